	.target	sm_100a

	.elftype	@"ET_EXEC"


//--------------------- .note.nv.tkinfo           --------------------------
	.section	.note.nv.tkinfo,"",@"SHT_NOTE"
	.sectionflags	@"SHF_NOTE_NV_TKINFO"
	.tkinfo
        /*0018*/ 	.word	0x00000002
        /*0030*/ 	.string	""
        /*0030*/ 	.string	"ptxas"
        /*0030*/ 	.string	"Cuda compilation tools, release 13.0, V13.0.88"
        /*0030*/ 	.string	"Build cuda_13.0.r13.0/compiler.36424714_0"
        /*0030*/ 	.string	"-arch sm_100a -m 64 "



//--------------------- .note.nv.cuinfo           --------------------------
	.section	.note.nv.cuinfo,"",@"SHT_NOTE"
	.sectionflags	@"SHF_NOTE_NV_CUINFO"
        /*0018*/ 	.short	0x0002
        /*001a*/ 	.short	0x0064
        /*001c*/ 	.short	0x0082
	.zero		2


//--------------------- .nv.info                  --------------------------
	.section	.nv.info,"",@"SHT_CUDA_INFO"
	.align	4


	//----- nvinfo : EIATTR_REGCOUNT
	.align		4
        /*0000*/ 	.byte	0x04, 0x2f
        /*0002*/ 	.short	(.L_19 - .L_18)
	.align		4
.L_18:
        /*0004*/ 	.word	index@(_ZN7cutlass13device_kernelINS_4conv6kernel13ConvUniversalINS1_16ConvProblemShapeILNS1_8OperatorE1ELi3EEENS1_10collective14CollectiveConvINS1_47MainloopSm100TmaUmmaWarpSpecializedImplicitGemmILS5_1ELi4ELi3ELi1ELi2EN4cute5tupleIJNSA_1CILi2EEENSC_ILi1EEESE_EEEEENSB_IJNSC_ILi256EEENSC_ILi64EEENSB_IJSI_EEEEEENS_10tfloat32_tESL_NSA_8TiledMMAINSA_8MMA_AtomIJNSA_23SM100_MMA_TF32_2x1SM_SSISL_SL_fLi256ELi64ELNSA_4UMMA5MajorE0ELSQ_1ELNSP_7ScaleInE0ELSR_0EEEEEENSA_6LayoutINSB_IJSE_SE_SE_EEENSB_IJNSC_ILi0EEESW_SW_EEEEENSB_IJNSA_10UnderscoreESZ_SZ_EEEEENS7_6detail27Sm100ImplicitGemmTileTraitsINSA_25SM100_TMA_2SM_LOAD_IM2COLENSA_14ComposedLayoutINSA_7SwizzleILi3ELi4ELi3EEENSA_18smem_ptr_flag_bitsILi32EEENSU_INSB_IJNSC_ILi8EEENSC_ILi32EEEEEENSB_IJS1B_SE_EEEEEEEvEENS13_INSA_18SM100_TMA_2SM_LOADENS15_INS16_ILi2ELi5ELi2EEES19_NSU_INSB_IJS1B_NSC_ILi4EEEEEENSB_IJSE_S1B_EEEEEEEvEEEENS_8epilogue10collective18CollectiveEpilogueINS1Q_23Sm100TmaWarpSpecializedILi4ELi2ELi16ELb1ELb0EEEJNSB_IJNSC_ILi128EEESI_SJ_EEENSB_IJNSU_IS1V_SE_EENSU_INSC_ILi16EEESE_EEEEESL_NSB_IJNSB_IJllllEEESE_SW_EEESL_S22_NS1Q_6fusion15FusionCallbacksIS1U_NS23_17LinearCombinationISL_fSL_fLNS_15FloatRoundStyleE2EEES1W_S20_JEEENSA_5SM1004TMEM4LOAD26SM100_TMEM_LOAD_32dp32b16xENSA_20SM90_TMA_LOAD_IM2COLENS15_INS16_ILi2ELi4ELi3EEES19_NSU_INSB_IJS1A_S1Y_EEENSB_IJS1Y_SE_EEEEEEENSA_39AutoVectorizingCopyWithAssumedAlignmentILi128EEENSA_21SM90_TMA_STORE_IM2COLES2I_S2K_S2K_EEEvvEEEEvNT_6ParamsE)
        /*0008*/ 	.word	0x00000077


	//----- nvinfo : EIATTR_FRAME_SIZE
	.align		4
.L_19:
        /*000c*/ 	.byte	0x04, 0x11
        /*000e*/ 	.short	(.L_21 - .L_20)
	.align		4
.L_20:
        /*0010*/ 	.word	index@($__internal_2_$__cuda_sm10x_tcgen05_guardrail_trap_unallocated_columns_being_dealloced)
        /*0014*/ 	.word	0x00000008


	//----- nvinfo : EIATTR_FRAME_SIZE
	.align		4
.L_21:
        /*0018*/ 	.byte	0x04, 0x11
        /*001a*/ 	.short	(.L_23 - .L_22)
	.align		4
.L_22:
        /*001c*/ 	.word	index@($__internal_1_$__cuda_sm10x_tcgen05_guardrail_trap_phase_invalid_during_alloc)
        /*0020*/ 	.word	0x00000008


	//----- nvinfo : EIATTR_FRAME_SIZE
	.align		4
.L_23:
        /*0024*/ 	.byte	0x04, 0x11
        /*0026*/ 	.short	(.L_25 - .L_24)
	.align		4
.L_24:
        /*0028*/ 	.word	index@($__internal_0_$__cuda_sm10x_tcgen05_guardrail_trap_col_being_dealloced_not_returned_by_alloc)
        /*002c*/ 	.word	0x00000008


	//----- nvinfo : EIATTR_FRAME_SIZE
	.align		4
.L_25:
        /*0030*/ 	.byte	0x04, 0x11
        /*0032*/ 	.short	(.L_27 - .L_26)
	.align		4
.L_26:
        /*0034*/ 	.word	index@(_ZN7cutlass13device_kernelINS_4conv6kernel13ConvUniversalINS1_16ConvProblemShapeILNS1_8OperatorE1ELi3EEENS1_10collective14CollectiveConvINS1_47MainloopSm100TmaUmmaWarpSpecializedImplicitGemmILS5_1ELi4ELi3ELi1ELi2EN4cute5tupleIJNSA_1CILi2EEENSC_ILi1EEESE_EEEEENSB_IJNSC_ILi256EEENSC_ILi64EEENSB_IJSI_EEEEEENS_10tfloat32_tESL_NSA_8TiledMMAINSA_8MMA_AtomIJNSA_23SM100_MMA_TF32_2x1SM_SSISL_SL_fLi256ELi64ELNSA_4UMMA5MajorE0ELSQ_1ELNSP_7ScaleInE0ELSR_0EEEEEENSA_6LayoutINSB_IJSE_SE_SE_EEENSB_IJNSC_ILi0EEESW_SW_EEEEENSB_IJNSA_10UnderscoreESZ_SZ_EEEEENS7_6detail27Sm100ImplicitGemmTileTraitsINSA_25SM100_TMA_2SM_LOAD_IM2COLENSA_14ComposedLayoutINSA_7SwizzleILi3ELi4ELi3EEENSA_18smem_ptr_flag_bitsILi32EEENSU_INSB_IJNSC_ILi8EEENSC_ILi32EEEEEENSB_IJS1B_SE_EEEEEEEvEENS13_INSA_18SM100_TMA_2SM_LOADENS15_INS16_ILi2ELi5ELi2EEES19_NSU_INSB_IJS1B_NSC_ILi4EEEEEENSB_IJSE_S1B_EEEEEEEvEEEENS_8epilogue10collective18CollectiveEpilogueINS1Q_23Sm100TmaWarpSpecializedILi4ELi2ELi16ELb1ELb0EEEJNSB_IJNSC_ILi128EEESI_SJ_EEENSB_IJNSU_IS1V_SE_EENSU_INSC_ILi16EEESE_EEEEESL_NSB_IJNSB_IJllllEEESE_SW_EEESL_S22_NS1Q_6fusion15FusionCallbacksIS1U_NS23_17LinearCombinationISL_fSL_fLNS_15FloatRoundStyleE2EEES1W_S20_JEEENSA_5SM1004TMEM4LOAD26SM100_TMEM_LOAD_32dp32b16xENSA_20SM90_TMA_LOAD_IM2COLENS15_INS16_ILi2ELi4ELi3EEES19_NSU_INSB_IJS1A_S1Y_EEENSB_IJS1Y_SE_EEEEEEENSA_39AutoVectorizingCopyWithAssumedAlignmentILi128EEENSA_21SM90_TMA_STORE_IM2COLES2I_S2K_S2K_EEEvvEEEEvNT_6ParamsE)
        /*0038*/ 	.word	0x00000008


	//----- nvinfo : EIATTR_MIN_STACK_SIZE
	.align		4
.L_27:
        /*003c*/ 	.byte	0x04, 0x12
        /*003e*/ 	.short	(.L_29 - .L_28)
	.align		4
.L_28:
        /*0040*/ 	.word	index@(_ZN7cutlass13device_kernelINS_4conv6kernel13ConvUniversalINS1_16ConvProblemShapeILNS1_8OperatorE1ELi3EEENS1_10collective14CollectiveConvINS1_47MainloopSm100TmaUmmaWarpSpecializedImplicitGemmILS5_1ELi4ELi3ELi1ELi2EN4cute5tupleIJNSA_1CILi2EEENSC_ILi1EEESE_EEEEENSB_IJNSC_ILi256EEENSC_ILi64EEENSB_IJSI_EEEEEENS_10tfloat32_tESL_NSA_8TiledMMAINSA_8MMA_AtomIJNSA_23SM100_MMA_TF32_2x1SM_SSISL_SL_fLi256ELi64ELNSA_4UMMA5MajorE0ELSQ_1ELNSP_7ScaleInE0ELSR_0EEEEEENSA_6LayoutINSB_IJSE_SE_SE_EEENSB_IJNSC_ILi0EEESW_SW_EEEEENSB_IJNSA_10UnderscoreESZ_SZ_EEEEENS7_6detail27Sm100ImplicitGemmTileTraitsINSA_25SM100_TMA_2SM_LOAD_IM2COLENSA_14ComposedLayoutINSA_7SwizzleILi3ELi4ELi3EEENSA_18smem_ptr_flag_bitsILi32EEENSU_INSB_IJNSC_ILi8EEENSC_ILi32EEEEEENSB_IJS1B_SE_EEEEEEEvEENS13_INSA_18SM100_TMA_2SM_LOADENS15_INS16_ILi2ELi5ELi2EEES19_NSU_INSB_IJS1B_NSC_ILi4EEEEEENSB_IJSE_S1B_EEEEEEEvEEEENS_8epilogue10collective18CollectiveEpilogueINS1Q_23Sm100TmaWarpSpecializedILi4ELi2ELi16ELb1ELb0EEEJNSB_IJNSC_ILi128EEESI_SJ_EEENSB_IJNSU_IS1V_SE_EENSU_INSC_ILi16EEESE_EEEEESL_NSB_IJNSB_IJllllEEESE_SW_EEESL_S22_NS1Q_6fusion15FusionCallbacksIS1U_NS23_17LinearCombinationISL_fSL_fLNS_15FloatRoundStyleE2EEES1W_S20_JEEENSA_5SM1004TMEM4LOAD26SM100_TMEM_LOAD_32dp32b16xENSA_20SM90_TMA_LOAD_IM2COLENS15_INS16_ILi2ELi4ELi3EEES19_NSU_INSB_IJS1A_S1Y_EEENSB_IJS1Y_SE_EEEEEEENSA_39AutoVectorizingCopyWithAssumedAlignmentILi128EEENSA_21SM90_TMA_STORE_IM2COLES2I_S2K_S2K_EEEvvEEEEvNT_6ParamsE)
        /*0044*/ 	.word	0x00000008
.L_29:


//--------------------- .nv.compat                --------------------------
	.section	.nv.compat,"",@"SHT_CUDA_COMPAT_INFO"
	.align	4
        /*0000*/ 	.byte	0x02, 0x09, 0x01, 0x00, 0x02, 0x02, 0x02, 0x00, 0x02, 0x05, 0x05, 0x00, 0x03, 0x07, 0x01, 0x01
        /*0010*/ 	.byte	0x02, 0x03, 0x01, 0x00, 0x02, 0x06, 0x01, 0x00, 0x04, 0x0b, 0x08, 0x00, 0x09, 0x00, 0x00, 0x00
        /*0020*/ 	.byte	0x00, 0x00, 0x00, 0x00


//--------------------- .nv.info._ZN7cutlass13device_kernelINS_4conv6kernel13ConvUniversalINS1_16ConvProblemShapeILNS1_8OperatorE1ELi3EEENS1_10collective14CollectiveConvINS1_47MainloopSm100TmaUmmaWarpSpecializedImplicitGemmILS5_1ELi4ELi3ELi1ELi2EN4cute5tupleIJNSA_1CILi2EEENSC_ILi1EEESE_EEEEENSB_IJNSC_ILi256EEENSC_ILi64EEENSB_IJSI_EEEEEENS_10tfloat32_tESL_NSA_8TiledMMAINSA_8MMA_AtomIJNSA_23SM100_MMA_TF32_2x1SM_SSISL_SL_fLi256ELi64ELNSA_4UMMA5MajorE0ELSQ_1ELNSP_7ScaleInE0ELSR_0EEEEEENSA_6LayoutINSB_IJSE_SE_SE_EEENSB_IJNSC_ILi0EEESW_SW_EEEEENSB_IJNSA_10UnderscoreESZ_SZ_EEEEENS7_6detail27Sm100ImplicitGemmTileTraitsINSA_25SM100_TMA_2SM_LOAD_IM2COLENSA_14ComposedLayoutINSA_7SwizzleILi3ELi4ELi3EEENSA_18smem_ptr_flag_bitsILi32EEENSU_INSB_IJNSC_ILi8EEENSC_ILi32EEEEEENSB_IJS1B_SE_EEEEEEEvEENS13_INSA_18SM100_TMA_2SM_LOADENS15_INS16_ILi2ELi5ELi2EEES19_NSU_INSB_IJS1B_NSC_ILi4EEEEEENSB_IJSE_S1B_EEEEEEEvEEEENS_8epilogue10collective18CollectiveEpilogueINS1Q_23Sm100TmaWarpSpecializedILi4ELi2ELi16ELb1ELb0EEEJNSB_IJNSC_ILi128EEESI_SJ_EEENSB_IJNSU_IS1V_SE_EENSU_INSC_ILi16EEESE_EEEEESL_NSB_IJNSB_IJllllEEESE_SW_EEESL_S22_NS1Q_6fusion15FusionCallbacksIS1U_NS23_17LinearCombinationISL_fSL_fLNS_15FloatRoundStyleE2EEES1W_S20_JEEENSA_5SM1004TMEM4LOAD26SM100_TMEM_LOAD_32dp32b16xENSA_20SM90_TMA_LOAD_IM2COLENS15_INS16_ILi2ELi4ELi3EEES19_NSU_INSB_IJS1A_S1Y_EEENSB_IJS1Y_SE_EEEEEEENSA_39AutoVectorizingCopyWithAssumedAlignmentILi128EEENSA_21SM90_TMA_STORE_IM2COLES2I_S2K_S2K_EEEvvEEEEvNT_6ParamsE --------------------------
	.section	.nv.info._ZN7cutlass13device_kernelINS_4conv6kernel13ConvUniversalINS1_16ConvProblemShapeILNS1_8OperatorE1ELi3EEENS1_10collective14CollectiveConvINS1_47MainloopSm100TmaUmmaWarpSpecializedImplicitGemmILS5_1ELi4ELi3ELi1ELi2EN4cute5tupleIJNSA_1CILi2EEENSC_ILi1EEESE_EEEEENSB_IJNSC_ILi256EEENSC_ILi64EEENSB_IJSI_EEEEEENS_10tfloat32_tESL_NSA_8TiledMMAINSA_8MMA_AtomIJNSA_23SM100_MMA_TF32_2x1SM_SSISL_SL_fLi256ELi64ELNSA_4UMMA5MajorE0ELSQ_1ELNSP_7ScaleInE0ELSR_0EEEEEENSA_6LayoutINSB_IJSE_SE_SE_EEENSB_IJNSC_ILi0EEESW_SW_EEEEENSB_IJNSA_10UnderscoreESZ_SZ_EEEEENS7_6detail27Sm100ImplicitGemmTileTraitsINSA_25SM100_TMA_2SM_LOAD_IM2COLENSA_14ComposedLayoutINSA_7SwizzleILi3ELi4ELi3EEENSA_18smem_ptr_flag_bitsILi32EEENSU_INSB_IJNSC_ILi8EEENSC_ILi32EEEEEENSB_IJS1B_SE_EEEEEEEvEENS13_INSA_18SM100_TMA_2SM_LOADENS15_INS16_ILi2ELi5ELi2EEES19_NSU_INSB_IJS1B_NSC_ILi4EEEEEENSB_IJSE_S1B_EEEEEEEvEEEENS_8epilogue10collective18CollectiveEpilogueINS1Q_23Sm100TmaWarpSpecializedILi4ELi2ELi16ELb1ELb0EEEJNSB_IJNSC_ILi128EEESI_SJ_EEENSB_IJNSU_IS1V_SE_EENSU_INSC_ILi16EEESE_EEEEESL_NSB_IJNSB_IJllllEEESE_SW_EEESL_S22_NS1Q_6fusion15FusionCallbacksIS1U_NS23_17LinearCombinationISL_fSL_fLNS_15FloatRoundStyleE2EEES1W_S20_JEEENSA_5SM1004TMEM4LOAD26SM100_TMEM_LOAD_32dp32b16xENSA_20SM90_TMA_LOAD_IM2COLENS15_INS16_ILi2ELi4ELi3EEES19_NSU_INSB_IJS1A_S1Y_EEENSB_IJS1Y_SE_EEEEEEENSA_39AutoVectorizingCopyWithAssumedAlignmentILi128EEENSA_21SM90_TMA_STORE_IM2COLES2I_S2K_S2K_EEEvvEEEEvNT_6ParamsE,"",@"SHT_CUDA_INFO"
	.sectionflags	@""
	.align	4


	//----- nvinfo : EIATTR_CUDA_API_VERSION
	.align		4
        /*0000*/ 	.byte	0x04, 0x37
        /*0002*/ 	.short	(.L_31 - .L_30)
.L_30:
        /*0004*/ 	.word	0x00000082


	//----- nvinfo : EIATTR_KPARAM_INFO
	.align		4
.L_31:
        /*0008*/ 	.byte	0x04, 0x17
        /*000a*/ 	.short	(.L_33 - .L_32)
.L_32:
        /*000c*/ 	.word	0x00000000
        /*0010*/ 	.short	0x0000
        /*0012*/ 	.short	0x0000
        /*0014*/ 	.byte	0x00, 0xf0, 0x01, 0x24


	//----- nvinfo : EIATTR_AT_ENTRY_FRAGMENTS
	.align		4
.L_33:
        /*0018*/ 	.byte	0x04, 0x4f
        /*001a*/ 	.short	(.L_35 - .L_34)


	//   ....[0]....
.L_34:
        /*001c*/ 	.word	0x00000007


	//----- nvinfo : EIATTR_RESERVED_SMEM_USED
	.align		4
.L_35:
        /*0020*/ 	.byte	0x01, 0x41
	.zero		2


	//----- nvinfo : EIATTR_SPARSE_MMA_MASK
	.align		4
        /*0024*/ 	.byte	0x03, 0x50
        /*0026*/ 	.short	0x0000


	//----- nvinfo : EIATTR_TCGEN05_2CTA_USED
	.align		4
        /*0028*/ 	.byte	0x01, 0x52
	.zero		2


	//----- nvinfo : EIATTR_MAXREG_COUNT
	.align		4
        /*002c*/ 	.byte	0x03, 0x1b
        /*002e*/ 	.short	0x00ff


	//----- nvinfo : EIATTR_NUM_BARRIERS
	.align		4
        /*0030*/ 	.byte	0x02, 0x4c
        /*0032*/ 	.byte	0x07
	.zero		1


	//----- nvinfo : EIATTR_EXTERNS
	.align		4
        /*0034*/ 	.byte	0x04, 0x0f
        /*0036*/ 	.short	(.L_37 - .L_36)


	//   ....[0]....
	.align		4
.L_36:
        /*0038*/ 	.word	index@(__assertfail)


	//----- nvinfo : EIATTR_MERCURY_ISA_VERSION
	.align		4
.L_37:
        /*003c*/ 	.byte	0x03, 0x5f
        /*003e*/ 	.short	0x0101


	//----- nvinfo : EIATTR_INT_WARP_WIDE_INSTR_OFFSETS
	.align		4
        /*0040*/ 	.byte	0x04, 0x31
        /*0042*/ 	.short	(.L_39 - .L_38)


	//   ....[0]....
.L_38:
        /*0044*/ 	.word	0x00000c10


	//   ....[1]....
        /*0048*/ 	.word	0x00000ca0


	//   ....[2]....
        /*004c*/ 	.word	0x00009f60


	//   ....[3]....
        /*0050*/ 	.word	0x00009f80


	//   ....[4]....
        /*0054*/ 	.word	0x00009fb0


	//   ....[5]....
        /*0058*/ 	.word	0x0000ab00


	//   ....[6]....
        /*005c*/ 	.word	0x0000ab10


	//   ....[7]....
        /*0060*/ 	.word	0x0000aca0


	//   ....[8]....
        /*0064*/ 	.word	0x0000acb0


	//   ....[9]....
        /*0068*/ 	.word	0x0000ae50


	//   ....[10]....
        /*006c*/ 	.word	0x0000ae70


	//   ....[11]....
        /*0070*/ 	.word	0x0000b0b0


	//   ....[12]....
        /*0074*/ 	.word	0x0000b0c0


	//----- nvinfo : EIATTR_COOP_GROUP_MASK_REGIDS
	.align		4
.L_39:
        /*0078*/ 	.byte	0x04, 0x29
        /*007a*/ 	.short	(.L_41 - .L_40)


	//   ....[0]....
.L_40:
        /*007c*/ 	.word	0xffffffff


	//   ....[1]....
        /*0080*/ 	.word	0xffffffff


	//   ....[2]....
        /*0084*/ 	.word	0xffffffff


	//   ....[3]....
        /*0088*/ 	.word	0xffffffff


	//   ....[4]....
        /*008c*/ 	.word	0xffffffff


	//   ....[5]....
        /*0090*/ 	.word	0xffffffff


	//   ....[6]....
        /*0094*/ 	.word	0xffffffff


	//   ....[7]....
        /*0098*/ 	.word	0xffffffff


	//   ....[8]....
        /*009c*/ 	.word	0xffffffff


	//   ....[9]....
        /*00a0*/ 	.word	0xffffffff


	//   ....[10]....
        /*00a4*/ 	.word	0xffffffff


	//   ....[11]....
        /*00a8*/ 	.word	0xffffffff


	//   ....[12]....
        /*00ac*/ 	.word	0xffffffff


	//----- nvinfo : EIATTR_COOP_GROUP_INSTR_OFFSETS
	.align		4
.L_41:
        /*00b0*/ 	.byte	0x04, 0x28
        /*00b2*/ 	.short	(.L_43 - .L_42)


	//   ....[0]....
.L_42:
        /*00b4*/ 	.word	0x000000c0


	//   ....[1]....
        /*00b8*/ 	.word	0x000004e0


	//   ....[2]....
        /*00bc*/ 	.word	0x00000650


	//   ....[3]....
        /*00c0*/ 	.word	0x000007f0


	//   ....[4]....
        /*00c4*/ 	.word	0x000008f0


	//   ....[5]....
        /*00c8*/ 	.word	0x00000a50


	//   ....[6]....
        /*00cc*/ 	.word	0x00000d20


	//   ....[7]....
        /*00d0*/ 	.word	0x00007d50


	//   ....[8]....
        /*00d4*/ 	.word	0x00008840


	//   ....[9]....
        /*00d8*/ 	.word	0x00008ce0


	//   ....[10]....
        /*00dc*/ 	.word	0x00008d10


	//   ....[11]....
        /*00e0*/ 	.word	0x00009e40


	//   ....[12]....
        /*00e4*/ 	.word	0x0000a080


	//----- nvinfo : EIATTR_VRC_CTA_INIT_COUNT
	.align		4
.L_43:
        /*00e8*/ 	.byte	0x02, 0x4a
        /*00ea*/ 	.byte	0x80
	.zero		1


	//----- nvinfo : EIATTR_SYSCALL_OFFSETS
	.align		4
        /*00ec*/ 	.byte	0x04, 0x46
        /*00ee*/ 	.short	(.L_45 - .L_44)


	//   ....[0]....
.L_44:
        /*00f0*/ 	.word	0x0000bc60


	//   ....[1]....
        /*00f4*/ 	.word	0x0000bd50


	//   ....[2]....
        /*00f8*/ 	.word	0x0000c580


	//   ....[3]....
        /*00fc*/ 	.word	0x0000cf00


	//   ....[4]....
        /*0100*/ 	.word	0x0000d860


	//   ....[5]....
        /*0104*/ 	.word	0x0000e1c0


	//----- nvinfo : EIATTR_MBARRIER_INSTR_OFFSETS
	.align		4
.L_45:
        /*0108*/ 	.byte	0x04, 0x39
        /*010a*/ 	.short	(.L_47 - .L_46)


	//   ....[0]....
.L_46:
        /*010c*/ 	.word	0x000005c0
        /*0110*/ 	.word	0x000000ff
        /*0114*/ 	.word	0x00000000
        /*0118*/ 	.short	0x0100
        /*011a*/ 	.byte	0x05
	.zero		1


	//   ....[1]....
        /*011c*/ 	.word	0x000005d0
        /*0120*/ 	.word	0x000000ff
        /*0124*/ 	.word	0x00000020
        /*0128*/ 	.short	0x0100
        /*012a*/ 	.byte	0x05
	.zero		1


	//   ....[2]....
        /*012c*/ 	.word	0x000005e0
        /*0130*/ 	.word	0x000000ff
        /*0134*/ 	.word	0x00000008
        /*0138*/ 	.short	0x0100
        /*013a*/ 	.byte	0x05
	.zero		1


	//   ....[3]....
        /*013c*/ 	.word	0x000005f0
        /*0140*/ 	.word	0x000000ff
        /*0144*/ 	.word	0x00000028
        /*0148*/ 	.short	0x0100
        /*014a*/ 	.byte	0x05
	.zero		1


	//   ....[4]....
        /*014c*/ 	.word	0x00000600
        /*0150*/ 	.word	0x000000ff
        /*0154*/ 	.word	0x00000010
        /*0158*/ 	.short	0x0100
        /*015a*/ 	.byte	0x05
	.zero		1


	//   ....[5]....
        /*015c*/ 	.word	0x00000610
        /*0160*/ 	.word	0x000000ff
        /*0164*/ 	.word	0x00000030
        /*0168*/ 	.short	0x0100
        /*016a*/ 	.byte	0x05
	.zero		1


	//   ....[6]....
        /*016c*/ 	.word	0x00000620
        /*0170*/ 	.word	0x000000ff
        /*0174*/ 	.word	0x00000018
        /*0178*/ 	.short	0x0100
        /*017a*/ 	.byte	0x05
	.zero		1


	//   ....[7]....
        /*017c*/ 	.word	0x00000630
        /*0180*/ 	.word	0x000000ff
        /*0184*/ 	.word	0x00000038
        /*0188*/ 	.short	0x0100
        /*018a*/ 	.byte	0x05
	.zero		1


	//   ....[8]....
        /*018c*/ 	.word	0x00000760
        /*0190*/ 	.word	0x000000ff
        /*0194*/ 	.word	0x00000040
        /*0198*/ 	.short	0x0100
        /*019a*/ 	.byte	0x05
	.zero		1


	//   ....[9]....
        /*019c*/ 	.word	0x00000770
        /*01a0*/ 	.word	0x000000ff
        /*01a4*/ 	.word	0x00000060
        /*01a8*/ 	.short	0x0100
        /*01aa*/ 	.byte	0x05
	.zero		1


	//   ....[10]....
        /*01ac*/ 	.word	0x00000780
        /*01b0*/ 	.word	0x000000ff
        /*01b4*/ 	.word	0x00000048
        /*01b8*/ 	.short	0x0100
        /*01ba*/ 	.byte	0x05
	.zero		1


	//   ....[11]....
        /*01bc*/ 	.word	0x00000790
        /*01c0*/ 	.word	0x000000ff
        /*01c4*/ 	.word	0x00000068
        /*01c8*/ 	.short	0x0100
        /*01ca*/ 	.byte	0x05
	.zero		1


	//   ....[12]....
        /*01cc*/ 	.word	0x000007a0
        /*01d0*/ 	.word	0x000000ff
        /*01d4*/ 	.word	0x00000050
        /*01d8*/ 	.short	0x0100
        /*01da*/ 	.byte	0x05
	.zero		1


	//   ....[13]....
        /*01dc*/ 	.word	0x000007b0
        /*01e0*/ 	.word	0x000000ff
        /*01e4*/ 	.word	0x00000070
        /*01e8*/ 	.short	0x0100
        /*01ea*/ 	.byte	0x05
	.zero		1


	//   ....[14]....
        /*01ec*/ 	.word	0x000007c0
        /*01f0*/ 	.word	0x000000ff
        /*01f4*/ 	.word	0x00000058
        /*01f8*/ 	.short	0x0100
        /*01fa*/ 	.byte	0x05
	.zero		1


	//   ....[15]....
        /*01fc*/ 	.word	0x000007d0
        /*0200*/ 	.word	0x000000ff
        /*0204*/ 	.word	0x00000078
        /*0208*/ 	.short	0x0100
        /*020a*/ 	.byte	0x05
	.zero		1


	//   ....[16]....
        /*020c*/ 	.word	0x000008c0
        /*0210*/ 	.word	0x000000ff
        /*0214*/ 	.word	0x00000080
        /*0218*/ 	.short	0x0100
        /*021a*/ 	.byte	0x05
	.zero		1


	//   ....[17]....
        /*021c*/ 	.word	0x000008d0
        /*0220*/ 	.word	0x000000ff
        /*0224*/ 	.word	0x00000088
        /*0228*/ 	.short	0x0100
        /*022a*/ 	.byte	0x05
	.zero		1


	//   ....[18]....
        /*022c*/ 	.word	0x00000a20
        /*0230*/ 	.word	0x000000ff
        /*0234*/ 	.word	0x00000090
        /*0238*/ 	.short	0x0100
        /*023a*/ 	.byte	0x05
	.zero		1


	//   ....[19]....
        /*023c*/ 	.word	0x00000a30
        /*0240*/ 	.word	0x000000ff
        /*0244*/ 	.word	0x00000098
        /*0248*/ 	.short	0x0100
        /*024a*/ 	.byte	0x05
	.zero		1


	//   ....[20]....
        /*024c*/ 	.word	0x00000bc0
        /*0250*/ 	.word	0x000000ff
        /*0254*/ 	.word	0x000000a0
        /*0258*/ 	.short	0x0100
        /*025a*/ 	.byte	0x05
	.zero		1


	//   ....[21]....
        /*025c*/ 	.word	0x00000bd0
        /*0260*/ 	.word	0x000000ff
        /*0264*/ 	.word	0x000000b0
        /*0268*/ 	.short	0x0100
        /*026a*/ 	.byte	0x05
	.zero		1


	//   ....[22]....
        /*026c*/ 	.word	0x00000be0
        /*0270*/ 	.word	0x000000ff
        /*0274*/ 	.word	0x000000a8
        /*0278*/ 	.short	0x0100
        /*027a*/ 	.byte	0x05
	.zero		1


	//   ....[23]....
        /*027c*/ 	.word	0x00000bf0
        /*0280*/ 	.word	0x000000ff
        /*0284*/ 	.word	0x000000b8
        /*0288*/ 	.short	0x0100
        /*028a*/ 	.byte	0x05
	.zero		1


	//   ....[24]....
        /*028c*/ 	.word	0x00000cd0
        /*0290*/ 	.word	0x000000ff
        /*0294*/ 	.word	0x000000c0
        /*0298*/ 	.short	0x0100
        /*029a*/ 	.byte	0x05
	.zero		1


	//   ....[25]....
        /*029c*/ 	.word	0x000017a0
        /*02a0*/ 	.word	0x00000003
        /*02a4*/ 	.word	0x00000020
        /*02a8*/ 	.short	0x010a
        /*02aa*/ 	.byte	0xff
	.zero		1


	//   ....[26]....
        /*02ac*/ 	.word	0x00003410
        /*02b0*/ 	.word	0x00000018
        /*02b4*/ 	.word	0x00000020
        /*02b8*/ 	.short	0x010a
        /*02ba*/ 	.byte	0xff
	.zero		1


	//   ....[27]....
        /*02bc*/ 	.word	0x00003850
        /*02c0*/ 	.word	0x00000056
        /*02c4*/ 	.word	0x00000020
        /*02c8*/ 	.short	0x010a
        /*02ca*/ 	.byte	0xff
	.zero		1


	//   ....[28]....
        /*02cc*/ 	.word	0x00004ad0
        /*02d0*/ 	.word	0x00000000
        /*02d4*/ 	.word	0x00000088
        /*02d8*/ 	.short	0x0101
        /*02da*/ 	.byte	0xff
	.zero		1


	//   ....[29]....
        /*02dc*/ 	.word	0x00004ae0
        /*02e0*/ 	.word	0x00000003
        /*02e4*/ 	.word	0x00000020
        /*02e8*/ 	.short	0x010a
        /*02ea*/ 	.byte	0xff
	.zero		1


	//   ....[30]....
        /*02ec*/ 	.word	0x000066f0
        /*02f0*/ 	.word	0x00000019
        /*02f4*/ 	.word	0x00000020
        /*02f8*/ 	.short	0x010a
        /*02fa*/ 	.byte	0xff
	.zero		1


	//   ....[31]....
        /*02fc*/ 	.word	0x00006b10
        /*0300*/ 	.word	0x00000054
        /*0304*/ 	.word	0x00000020
        /*0308*/ 	.short	0x010a
        /*030a*/ 	.byte	0xff
	.zero		1


	//   ....[32]....
        /*030c*/ 	.word	0x00007d60
        /*0310*/ 	.word	0x00000000
        /*0314*/ 	.word	0x00000090
        /*0318*/ 	.short	0x010a
        /*031a*/ 	.byte	0xff
	.zero		1


	//   ....[33]....
        /*031c*/ 	.word	0x00007e20
        /*0320*/ 	.word	0x00000002
        /*0324*/ 	.word	0x00000000
        /*0328*/ 	.short	0x0101
        /*032a*/ 	.byte	0xff
	.zero		1


	//   ....[34]....
        /*032c*/ 	.word	0x00008330
        /*0330*/ 	.word	0x00000003
        /*0334*/ 	.word	0x00000000
        /*0338*/ 	.short	0x010a
        /*033a*/ 	.byte	0xff
	.zero		1


	//   ....[35]....
        /*033c*/ 	.word	0x000083a0
        /*0340*/ 	.word	0x00000004
        /*0344*/ 	.word	0x00000000
        /*0348*/ 	.short	0x010a
        /*034a*/ 	.byte	0xff
	.zero		1


	//   ....[36]....
        /*034c*/ 	.word	0x00008430
        /*0350*/ 	.word	0x00000000
        /*0354*/ 	.word	0x00000000
        /*0358*/ 	.short	0x010a
        /*035a*/ 	.byte	0xff
	.zero		1


	//   ....[37]....
        /*035c*/ 	.word	0x000084c0
        /*0360*/ 	.word	0x00000007
        /*0364*/ 	.word	0x00000000
        /*0368*/ 	.short	0x010a
        /*036a*/ 	.byte	0xff
	.zero		1


	//   ....[38]....
        /*036c*/ 	.word	0x00008610
        /*0370*/ 	.word	0x000000ff
        /*0374*/ 	.word	0x00000098
        /*0378*/ 	.short	0x010a
        /*037a*/ 	.byte	0x07
	.zero		1


	//   ....[39]....
        /*037c*/ 	.word	0x000086b0
        /*0380*/ 	.word	0x000000ff
        /*0384*/ 	.word	0x00000090
        /*0388*/ 	.short	0x010a
        /*038a*/ 	.byte	0x07
	.zero		1


	//   ....[40]....
        /*038c*/ 	.word	0x00008750
        /*0390*/ 	.word	0x000000ff
        /*0394*/ 	.word	0x00000000
        /*0398*/ 	.short	0x0101
        /*039a*/ 	.byte	0x06
	.zero		1


	//   ....[41]....
        /*039c*/ 	.word	0x00008790
        /*03a0*/ 	.word	0x000000ff
        /*03a4*/ 	.word	0x00000098
        /*03a8*/ 	.short	0x0106
        /*03aa*/ 	.byte	0x07
	.zero		1


	//   ....[42]....
        /*03ac*/ 	.word	0x000087d0
        /*03b0*/ 	.word	0x00000000
        /*03b4*/ 	.word	0x00000098
        /*03b8*/ 	.short	0x010a
        /*03ba*/ 	.byte	0xff
	.zero		1


	//   ....[43]....
        /*03bc*/ 	.word	0x00008a00
        /*03c0*/ 	.word	0x00000000
        /*03c4*/ 	.word	0x00000008
        /*03c8*/ 	.short	0x010a
        /*03ca*/ 	.byte	0xff
	.zero		1


	//   ....[44]....
        /*03cc*/ 	.word	0x00008a20
        /*03d0*/ 	.word	0x00000000
        /*03d4*/ 	.word	0x00000008
        /*03d8*/ 	.short	0x010a
        /*03da*/ 	.byte	0xff
	.zero		1


	//   ....[45]....
        /*03dc*/ 	.word	0x00008b90
        /*03e0*/ 	.word	0x00000000
        /*03e4*/ 	.word	0x00000008
        /*03e8*/ 	.short	0x010a
        /*03ea*/ 	.byte	0xff
	.zero		1


	//   ....[46]....
        /*03ec*/ 	.word	0x00008bb0
        /*03f0*/ 	.word	0x00000000
        /*03f4*/ 	.word	0x00000008
        /*03f8*/ 	.short	0x010a
        /*03fa*/ 	.byte	0xff
	.zero		1


	//   ....[47]....
        /*03fc*/ 	.word	0x00008c70
        /*0400*/ 	.word	0x00000005
        /*0404*/ 	.word	0x00000000
        /*0408*/ 	.short	0x0101
        /*040a*/ 	.byte	0xff
	.zero		1


	//   ....[48]....
        /*040c*/ 	.word	0x00009030
        /*0410*/ 	.word	0x00000000
        /*0414*/ 	.word	0x00000090
        /*0418*/ 	.short	0x010a
        /*041a*/ 	.byte	0xff
	.zero		1


	//   ....[49]....
        /*041c*/ 	.word	0x00009100
        /*0420*/ 	.word	0x00000011
        /*0424*/ 	.word	0x00000000
        /*0428*/ 	.short	0x0101
        /*042a*/ 	.byte	0xff
	.zero		1


	//   ....[50]....
        /*042c*/ 	.word	0x00009140
        /*0430*/ 	.word	0x00000014
        /*0434*/ 	.word	0x000000b0
        /*0438*/ 	.short	0x010a
        /*043a*/ 	.byte	0xff
	.zero		1


	//   ....[51]....
        /*043c*/ 	.word	0x000091d0
        /*0440*/ 	.word	0x00000005
        /*0444*/ 	.word	0x00000000
        /*0448*/ 	.short	0x010a
        /*044a*/ 	.byte	0xff
	.zero		1


	//   ....[52]....
        /*044c*/ 	.word	0x00009290
        /*0450*/ 	.word	0x00000011
        /*0454*/ 	.word	0x00000000
        /*0458*/ 	.short	0x010a
        /*045a*/ 	.byte	0xff
	.zero		1


	//   ....[53]....
        /*045c*/ 	.word	0x000093d0
        /*0460*/ 	.word	0x00000005
        /*0464*/ 	.word	0x00000000
        /*0468*/ 	.short	0x010a
        /*046a*/ 	.byte	0xff
	.zero		1


	//   ....[54]....
        /*046c*/ 	.word	0x00009cb0
        /*0470*/ 	.word	0x00000003
        /*0474*/ 	.word	0x00000000
        /*0478*/ 	.short	0x010a
        /*047a*/ 	.byte	0xff
	.zero		1


	//   ....[55]....
        /*047c*/ 	.word	0x00009d20
        /*0480*/ 	.word	0x00000008
        /*0484*/ 	.word	0x00000000
        /*0488*/ 	.short	0x010a
        /*048a*/ 	.byte	0xff
	.zero		1


	//   ....[56]....
        /*048c*/ 	.word	0x00009d60
        /*0490*/ 	.word	0x00000008
        /*0494*/ 	.word	0x00000000
        /*0498*/ 	.short	0x010a
        /*049a*/ 	.byte	0xff
	.zero		1


	//   ....[57]....
        /*049c*/ 	.word	0x00009dd0
        /*04a0*/ 	.word	0x00000003
        /*04a4*/ 	.word	0x00000000
        /*04a8*/ 	.short	0x0101
        /*04aa*/ 	.byte	0xff
	.zero		1


	//   ....[58]....
        /*04ac*/ 	.word	0x00009e00
        /*04b0*/ 	.word	0x00000000
        /*04b4*/ 	.word	0x000000c0
        /*04b8*/ 	.short	0x010a
        /*04ba*/ 	.byte	0xff
	.zero		1


	//   ....[59]....
        /*04bc*/ 	.word	0x00009e30
        /*04c0*/ 	.word	0x00000003
        /*04c4*/ 	.word	0x00000000
        /*04c8*/ 	.short	0x0101
        /*04ca*/ 	.byte	0xff
	.zero		1


	//   ....[60]....
        /*04cc*/ 	.word	0x0000a330
        /*04d0*/ 	.word	0x0000001b
        /*04d4*/ 	.word	0x00000090
        /*04d8*/ 	.short	0x010a
        /*04da*/ 	.byte	0xff
	.zero		1


	//   ....[61]....
        /*04dc*/ 	.word	0x0000a3f0
        /*04e0*/ 	.word	0x00000000
        /*04e4*/ 	.word	0x00000000
        /*04e8*/ 	.short	0x0101
        /*04ea*/ 	.byte	0xff
	.zero		1


	//   ....[62]....
        /*04ec*/ 	.word	0x0000a700
        /*04f0*/ 	.word	0x0000001b
        /*04f4*/ 	.word	0x00000088
        /*04f8*/ 	.short	0x010a
        /*04fa*/ 	.byte	0xff
	.zero		1


	//   ....[63]....
        /*04fc*/ 	.word	0x0000a8c0
        /*0500*/ 	.word	0x0000001b
        /*0504*/ 	.word	0x00000060
        /*0508*/ 	.short	0x010a
        /*050a*/ 	.byte	0xff
	.zero		1


	//   ....[64]....
        /*050c*/ 	.word	0x0000ac00
        /*0510*/ 	.word	0x0000001b
        /*0514*/ 	.word	0x00000040
        /*0518*/ 	.short	0x010b
        /*051a*/ 	.byte	0xff
	.zero		1


	//   ....[65]....
        /*051c*/ 	.word	0x0000ac10
        /*0520*/ 	.word	0x00000003
        /*0524*/ 	.word	0x00000000
        /*0528*/ 	.short	0x0101
        /*052a*/ 	.byte	0xff
	.zero		1


	//   ....[66]....
        /*052c*/ 	.word	0x0000ac20
        /*0530*/ 	.word	0x0000001b
        /*0534*/ 	.word	0x00000068
        /*0538*/ 	.short	0x010a
        /*053a*/ 	.byte	0xff
	.zero		1


	//   ....[67]....
        /*053c*/ 	.word	0x0000adc0
        /*0540*/ 	.word	0x0000001b
        /*0544*/ 	.word	0x00000048
        /*0548*/ 	.short	0x010b
        /*054a*/ 	.byte	0xff
	.zero		1


	//   ....[68]....
        /*054c*/ 	.word	0x0000add0
        /*0550*/ 	.word	0x00000003
        /*0554*/ 	.word	0x00000000
        /*0558*/ 	.short	0x0101
        /*055a*/ 	.byte	0xff
	.zero		1


	//   ....[69]....
        /*055c*/ 	.word	0x0000ade0
        /*0560*/ 	.word	0x0000001b
        /*0564*/ 	.word	0x00000070
        /*0568*/ 	.short	0x010a
        /*056a*/ 	.byte	0xff
	.zero		1


	//   ....[70]....
        /*056c*/ 	.word	0x0000af90
        /*0570*/ 	.word	0x0000001b
        /*0574*/ 	.word	0x00000050
        /*0578*/ 	.short	0x010b
        /*057a*/ 	.byte	0xff
	.zero		1


	//   ....[71]....
        /*057c*/ 	.word	0x0000afa0
        /*0580*/ 	.word	0x00000013
        /*0584*/ 	.word	0x00000000
        /*0588*/ 	.short	0x0101
        /*058a*/ 	.byte	0xff
	.zero		1


	//   ....[72]....
        /*058c*/ 	.word	0x0000aff0
        /*0590*/ 	.word	0x0000001b
        /*0594*/ 	.word	0x00000078
        /*0598*/ 	.short	0x010a
        /*059a*/ 	.byte	0xff
	.zero		1


	//   ....[73]....
        /*059c*/ 	.word	0x0000b210
        /*05a0*/ 	.word	0x0000001b
        /*05a4*/ 	.word	0x00000058
        /*05a8*/ 	.short	0x010b
        /*05aa*/ 	.byte	0xff
	.zero		1


	//   ....[74]....
        /*05ac*/ 	.word	0x0000b230
        /*05b0*/ 	.word	0x0000002a
        /*05b4*/ 	.word	0x00000000
        /*05b8*/ 	.short	0x0101
        /*05ba*/ 	.byte	0xff
	.zero		1


	//   ....[75]....
        /*05bc*/ 	.word	0x0000b260
        /*05c0*/ 	.word	0x0000001b
        /*05c4*/ 	.word	0x00000060
        /*05c8*/ 	.short	0x010a
        /*05ca*/ 	.byte	0xff
	.zero		1


	//   ....[76]....
        /*05cc*/ 	.word	0x0000b280
        /*05d0*/ 	.word	0x0000001b
        /*05d4*/ 	.word	0x00000068
        /*05d8*/ 	.short	0x010a
        /*05da*/ 	.byte	0xff
	.zero		1


	//   ....[77]....
        /*05dc*/ 	.word	0x0000b2a0
        /*05e0*/ 	.word	0x0000001b
        /*05e4*/ 	.word	0x00000070
        /*05e8*/ 	.short	0x010a
        /*05ea*/ 	.byte	0xff
	.zero		1


	//   ....[78]....
        /*05ec*/ 	.word	0x0000b2d0
        /*05f0*/ 	.word	0x0000001b
        /*05f4*/ 	.word	0x00000078
        /*05f8*/ 	.short	0x010a
        /*05fa*/ 	.byte	0xff
	.zero		1


	//   ....[79]....
        /*05fc*/ 	.word	0x0000b650
        /*0600*/ 	.word	0x00000057
        /*0604*/ 	.word	0x00000090
        /*0608*/ 	.short	0x010a
        /*060a*/ 	.byte	0xff
	.zero		1


	//   ....[80]....
        /*060c*/ 	.word	0x0000b750
        /*0610*/ 	.word	0x00000002
        /*0614*/ 	.word	0x00000000
        /*0618*/ 	.short	0x0101
        /*061a*/ 	.byte	0xff
	.zero		1


	//   ....[81]....
        /*061c*/ 	.word	0x0000c170
        /*0620*/ 	.word	0x00000057
        /*0624*/ 	.word	0x00000040
        /*0628*/ 	.short	0x010a
        /*062a*/ 	.byte	0xff
	.zero		1


	//   ....[82]....
        /*062c*/ 	.word	0x0000c210
        /*0630*/ 	.word	0x0000006d
        /*0634*/ 	.word	0x000000a0
        /*0638*/ 	.short	0x010a
        /*063a*/ 	.byte	0xff
	.zero		1


	//   ....[83]....
        /*063c*/ 	.word	0x0000c370
        /*0640*/ 	.word	0x00000057
        /*0644*/ 	.word	0x00000040
        /*0648*/ 	.short	0x010a
        /*064a*/ 	.byte	0xff
	.zero		1


	//   ....[84]....
        /*064c*/ 	.word	0x0000c460
        /*0650*/ 	.word	0x0000006d
        /*0654*/ 	.word	0x000000a0
        /*0658*/ 	.short	0x010a
        /*065a*/ 	.byte	0xff
	.zero		1


	//   ....[85]....
        /*065c*/ 	.word	0x0000cc30
        /*0660*/ 	.word	0x00000002
        /*0664*/ 	.word	0x00000000
        /*0668*/ 	.short	0x0101
        /*066a*/ 	.byte	0xff
	.zero		1


	//   ....[86]....
        /*066c*/ 	.word	0x0000cc40
        /*0670*/ 	.word	0x00000003
        /*0674*/ 	.word	0x00000040
        /*0678*/ 	.short	0x010a
        /*067a*/ 	.byte	0xff
	.zero		1


	//   ....[87]....
        /*067c*/ 	.word	0x0000cd20
        /*0680*/ 	.word	0x00000003
        /*0684*/ 	.word	0x00000040
        /*0688*/ 	.short	0x010a
        /*068a*/ 	.byte	0xff
	.zero		1


	//   ....[88]....
        /*068c*/ 	.word	0x0000d590
        /*0690*/ 	.word	0x00000074
        /*0694*/ 	.word	0x00000000
        /*0698*/ 	.short	0x0101
        /*069a*/ 	.byte	0xff
	.zero		1


	//   ....[89]....
        /*069c*/ 	.word	0x0000d5b0
        /*06a0*/ 	.word	0x00000072
        /*06a4*/ 	.word	0x00000040
        /*06a8*/ 	.short	0x010a
        /*06aa*/ 	.byte	0xff
	.zero		1


	//   ....[90]....
        /*06ac*/ 	.word	0x0000d680
        /*06b0*/ 	.word	0x00000072
        /*06b4*/ 	.word	0x00000040
        /*06b8*/ 	.short	0x010a
        /*06ba*/ 	.byte	0xff
	.zero		1


	//   ....[91]....
        /*06bc*/ 	.word	0x0000def0
        /*06c0*/ 	.word	0x00000072
        /*06c4*/ 	.word	0x00000000
        /*06c8*/ 	.short	0x0101
        /*06ca*/ 	.byte	0xff
	.zero		1


	//   ....[92]....
        /*06cc*/ 	.word	0x0000df10
        /*06d0*/ 	.word	0x00000073
        /*06d4*/ 	.word	0x00000040
        /*06d8*/ 	.short	0x010a
        /*06da*/ 	.byte	0xff
	.zero		1


	//   ....[93]....
        /*06dc*/ 	.word	0x0000dfe0
        /*06e0*/ 	.word	0x00000073
        /*06e4*/ 	.word	0x00000040
        /*06e8*/ 	.short	0x010a
        /*06ea*/ 	.byte	0xff
	.zero		1


	//   ....[94]....
        /*06ec*/ 	.word	0x0000e2f0
        /*06f0*/ 	.word	0x0000006d
        /*06f4*/ 	.word	0x00000000
        /*06f8*/ 	.short	0x0101
        /*06fa*/ 	.byte	0xff
	.zero		1


	//   ....[95]....
        /*06fc*/ 	.word	0x0000e890
        /*0700*/ 	.word	0x00000002
        /*0704*/ 	.word	0x00000000
        /*0708*/ 	.short	0x0101
        /*070a*/ 	.byte	0xff
	.zero		1


	//   ....[96]....
        /*070c*/ 	.word	0x0000eaf0
        /*0710*/ 	.word	0x00000000
        /*0714*/ 	.word	0x00000000
        /*0718*/ 	.short	0x0101
        /*071a*/ 	.byte	0xff
	.zero		1


	//   ....[97]....
        /*071c*/ 	.word	0x0000eb10
        /*0720*/ 	.word	0x00000018
        /*0724*/ 	.word	0x00000020
        /*0728*/ 	.short	0x010a
        /*072a*/ 	.byte	0xff
	.zero		1


	//   ....[98]....
        /*072c*/ 	.word	0x0000eb60
        /*0730*/ 	.word	0x00000019
        /*0734*/ 	.word	0x00000020
        /*0738*/ 	.short	0x010a
        /*073a*/ 	.byte	0xff
	.zero		1


	//   ....[99]....
        /*073c*/ 	.word	0x0000ebb0
        /*0740*/ 	.word	0x00000000
        /*0744*/ 	.word	0x00000090
        /*0748*/ 	.short	0x010a
        /*074a*/ 	.byte	0xff
	.zero		1


	//   ....[100]....
        /*074c*/ 	.word	0x0000ec00
        /*0750*/ 	.word	0x00000003
        /*0754*/ 	.word	0x00000000
        /*0758*/ 	.short	0x010a
        /*075a*/ 	.byte	0xff
	.zero		1


	//   ....[101]....
        /*075c*/ 	.word	0x0000ec50
        /*0760*/ 	.word	0x00000004
        /*0764*/ 	.word	0x00000000
        /*0768*/ 	.short	0x010a
        /*076a*/ 	.byte	0xff
	.zero		1


	//   ....[102]....
        /*076c*/ 	.word	0x0000eca0
        /*0770*/ 	.word	0x00000000
        /*0774*/ 	.word	0x00000000
        /*0778*/ 	.short	0x010a
        /*077a*/ 	.byte	0xff
	.zero		1


	//   ....[103]....
        /*077c*/ 	.word	0x0000ed00
        /*0780*/ 	.word	0x00000004
        /*0784*/ 	.word	0x00000098
        /*0788*/ 	.short	0x010a
        /*078a*/ 	.byte	0xff
	.zero		1


	//   ....[104]....
        /*078c*/ 	.word	0x0000ed60
        /*0790*/ 	.word	0x00000004
        /*0794*/ 	.word	0x00000090
        /*0798*/ 	.short	0x010a
        /*079a*/ 	.byte	0xff
	.zero		1


	//   ....[105]....
        /*079c*/ 	.word	0x0000edb0
        /*07a0*/ 	.word	0x00000000
        /*07a4*/ 	.word	0x00000008
        /*07a8*/ 	.short	0x010a
        /*07aa*/ 	.byte	0xff
	.zero		1


	//   ....[106]....
        /*07ac*/ 	.word	0x0000ee80
        /*07b0*/ 	.word	0x00000000
        /*07b4*/ 	.word	0x00000008
        /*07b8*/ 	.short	0x010a
        /*07ba*/ 	.byte	0xff
	.zero		1


	//   ....[107]....
        /*07bc*/ 	.word	0x0000eed0
        /*07c0*/ 	.word	0x00000000
        /*07c4*/ 	.word	0x00000090
        /*07c8*/ 	.short	0x010a
        /*07ca*/ 	.byte	0xff
	.zero		1


	//   ....[108]....
        /*07cc*/ 	.word	0x0000ef20
        /*07d0*/ 	.word	0x00000014
        /*07d4*/ 	.word	0x000000b0
        /*07d8*/ 	.short	0x010a
        /*07da*/ 	.byte	0xff
	.zero		1


	//   ....[109]....
        /*07dc*/ 	.word	0x0000ef70
        /*07e0*/ 	.word	0x00000011
        /*07e4*/ 	.word	0x00000000
        /*07e8*/ 	.short	0x010a
        /*07ea*/ 	.byte	0xff
	.zero		1


	//   ....[110]....
        /*07ec*/ 	.word	0x0000efc0
        /*07f0*/ 	.word	0x00000003
        /*07f4*/ 	.word	0x00000000
        /*07f8*/ 	.short	0x010a
        /*07fa*/ 	.byte	0xff
	.zero		1


	//   ....[111]....
        /*07fc*/ 	.word	0x0000f010
        /*0800*/ 	.word	0x00000000
        /*0804*/ 	.word	0x000000c0
        /*0808*/ 	.short	0x010a
        /*080a*/ 	.byte	0xff
	.zero		1


	//   ....[112]....
        /*080c*/ 	.word	0x0000f060
        /*0810*/ 	.word	0x0000001b
        /*0814*/ 	.word	0x00000090
        /*0818*/ 	.short	0x010a
        /*081a*/ 	.byte	0xff
	.zero		1


	//   ....[113]....
        /*081c*/ 	.word	0x0000f0b0
        /*0820*/ 	.word	0x0000001b
        /*0824*/ 	.word	0x00000088
        /*0828*/ 	.short	0x010a
        /*082a*/ 	.byte	0xff
	.zero		1


	//   ....[114]....
        /*082c*/ 	.word	0x0000f100
        /*0830*/ 	.word	0x0000001b
        /*0834*/ 	.word	0x00000060
        /*0838*/ 	.short	0x010a
        /*083a*/ 	.byte	0xff
	.zero		1


	//   ....[115]....
        /*083c*/ 	.word	0x0000f150
        /*0840*/ 	.word	0x0000001b
        /*0844*/ 	.word	0x00000068
        /*0848*/ 	.short	0x010a
        /*084a*/ 	.byte	0xff
	.zero		1


	//   ....[116]....
        /*084c*/ 	.word	0x0000f1a0
        /*0850*/ 	.word	0x0000001b
        /*0854*/ 	.word	0x00000070
        /*0858*/ 	.short	0x010a
        /*085a*/ 	.byte	0xff
	.zero		1


	//   ....[117]....
        /*085c*/ 	.word	0x0000f1f0
        /*0860*/ 	.word	0x0000001b
        /*0864*/ 	.word	0x00000078
        /*0868*/ 	.short	0x010a
        /*086a*/ 	.byte	0xff
	.zero		1


	//   ....[118]....
        /*086c*/ 	.word	0x0000f240
        /*0870*/ 	.word	0x0000001b
        /*0874*/ 	.word	0x00000060
        /*0878*/ 	.short	0x010a
        /*087a*/ 	.byte	0xff
	.zero		1


	//   ....[119]....
        /*087c*/ 	.word	0x0000f290
        /*0880*/ 	.word	0x0000001b
        /*0884*/ 	.word	0x00000068
        /*0888*/ 	.short	0x010a
        /*088a*/ 	.byte	0xff
	.zero		1


	//   ....[120]....
        /*088c*/ 	.word	0x0000f2e0
        /*0890*/ 	.word	0x0000001b
        /*0894*/ 	.word	0x00000070
        /*0898*/ 	.short	0x010a
        /*089a*/ 	.byte	0xff
	.zero		1


	//   ....[121]....
        /*089c*/ 	.word	0x0000f330
        /*08a0*/ 	.word	0x00000057
        /*08a4*/ 	.word	0x00000090
        /*08a8*/ 	.short	0x010a
        /*08aa*/ 	.byte	0xff
	.zero		1


	//   ....[122]....
        /*08ac*/ 	.word	0x0000f380
        /*08b0*/ 	.word	0x00000057
        /*08b4*/ 	.word	0x00000040
        /*08b8*/ 	.short	0x010a
        /*08ba*/ 	.byte	0xff
	.zero		1


	//   ....[123]....
        /*08bc*/ 	.word	0x0000f3d0
        /*08c0*/ 	.word	0x0000006d
        /*08c4*/ 	.word	0x000000a0
        /*08c8*/ 	.short	0x010a
        /*08ca*/ 	.byte	0xff
	.zero		1


	//   ....[124]....
        /*08cc*/ 	.word	0x0000f420
        /*08d0*/ 	.word	0x00000003
        /*08d4*/ 	.word	0x00000040
        /*08d8*/ 	.short	0x010a
        /*08da*/ 	.byte	0xff
	.zero		1


	//   ....[125]....
        /*08dc*/ 	.word	0x0000f470
        /*08e0*/ 	.word	0x00000072
        /*08e4*/ 	.word	0x00000040
        /*08e8*/ 	.short	0x010a
        /*08ea*/ 	.byte	0xff
	.zero		1


	//   ....[126]....
        /*08ec*/ 	.word	0x0000f4c0
        /*08f0*/ 	.word	0x00000073
        /*08f4*/ 	.word	0x00000040
        /*08f8*/ 	.short	0x010a
        /*08fa*/ 	.byte	0xff
	.zero		1


	//----- nvinfo : EIATTR_NUM_MBARRIERS
	.align		4
.L_47:
        /*08fc*/ 	.byte	0x03, 0x38
        /*08fe*/ 	.short	0x0019


	//----- nvinfo : EIATTR_EXIT_INSTR_OFFSETS
	.align		4
        /*0900*/ 	.byte	0x04, 0x1c
        /*0902*/ 	.short	(.L_49 - .L_48)


	//   ....[0]....
.L_48:
        /*0904*/ 	.word	0x000084f0


	//   ....[1]....
        /*0908*/ 	.word	0x000087a0


	//   ....[2]....
        /*090c*/ 	.word	0x00008800


	//   ....[3]....
        /*0910*/ 	.word	0x0000a090


	//   ....[4]....
        /*0914*/ 	.word	0x0000b300


	//   ....[5]....
        /*0918*/ 	.word	0x0000b330


	//   ....[6]....
        /*091c*/ 	.word	0x0000e9e0


	//   ....[7]....
        /*0920*/ 	.word	0x0000ea60


	//   ....[8]....
        /*0924*/ 	.word	0x0000ea90


	//   ....[9]....
        /*0928*/ 	.word	0x0000eb00


	//----- nvinfo : EIATTR_MAX_THREADS
	.align		4
.L_49:
        /*092c*/ 	.byte	0x04, 0x05
        /*092e*/ 	.short	(.L_51 - .L_50)
.L_50:
        /*0930*/ 	.word	0x00000100
        /*0934*/ 	.word	0x00000001
        /*0938*/ 	.word	0x00000001


	//----- nvinfo : EIATTR_CRS_STACK_SIZE
	.align		4
.L_51:
        /*093c*/ 	.byte	0x04, 0x1e
        /*093e*/ 	.short	(.L_53 - .L_52)
.L_52:
        /*0940*/ 	.word	0x00000000


	//----- nvinfo : EIATTR_CBANK_PARAM_SIZE
	.align		4
.L_53:
        /*0944*/ 	.byte	0x03, 0x19
        /*0946*/ 	.short	0x0900


	//----- nvinfo : EIATTR_PARAM_CBANK
	.align		4
        /*0948*/ 	.byte	0x04, 0x0a
        /*094a*/ 	.short	(.L_55 - .L_54)
	.align		4
.L_54:
        /*094c*/ 	.word	index@(.nv.constant0._ZN7cutlass13device_kernelINS_4conv6kernel13ConvUniversalINS1_16ConvProblemShapeILNS1_8OperatorE1ELi3EEENS1_10collective14CollectiveConvINS1_47MainloopSm100TmaUmmaWarpSpecializedImplicitGemmILS5_1ELi4ELi3ELi1ELi2EN4cute5tupleIJNSA_1CILi2EEENSC_ILi1EEESE_EEEEENSB_IJNSC_ILi256EEENSC_ILi64EEENSB_IJSI_EEEEEENS_10tfloat32_tESL_NSA_8TiledMMAINSA_8MMA_AtomIJNSA_23SM100_MMA_TF32_2x1SM_SSISL_SL_fLi256ELi64ELNSA_4UMMA5MajorE0ELSQ_1ELNSP_7ScaleInE0ELSR_0EEEEEENSA_6LayoutINSB_IJSE_SE_SE_EEENSB_IJNSC_ILi0EEESW_SW_EEEEENSB_IJNSA_10UnderscoreESZ_SZ_EEEEENS7_6detail27Sm100ImplicitGemmTileTraitsINSA_25SM100_TMA_2SM_LOAD_IM2COLENSA_14ComposedLayoutINSA_7SwizzleILi3ELi4ELi3EEENSA_18smem_ptr_flag_bitsILi32EEENSU_INSB_IJNSC_ILi8EEENSC_ILi32EEEEEENSB_IJS1B_SE_EEEEEEEvEENS13_INSA_18SM100_TMA_2SM_LOADENS15_INS16_ILi2ELi5ELi2EEES19_NSU_INSB_IJS1B_NSC_ILi4EEEEEENSB_IJSE_S1B_EEEEEEEvEEEENS_8epilogue10collective18CollectiveEpilogueINS1Q_23Sm100TmaWarpSpecializedILi4ELi2ELi16ELb1ELb0EEEJNSB_IJNSC_ILi128EEESI_SJ_EEENSB_IJNSU_IS1V_SE_EENSU_INSC_ILi16EEESE_EEEEESL_NSB_IJNSB_IJllllEEESE_SW_EEESL_S22_NS1Q_6fusion15FusionCallbacksIS1U_NS23_17LinearCombinationISL_fSL_fLNS_15FloatRoundStyleE2EEES1W_S20_JEEENSA_5SM1004TMEM4LOAD26SM100_TMEM_LOAD_32dp32b16xENSA_20SM90_TMA_LOAD_IM2COLENS15_INS16_ILi2ELi4ELi3EEES19_NSU_INSB_IJS1A_S1Y_EEENSB_IJS1Y_SE_EEEEEEENSA_39AutoVectorizingCopyWithAssumedAlignmentILi128EEENSA_21SM90_TMA_STORE_IM2COLES2I_S2K_S2K_EEEvvEEEEvNT_6ParamsE)
        /*0950*/ 	.short	0x0380
        /*0952*/ 	.short	0x0900


	//----- nvinfo : EIATTR_SW_WAR
	.align		4
.L_55:
        /*0954*/ 	.byte	0x04, 0x36
        /*0956*/ 	.short	(.L_57 - .L_56)
.L_56:
        /*0958*/ 	.word	0x00000008
.L_57:


//--------------------- .nv.callgraph             --------------------------
	.section	.nv.callgraph,"",@"SHT_CUDA_CALLGRAPH"
	.align	4
	.sectionentsize	8
	.align		4
        /*0000*/ 	.word	0x00000000
	.align		4
        /*0004*/ 	.word	0xffffffff
	.align		4
        /*0008*/ 	.word	index@(_ZN7cutlass13device_kernelINS_4conv6kernel13ConvUniversalINS1_16ConvProblemShapeILNS1_8OperatorE1ELi3EEENS1_10collective14CollectiveConvINS1_47MainloopSm100TmaUmmaWarpSpecializedImplicitGemmILS5_1ELi4ELi3ELi1ELi2EN4cute5tupleIJNSA_1CILi2EEENSC_ILi1EEESE_EEEEENSB_IJNSC_ILi256EEENSC_ILi64EEENSB_IJSI_EEEEEENS_10tfloat32_tESL_NSA_8TiledMMAINSA_8MMA_AtomIJNSA_23SM100_MMA_TF32_2x1SM_SSISL_SL_fLi256ELi64ELNSA_4UMMA5MajorE0ELSQ_1ELNSP_7ScaleInE0ELSR_0EEEEEENSA_6LayoutINSB_IJSE_SE_SE_EEENSB_IJNSC_ILi0EEESW_SW_EEEEENSB_IJNSA_10UnderscoreESZ_SZ_EEEEENS7_6detail27Sm100ImplicitGemmTileTraitsINSA_25SM100_TMA_2SM_LOAD_IM2COLENSA_14ComposedLayoutINSA_7SwizzleILi3ELi4ELi3EEENSA_18smem_ptr_flag_bitsILi32EEENSU_INSB_IJNSC_ILi8EEENSC_ILi32EEEEEENSB_IJS1B_SE_EEEEEEEvEENS13_INSA_18SM100_TMA_2SM_LOADENS15_INS16_ILi2ELi5ELi2EEES19_NSU_INSB_IJS1B_NSC_ILi4EEEEEENSB_IJSE_S1B_EEEEEEEvEEEENS_8epilogue10collective18CollectiveEpilogueINS1Q_23Sm100TmaWarpSpecializedILi4ELi2ELi16ELb1ELb0EEEJNSB_IJNSC_ILi128EEESI_SJ_EEENSB_IJNSU_IS1V_SE_EENSU_INSC_ILi16EEESE_EEEEESL_NSB_IJNSB_IJllllEEESE_SW_EEESL_S22_NS1Q_6fusion15FusionCallbacksIS1U_NS23_17LinearCombinationISL_fSL_fLNS_15FloatRoundStyleE2EEES1W_S20_JEEENSA_5SM1004TMEM4LOAD26SM100_TMEM_LOAD_32dp32b16xENSA_20SM90_TMA_LOAD_IM2COLENS15_INS16_ILi2ELi4ELi3EEES19_NSU_INSB_IJS1A_S1Y_EEENSB_IJS1Y_SE_EEEEEEENSA_39AutoVectorizingCopyWithAssumedAlignmentILi128EEENSA_21SM90_TMA_STORE_IM2COLES2I_S2K_S2K_EEEvvEEEEvNT_6ParamsE)
	.align		4
        /*000c*/ 	.word	index@(__assertfail)
	.align		4
        /*0010*/ 	.word	0x00000000
	.align		4
        /*0014*/ 	.word	0xfffffffe
	.align		4
        /*0018*/ 	.word	0x00000000
	.align		4
        /*001c*/ 	.word	0xfffffffd
	.align		4
        /*0020*/ 	.word	0x00000000
	.align		4
        /*0024*/ 	.word	0xfffffffc


//--------------------- .nv.constant4             --------------------------
	.section	.nv.constant4,"a",@progbits
	.align	8
	.align		8
.nv.constant4:
        /*0000*/ 	.dword	__assertfail
	.align		8
        /*0008*/ 	.dword	__unnamed_1
	.align		8
        /*0010*/ 	.dword	__unnamed_2
	.align		8
        /*0018*/ 	.dword	_ZN39_INTERNAL_1092c4d0_4_k_cu_fa82b09b_32274cuda3std3__45__cpo5beginE
	.align		8
        /*0020*/ 	.dword	_ZN39_INTERNAL_1092c4d0_4_k_cu_fa82b09b_32274cuda3std3__45__cpo3endE
	.align		8
        /*0028*/ 	.dword	_ZN39_INTERNAL_1092c4d0_4_k_cu_fa82b09b_32274cuda3std3__45__cpo6cbeginE
	.align		8
        /*0030*/ 	.dword	_ZN39_INTERNAL_1092c4d0_4_k_cu_fa82b09b_32274cuda3std3__45__cpo4cendE
	.align		8
        /*0038*/ 	.dword	_ZN39_INTERNAL_1092c4d0_4_k_cu_fa82b09b_32274cuda3std3__441_GLOBAL__N__1092c4d0_4_k_cu_fa82b09b_32276ignoreE
	.align		8
        /*0040*/ 	.dword	_ZN39_INTERNAL_1092c4d0_4_k_cu_fa82b09b_32274cuda3std3__419piecewise_constructE
	.align		8
        /*0048*/ 	.dword	_ZN39_INTERNAL_1092c4d0_4_k_cu_fa82b09b_32274cuda3std3__48in_placeE
	.align		8
        /*0050*/ 	.dword	_ZN39_INTERNAL_1092c4d0_4_k_cu_fa82b09b_32274cuda3std6ranges3__45__cpo4swapE
	.align		8
        /*0058*/ 	.dword	_ZN39_INTERNAL_1092c4d0_4_k_cu_fa82b09b_32274cuda3std6ranges3__45__cpo9iter_moveE
	.align		8
        /*0060*/ 	.dword	_ZN39_INTERNAL_1092c4d0_4_k_cu_fa82b09b_32274cute7productE
	.align		8
        /*0068*/ 	.dword	_ZN39_INTERNAL_1092c4d0_4_k_cu_fa82b09b_32274cute1_E
	.align		8
        /*0070*/ 	.dword	$str$27
	.align		8
        /*0078*/ 	.dword	$str$28
	.align		8
        /*0080*/ 	.dword	$str$29
	.align		8
        /*0088*/ 	.dword	$str$30


//--------------------- .text._ZN7cutlass13device_kernelINS_4conv6kernel13ConvUniversalINS1_16ConvProblemShapeILNS1_8OperatorE1ELi3EEENS1_10collective14CollectiveConvINS1_47MainloopSm100TmaUmmaWarpSpecializedImplicitGemmILS5_1ELi4ELi3ELi1ELi2EN4cute5tupleIJNSA_1CILi2EEENSC_ILi1EEESE_EEEEENSB_IJNSC_ILi256EEENSC_ILi64EEENSB_IJSI_EEEEEENS_10tfloat32_tESL_NSA_8TiledMMAINSA_8MMA_AtomIJNSA_23SM100_MMA_TF32_2x1SM_SSISL_SL_fLi256ELi64ELNSA_4UMMA5MajorE0ELSQ_1ELNSP_7ScaleInE0ELSR_0EEEEEENSA_6LayoutINSB_IJSE_SE_SE_EEENSB_IJNSC_ILi0EEESW_SW_EEEEENSB_IJNSA_10UnderscoreESZ_SZ_EEEEENS7_6detail27Sm100ImplicitGemmTileTraitsINSA_25SM100_TMA_2SM_LOAD_IM2COLENSA_14ComposedLayoutINSA_7SwizzleILi3ELi4ELi3EEENSA_18smem_ptr_flag_bitsILi32EEENSU_INSB_IJNSC_ILi8EEENSC_ILi32EEEEEENSB_IJS1B_SE_EEEEEEEvEENS13_INSA_18SM100_TMA_2SM_LOADENS15_INS16_ILi2ELi5ELi2EEES19_NSU_INSB_IJS1B_NSC_ILi4EEEEEENSB_IJSE_S1B_EEEEEEEvEEEENS_8epilogue10collective18CollectiveEpilogueINS1Q_23Sm100TmaWarpSpecializedILi4ELi2ELi16ELb1ELb0EEEJNSB_IJNSC_ILi128EEESI_SJ_EEENSB_IJNSU_IS1V_SE_EENSU_INSC_ILi16EEESE_EEEEESL_NSB_IJNSB_IJllllEEESE_SW_EEESL_S22_NS1Q_6fusion15FusionCallbacksIS1U_NS23_17LinearCombinationISL_fSL_fLNS_15FloatRoundStyleE2EEES1W_S20_JEEENSA_5SM1004TMEM4LOAD26SM100_TMEM_LOAD_32dp32b16xENSA_20SM90_TMA_LOAD_IM2COLENS15_INS16_ILi2ELi4ELi3EEES19_NSU_INSB_IJS1A_S1Y_EEENSB_IJS1Y_SE_EEEEEEENSA_39AutoVectorizingCopyWithAssumedAlignmentILi128EEENSA_21SM90_TMA_STORE_IM2COLES2I_S2K_S2K_EEEvvEEEEvNT_6ParamsE --------------------------
	.section	.text._ZN7cutlass13device_kernelINS_4conv6kernel13ConvUniversalINS1_16ConvProblemShapeILNS1_8OperatorE1ELi3EEENS1_10collective14CollectiveConvINS1_47MainloopSm100TmaUmmaWarpSpecializedImplicitGemmILS5_1ELi4ELi3ELi1ELi2EN4cute5tupleIJNSA_1CILi2EEENSC_ILi1EEESE_EEEEENSB_IJNSC_ILi256EEENSC_ILi64EEENSB_IJSI_EEEEEENS_10tfloat32_tESL_NSA_8TiledMMAINSA_8MMA_AtomIJNSA_23SM100_MMA_TF32_2x1SM_SSISL_SL_fLi256ELi64ELNSA_4UMMA5MajorE0ELSQ_1ELNSP_7ScaleInE0ELSR_0EEEEEENSA_6LayoutINSB_IJSE_SE_SE_EEENSB_IJNSC_ILi0EEESW_SW_EEEEENSB_IJNSA_10UnderscoreESZ_SZ_EEEEENS7_6detail27Sm100ImplicitGemmTileTraitsINSA_25SM100_TMA_2SM_LOAD_IM2COLENSA_14ComposedLayoutINSA_7SwizzleILi3ELi4ELi3EEENSA_18smem_ptr_flag_bitsILi32EEENSU_INSB_IJNSC_ILi8EEENSC_ILi32EEEEEENSB_IJS1B_SE_EEEEEEEvEENS13_INSA_18SM100_TMA_2SM_LOADENS15_INS16_ILi2ELi5ELi2EEES19_NSU_INSB_IJS1B_NSC_ILi4EEEEEENSB_IJSE_S1B_EEEEEEEvEEEENS_8epilogue10collective18CollectiveEpilogueINS1Q_23Sm100TmaWarpSpecializedILi4ELi2ELi16ELb1ELb0EEEJNSB_IJNSC_ILi128EEESI_SJ_EEENSB_IJNSU_IS1V_SE_EENSU_INSC_ILi16EEESE_EEEEESL_NSB_IJNSB_IJllllEEESE_SW_EEESL_S22_NS1Q_6fusion15FusionCallbacksIS1U_NS23_17LinearCombinationISL_fSL_fLNS_15FloatRoundStyleE2EEES1W_S20_JEEENSA_5SM1004TMEM4LOAD26SM100_TMEM_LOAD_32dp32b16xENSA_20SM90_TMA_LOAD_IM2COLENS15_INS16_ILi2ELi4ELi3EEES19_NSU_INSB_IJS1A_S1Y_EEENSB_IJS1Y_SE_EEEEEEENSA_39AutoVectorizingCopyWithAssumedAlignmentILi128EEENSA_21SM90_TMA_STORE_IM2COLES2I_S2K_S2K_EEEvvEEEEvNT_6ParamsE,"ax",@progbits
	.align	128
.text._ZN7cutlass13device_kernelINS_4conv6kernel13ConvUniversalINS1_16ConvProblemShapeILNS1_8OperatorE1ELi3EEENS1_10collective14CollectiveConvINS1_47MainloopSm100TmaUmmaWarpSpecializedImplicitGemmILS5_1ELi4ELi3ELi1ELi2EN4cute5tupleIJNSA_1CILi2EEENSC_ILi1EEESE_EEEEENSB_IJNSC_ILi256EEENSC_ILi64EEENSB_IJSI_EEEEEENS_10tfloat32_tESL_NSA_8TiledMMAINSA_8MMA_AtomIJNSA_23SM100_MMA_TF32_2x1SM_SSISL_SL_fLi256ELi64ELNSA_4UMMA5MajorE0ELSQ_1ELNSP_7ScaleInE0ELSR_0EEEEEENSA_6LayoutINSB_IJSE_SE_SE_EEENSB_IJNSC_ILi0EEESW_SW_EEEEENSB_IJNSA_10UnderscoreESZ_SZ_EEEEENS7_6detail27Sm100ImplicitGemmTileTraitsINSA_25SM100_TMA_2SM_LOAD_IM2COLENSA_14ComposedLayoutINSA_7SwizzleILi3ELi4ELi3EEENSA_18smem_ptr_flag_bitsILi32EEENSU_INSB_IJNSC_ILi8EEENSC_ILi32EEEEEENSB_IJS1B_SE_EEEEEEEvEENS13_INSA_18SM100_TMA_2SM_LOADENS15_INS16_ILi2ELi5ELi2EEES19_NSU_INSB_IJS1B_NSC_ILi4EEEEEENSB_IJSE_S1B_EEEEEEEvEEEENS_8epilogue10collective18CollectiveEpilogueINS1Q_23Sm100TmaWarpSpecializedILi4ELi2ELi16ELb1ELb0EEEJNSB_IJNSC_ILi128EEESI_SJ_EEENSB_IJNSU_IS1V_SE_EENSU_INSC_ILi16EEESE_EEEEESL_NSB_IJNSB_IJllllEEESE_SW_EEESL_S22_NS1Q_6fusion15FusionCallbacksIS1U_NS23_17LinearCombinationISL_fSL_fLNS_15FloatRoundStyleE2EEES1W_S20_JEEENSA_5SM1004TMEM4LOAD26SM100_TMEM_LOAD_32dp32b16xENSA_20SM90_TMA_LOAD_IM2COLENS15_INS16_ILi2ELi4ELi3EEES19_NSU_INSB_IJS1A_S1Y_EEENSB_IJS1Y_SE_EEEEEEENSA_39AutoVectorizingCopyWithAssumedAlignmentILi128EEENSA_21SM90_TMA_STORE_IM2COLES2I_S2K_S2K_EEEvvEEEEvNT_6ParamsE:
        .type           _ZN7cutlass13device_kernelINS_4conv6kernel13ConvUniversalINS1_16ConvProblemShapeILNS1_8OperatorE1ELi3EEENS1_10collective14CollectiveConvINS1_47MainloopSm100TmaUmmaWarpSpecializedImplicitGemmILS5_1ELi4ELi3ELi1ELi2EN4cute5tupleIJNSA_1CILi2EEENSC_ILi1EEESE_EEEEENSB_IJNSC_ILi256EEENSC_ILi64EEENSB_IJSI_EEEEEENS_10tfloat32_tESL_NSA_8TiledMMAINSA_8MMA_AtomIJNSA_23SM100_MMA_TF32_2x1SM_SSISL_SL_fLi256ELi64ELNSA_4UMMA5MajorE0ELSQ_1ELNSP_7ScaleInE0ELSR_0EEEEEENSA_6LayoutINSB_IJSE_SE_SE_EEENSB_IJNSC_ILi0EEESW_SW_EEEEENSB_IJNSA_10UnderscoreESZ_SZ_EEEEENS7_6detail27Sm100ImplicitGemmTileTraitsINSA_25SM100_TMA_2SM_LOAD_IM2COLENSA_14ComposedLayoutINSA_7SwizzleILi3ELi4ELi3EEENSA_18smem_ptr_flag_bitsILi32EEENSU_INSB_IJNSC_ILi8EEENSC_ILi32EEEEEENSB_IJS1B_SE_EEEEEEEvEENS13_INSA_18SM100_TMA_2SM_LOADENS15_INS16_ILi2ELi5ELi2EEES19_NSU_INSB_IJS1B_NSC_ILi4EEEEEENSB_IJSE_S1B_EEEEEEEvEEEENS_8epilogue10collective18CollectiveEpilogueINS1Q_23Sm100TmaWarpSpecializedILi4ELi2ELi16ELb1ELb0EEEJNSB_IJNSC_ILi128EEESI_SJ_EEENSB_IJNSU_IS1V_SE_EENSU_INSC_ILi16EEESE_EEEEESL_NSB_IJNSB_IJllllEEESE_SW_EEESL_S22_NS1Q_6fusion15FusionCallbacksIS1U_NS23_17LinearCombinationISL_fSL_fLNS_15FloatRoundStyleE2EEES1W_S20_JEEENSA_5SM1004TMEM4LOAD26SM100_TMEM_LOAD_32dp32b16xENSA_20SM90_TMA_LOAD_IM2COLENS15_INS16_ILi2ELi4ELi3EEES19_NSU_INSB_IJS1A_S1Y_EEENSB_IJS1Y_SE_EEEEEEENSA_39AutoVectorizingCopyWithAssumedAlignmentILi128EEENSA_21SM90_TMA_STORE_IM2COLES2I_S2K_S2K_EEEvvEEEEvNT_6ParamsE,@function
        .size           _ZN7cutlass13device_kernelINS_4conv6kernel13ConvUniversalINS1_16ConvProblemShapeILNS1_8OperatorE1ELi3EEENS1_10collective14CollectiveConvINS1_47MainloopSm100TmaUmmaWarpSpecializedImplicitGemmILS5_1ELi4ELi3ELi1ELi2EN4cute5tupleIJNSA_1CILi2EEENSC_ILi1EEESE_EEEEENSB_IJNSC_ILi256EEENSC_ILi64EEENSB_IJSI_EEEEEENS_10tfloat32_tESL_NSA_8TiledMMAINSA_8MMA_AtomIJNSA_23SM100_MMA_TF32_2x1SM_SSISL_SL_fLi256ELi64ELNSA_4UMMA5MajorE0ELSQ_1ELNSP_7ScaleInE0ELSR_0EEEEEENSA_6LayoutINSB_IJSE_SE_SE_EEENSB_IJNSC_ILi0EEESW_SW_EEEEENSB_IJNSA_10UnderscoreESZ_SZ_EEEEENS7_6detail27Sm100ImplicitGemmTileTraitsINSA_25SM100_TMA_2SM_LOAD_IM2COLENSA_14ComposedLayoutINSA_7SwizzleILi3ELi4ELi3EEENSA_18smem_ptr_flag_bitsILi32EEENSU_INSB_IJNSC_ILi8EEENSC_ILi32EEEEEENSB_IJS1B_SE_EEEEEEEvEENS13_INSA_18SM100_TMA_2SM_LOADENS15_INS16_ILi2ELi5ELi2EEES19_NSU_INSB_IJS1B_NSC_ILi4EEEEEENSB_IJSE_S1B_EEEEEEEvEEEENS_8epilogue10collective18CollectiveEpilogueINS1Q_23Sm100TmaWarpSpecializedILi4ELi2ELi16ELb1ELb0EEEJNSB_IJNSC_ILi128EEESI_SJ_EEENSB_IJNSU_IS1V_SE_EENSU_INSC_ILi16EEESE_EEEEESL_NSB_IJNSB_IJllllEEESE_SW_EEESL_S22_NS1Q_6fusion15FusionCallbacksIS1U_NS23_17LinearCombinationISL_fSL_fLNS_15FloatRoundStyleE2EEES1W_S20_JEEENSA_5SM1004TMEM4LOAD26SM100_TMEM_LOAD_32dp32b16xENSA_20SM90_TMA_LOAD_IM2COLENS15_INS16_ILi2ELi4ELi3EEES19_NSU_INSB_IJS1A_S1Y_EEENSB_IJS1Y_SE_EEEEEEENSA_39AutoVectorizingCopyWithAssumedAlignmentILi128EEENSA_21SM90_TMA_STORE_IM2COLES2I_S2K_S2K_EEEvvEEEEvNT_6ParamsE,(.L_x_165 - _ZN7cutlass13device_kernelINS_4conv6kernel13ConvUniversalINS1_16ConvProblemShapeILNS1_8OperatorE1ELi3EEENS1_10collective14CollectiveConvINS1_47MainloopSm100TmaUmmaWarpSpecializedImplicitGemmILS5_1ELi4ELi3ELi1ELi2EN4cute5tupleIJNSA_1CILi2EEENSC_ILi1EEESE_EEEEENSB_IJNSC_ILi256EEENSC_ILi64EEENSB_IJSI_EEEEEENS_10tfloat32_tESL_NSA_8TiledMMAINSA_8MMA_AtomIJNSA_23SM100_MMA_TF32_2x1SM_SSISL_SL_fLi256ELi64ELNSA_4UMMA5MajorE0ELSQ_1ELNSP_7ScaleInE0ELSR_0EEEEEENSA_6LayoutINSB_IJSE_SE_SE_EEENSB_IJNSC_ILi0EEESW_SW_EEEEENSB_IJNSA_10UnderscoreESZ_SZ_EEEEENS7_6detail27Sm100ImplicitGemmTileTraitsINSA_25SM100_TMA_2SM_LOAD_IM2COLENSA_14ComposedLayoutINSA_7SwizzleILi3ELi4ELi3EEENSA_18smem_ptr_flag_bitsILi32EEENSU_INSB_IJNSC_ILi8EEENSC_ILi32EEEEEENSB_IJS1B_SE_EEEEEEEvEENS13_INSA_18SM100_TMA_2SM_LOADENS15_INS16_ILi2ELi5ELi2EEES19_NSU_INSB_IJS1B_NSC_ILi4EEEEEENSB_IJSE_S1B_EEEEEEEvEEEENS_8epilogue10collective18CollectiveEpilogueINS1Q_23Sm100TmaWarpSpecializedILi4ELi2ELi16ELb1ELb0EEEJNSB_IJNSC_ILi128EEESI_SJ_EEENSB_IJNSU_IS1V_SE_EENSU_INSC_ILi16EEESE_EEEEESL_NSB_IJNSB_IJllllEEESE_SW_EEESL_S22_NS1Q_6fusion15FusionCallbacksIS1U_NS23_17LinearCombinationISL_fSL_fLNS_15FloatRoundStyleE2EEES1W_S20_JEEENSA_5SM1004TMEM4LOAD26SM100_TMEM_LOAD_32dp32b16xENSA_20SM90_TMA_LOAD_IM2COLENS15_INS16_ILi2ELi4ELi3EEES19_NSU_INSB_IJS1A_S1Y_EEENSB_IJS1Y_SE_EEEEEEENSA_39AutoVectorizingCopyWithAssumedAlignmentILi128EEENSA_21SM90_TMA_STORE_IM2COLES2I_S2K_S2K_EEEvvEEEEvNT_6ParamsE)
        .other          _ZN7cutlass13device_kernelINS_4conv6kernel13ConvUniversalINS1_16ConvProblemShapeILNS1_8OperatorE1ELi3EEENS1_10collective14CollectiveConvINS1_47MainloopSm100TmaUmmaWarpSpecializedImplicitGemmILS5_1ELi4ELi3ELi1ELi2EN4cute5tupleIJNSA_1CILi2EEENSC_ILi1EEESE_EEEEENSB_IJNSC_ILi256EEENSC_ILi64EEENSB_IJSI_EEEEEENS_10tfloat32_tESL_NSA_8TiledMMAINSA_8MMA_AtomIJNSA_23SM100_MMA_TF32_2x1SM_SSISL_SL_fLi256ELi64ELNSA_4UMMA5MajorE0ELSQ_1ELNSP_7ScaleInE0ELSR_0EEEEEENSA_6LayoutINSB_IJSE_SE_SE_EEENSB_IJNSC_ILi0EEESW_SW_EEEEENSB_IJNSA_10UnderscoreESZ_SZ_EEEEENS7_6detail27Sm100ImplicitGemmTileTraitsINSA_25SM100_TMA_2SM_LOAD_IM2COLENSA_14ComposedLayoutINSA_7SwizzleILi3ELi4ELi3EEENSA_18smem_ptr_flag_bitsILi32EEENSU_INSB_IJNSC_ILi8EEENSC_ILi32EEEEEENSB_IJS1B_SE_EEEEEEEvEENS13_INSA_18SM100_TMA_2SM_LOADENS15_INS16_ILi2ELi5ELi2EEES19_NSU_INSB_IJS1B_NSC_ILi4EEEEEENSB_IJSE_S1B_EEEEEEEvEEEENS_8epilogue10collective18CollectiveEpilogueINS1Q_23Sm100TmaWarpSpecializedILi4ELi2ELi16ELb1ELb0EEEJNSB_IJNSC_ILi128EEESI_SJ_EEENSB_IJNSU_IS1V_SE_EENSU_INSC_ILi16EEESE_EEEEESL_NSB_IJNSB_IJllllEEESE_SW_EEESL_S22_NS1Q_6fusion15FusionCallbacksIS1U_NS23_17LinearCombinationISL_fSL_fLNS_15FloatRoundStyleE2EEES1W_S20_JEEENSA_5SM1004TMEM4LOAD26SM100_TMEM_LOAD_32dp32b16xENSA_20SM90_TMA_LOAD_IM2COLENS15_INS16_ILi2ELi4ELi3EEES19_NSU_INSB_IJS1A_S1Y_EEENSB_IJS1Y_SE_EEEEEEENSA_39AutoVectorizingCopyWithAssumedAlignmentILi128EEENSA_21SM90_TMA_STORE_IM2COLES2I_S2K_S2K_EEEvvEEEEvNT_6ParamsE,@"STO_CUDA_ENTRY STV_DEFAULT"
_ZN7cutlass13device_kernelINS_4conv6kernel13ConvUniversalINS1_16ConvProblemShapeILNS1_8OperatorE1ELi3EEENS1_10collective14CollectiveConvINS1_47MainloopSm100TmaUmmaWarpSpecializedImplicitGemmILS5_1ELi4ELi3ELi1ELi2EN4cute5tupleIJNSA_1CILi2EEENSC_ILi1EEESE_EEEEENSB_IJNSC_ILi256EEENSC_ILi64EEENSB_IJSI_EEEEEENS_10tfloat32_tESL_NSA_8TiledMMAINSA_8MMA_AtomIJNSA_23SM100_MMA_TF32_2x1SM_SSISL_SL_fLi256ELi64ELNSA_4UMMA5MajorE0ELSQ_1ELNSP_7ScaleInE0ELSR_0EEEEEENSA_6LayoutINSB_IJSE_SE_SE_EEENSB_IJNSC_ILi0EEESW_SW_EEEEENSB_IJNSA_10UnderscoreESZ_SZ_EEEEENS7_6detail27Sm100ImplicitGemmTileTraitsINSA_25SM100_TMA_2SM_LOAD_IM2COLENSA_14ComposedLayoutINSA_7SwizzleILi3ELi4ELi3EEENSA_18smem_ptr_flag_bitsILi32EEENSU_INSB_IJNSC_ILi8EEENSC_ILi32EEEEEENSB_IJS1B_SE_EEEEEEEvEENS13_INSA_18SM100_TMA_2SM_LOADENS15_INS16_ILi2ELi5ELi2EEES19_NSU_INSB_IJS1B_NSC_ILi4EEEEEENSB_IJSE_S1B_EEEEEEEvEEEENS_8epilogue10collective18CollectiveEpilogueINS1Q_23Sm100TmaWarpSpecializedILi4ELi2ELi16ELb1ELb0EEEJNSB_IJNSC_ILi128EEESI_SJ_EEENSB_IJNSU_IS1V_SE_EENSU_INSC_ILi16EEESE_EEEEESL_NSB_IJNSB_IJllllEEESE_SW_EEESL_S22_NS1Q_6fusion15FusionCallbacksIS1U_NS23_17LinearCombinationISL_fSL_fLNS_15FloatRoundStyleE2EEES1W_S20_JEEENSA_5SM1004TMEM4LOAD26SM100_TMEM_LOAD_32dp32b16xENSA_20SM90_TMA_LOAD_IM2COLENS15_INS16_ILi2ELi4ELi3EEES19_NSU_INSB_IJS1A_S1Y_EEENSB_IJS1Y_SE_EEEEEEENSA_39AutoVectorizingCopyWithAssumedAlignmentILi128EEENSA_21SM90_TMA_STORE_IM2COLES2I_S2K_S2K_EEEvvEEEEvNT_6ParamsE:
[----:B------:R-:W1:Y:S08]  /*0000*/  LDC R1, c[0x0][0x37c] ;  /* 0x0000df00ff017b82 */ /* 0x000e700000000800 */
[----:B------:R-:W2:Y:S01]  /*0010*/  LDC.64 R2, c[0x0][0x990] ;  /* 0x00026400ff027b82 */ /* 0x000ea20000000a00 */
[----:B------:R-:W3:Y:S01]  /*0020*/  S2R R94, SR_TID.X ;  /* 0x00000000005e7919 */ /* 0x000ee20000002100 */
[----:B------:R-:W4:Y:S01]  /*0030*/  LDCU.64 UR48, c[0x0][0x358] ;  /* 0x00006b00ff3077ac */ /* 0x000f220008000a00 */
[----:B-1----:R-:W-:Y:S01]  /*0040*/  VIADD R1, R1, 0xfffffff8 ;  /* 0xfffffff801017836 */ /* 0x002fe20000000000 */
[----:B------:R-:W-:Y:S01]  /*0050*/  PRMT R83, RZ, 0x7610, R83 ;  /* 0x00007610ff537816 */ /* 0x000fe20000000053 */
[----:B------:R-:W1:Y:S01]  /*0060*/  S2R R81, SR_CgaCtaId ;  /* 0x0000000000517919 */ /* 0x000e620000008800 */
[----:B------:R-:W-:-:S02]  /*0070*/  ELECT P1, URZ, PT ;  /* 0x0000000000ff782f */ /* 0x000fc40003820000 */
[----:B--2---:R-:W-:-:S04]  /*0080*/  ISETP.NE.U32.AND P0, PT, R2, RZ, PT ;  /* 0x000000ff0200720c */ /* 0x004fc80003f05070 */
[----:B------:R-:W-:Y:S02]  /*0090*/  ISETP.NE.AND.EX P0, PT, R3, RZ, PT, P0 ;  /* 0x000000ff0300720c */ /* 0x000fe40003f05300 */
[----:B---3--:R-:W-:Y:S02]  /*00a0*/  SHF.R.U32.HI R96, RZ, 0x5, R94 ;  /* 0x00000005ff607819 */ /* 0x008fe4000001165e */
[----:B-1----:R-:W-:-:S03]  /*00b0*/  LOP3.LUT R11, R81, 0x1, RZ, 0xc0, !PT ;  /* 0x00000001510b7812 */ /* 0x002fc600078ec0ff */
[----:B------:R1:W2:Y:S01]  /*00c0*/  SHFL.IDX PT, R0, R96, RZ, 0x1f ;  /* 0x00001fff60007589 */ /* 0x0002a200000e0000 */
[----:B------:R-:W-:-:S05]  /*00d0*/  LOP3.LUT R10, R81, 0x1, RZ, 0x3c, !PT ;  /* 0x00000001510a7812 */ /* 0x000fca00078e3cff */
[----:B----4-:R-:W-:Y:S05]  /*00e0*/  @P0 BRA `(.L_x_0) ;  /* 0x00000000002c0947 */ /* 0x010fea0003800000 */
[----:B------:R-:W3:Y:S02]  /*00f0*/  LDCU.64 UR4, c[0x0][0x988] ;  /* 0x00013100ff0477ac */ /* 0x000ee40008000a00 */
[----:B---3--:R-:W-:-:S04]  /*0100*/  UISETP.NE.U32.AND UP0, UPT, UR4, URZ, UPT ;  /* 0x000000ff0400728c */ /* 0x008fc8000bf05070 */
[----:B------:R-:W-:-:S09]  /*0110*/  UISETP.NE.AND.EX UP0, UPT, UR5, URZ, UPT, UP0 ;  /* 0x000000ff0500728c */ /* 0x000fd2000bf05300 */
[----:B------:R-:W-:Y:S05]  /*0120*/  BRA.U !UP0, `(.L_x_1) ;  /* 0x0000000108107547 */ /* 0x000fea000b800000 */
[----:B------:R-:W3:Y:S02]  /*0130*/  LDC.64 R4, c[0x0][0x988] ;  /* 0x00026200ff047b82 */ /* 0x000ee40000000a00 */
[----:B---3--:R3:W5:Y:S01]  /*0140*/  LDG.E R35, desc[UR48][R4.64] ;  /* 0x0000003004237981 */ /* 0x008762000c1e1900 */
[----:B------:R-:W-:Y:S01]  /*0150*/  HFMA2 R83, -RZ, RZ, 0, 5.9604644775390625e-08 ;  /* 0x00000001ff537431 */ /* 0x000fe200000001ff */
[----:B------:R-:W-:Y:S05]  /*0160*/  BRA `(.L_x_0) ;  /* 0x00000000000c7947 */ /* 0x000fea0003800000 */
.L_x_1:
[----:B------:R-:W3:Y:S01]  /*0170*/  LDCU UR4, c[0x0][0x980] ;  /* 0x00013000ff0477ac */ /* 0x000ee20008000800 */
[----:B------:R-:W-:Y:S01]  /*0180*/  HFMA2 R83, -RZ, RZ, 0, 5.9604644775390625e-08 ;  /* 0x00000001ff537431 */ /* 0x000fe200000001ff */
[----:B---3--:R-:W-:-:S07]  /*0190*/  MOV R35, UR4 ;  /* 0x0000000400237c02 */ /* 0x008fce0008000f00 */
.L_x_0:
[----:B------:R-:W4:Y:S02]  /*01a0*/  LDCU.64 UR4, c[0x0][0x9b0] ;  /* 0x00013600ff0477ac */ /* 0x000f240008000a00 */
[----:B----4-:R-:W-:-:S04]  /*01b0*/  UISETP.NE.U32.AND UP0, UPT, UR4, URZ, UPT ;  /* 0x000000ff0400728c */ /* 0x010fc8000bf05070 */
[----:B------:R-:W-:-:S09]  /*01c0*/  UISETP.NE.AND.EX UP0, UPT, UR5, URZ, UPT, UP0 ;  /* 0x000000ff0500728c */ /* 0x000fd2000bf05300 */
[----:B------:R-:W-:Y:S05]  /*01d0*/  BRA.U UP0, `(.L_x_2) ;  /* 0x0000000100247547 */ /* 0x000fea000b800000 */
[----:B------:R-:W4:Y:S02]  /*01e0*/  LDCU.64 UR4, c[0x0][0x9a8] ;  /* 0x00013500ff0477ac */ /* 0x000f240008000a00 */
[----:B----4-:R-:W-:-:S04]  /*01f0*/  UISETP.NE.U32.AND UP0, UPT, UR4, URZ, UPT ;  /* 0x000000ff0400728c */ /* 0x010fc8000bf05070 */
[----:B------:R-:W-:-:S09]  /*0200*/  UISETP.NE.AND.EX UP0, UPT, UR5, URZ, UPT, UP0 ;  /* 0x000000ff0500728c */ /* 0x000fd2000bf05300 */
[----:B------:R-:W-:Y:S05]  /*0210*/  BRA.U !UP0, `(.L_x_3) ;  /* 0x00000001080c7547 */ /* 0x000fea000b800000 */
[----:B---3--:R-:W3:Y:S02]  /*0220*/  LDC.64 R4, c[0x0][0x9a8] ;  /* 0x00026a00ff047b82 */ /* 0x008ee40000000a00 */
[----:B---3--:R4:W5:Y:S01]  /*0230*/  LDG.E R33, desc[UR48][R4.64] ;  /* 0x0000003004217981 */ /* 0x008962000c1e1900 */
[----:B------:R-:W-:Y:S05]  /*0240*/  BRA `(.L_x_2) ;  /* 0x0000000000087947 */ /* 0x000fea0003800000 */
.L_x_3:
[----:B------:R-:W4:Y:S02]  /*0250*/  LDCU UR4, c[0x0][0x9a0] ;  /* 0x00013400ff0477ac */ /* 0x000f240008000800 */
[----:B----4-:R-:W-:Y:S02]  /*0260*/  MOV R33, UR4 ;  /* 0x0000000400217c02 */ /* 0x010fe40008000f00 */
.L_x_2:
[----:B---34-:R-:W3:Y:S01]  /*0270*/  LDC.64 R4, c[0x0][0x988] ;  /* 0x00026200ff047b82 */ /* 0x018ee20000000a00 */
[----:B--2---:R-:W-:Y:S01]  /*0280*/  ISETP.NE.OR P2, PT, R0, 0x1, !P1 ;  /* 0x000000010000780c */ /* 0x004fe20004f45670 */
[----:B------:R-:W-:Y:S01]  /*0290*/  BSSY.RECONVERGENT B0, `(.L_x_4) ;  /* 0x0000011000007945 */ /* 0x000fe20003800200 */
[----:B------:R-:W-:Y:S02]  /*02a0*/  ISETP.EQ.U32.AND P4, PT, R2, RZ, PT ;  /* 0x000000ff0200720c */ /* 0x000fe40003f82070 */
[----:B------:R-:W-:Y:S02]  /*02b0*/  ISETP.NE.OR P0, PT, R0, 0x3, !P1 ;  /* 0x000000030000780c */ /* 0x000fe40004f05670 */
[----:B------:R-:W-:Y:S02]  /*02c0*/  PLOP3.LUT P6, PT, PT, PT, PT, 0x80, 0x8 ;  /* 0x000000000008781c */ /* 0x000fe40003fcf070 */
[----:B---3--:R-:W-:-:S04]  /*02d0*/  ISETP.NE.U32.AND P3, PT, R4, RZ, PT ;  /* 0x000000ff0400720c */ /* 0x008fc80003f65070 */
[----:B------:R-:W-:-:S04]  /*02e0*/  ISETP.NE.AND.EX P3, PT, R5, RZ, PT, P3 ;  /* 0x000000ff0500720c */ /* 0x000fc80003f65330 */
[----:B------:R-:W-:-:S04]  /*02f0*/  ISETP.EQ.OR.EX P5, PT, R3, RZ, !P3, P4 ;  /* 0x000000ff0300720c */ /* 0x000fc80005fa2740 */
[----:B------:R-:W-:Y:S01]  /*0300*/  P2R R97, PR, RZ, 0x20 ;  /* 0x00000020ff617803 */ /* 0x000fe20000000000 */
[----:B------:R-:W-:Y:S05]  /*0310*/  @P2 BRA `(.L_x_5) ;  /* 0x0000000000202947 */ /* 0x000fea0003800000 */
[----:B------:R-:W2:Y:S02]  /*0320*/  LDCU.64 UR4, c[0x0][0x348] ;  /* 0x00006900ff0477ac */ /* 0x000ea40008000a00 */
[----:B--2---:R-:W-:Y:S02]  /*0330*/  UIADD3 UR6, UP1, UPT, UR4, 0x80, URZ ;  /* 0x0000008004067890 */ /* 0x004fe4000ff3e0ff */
[----:B------:R-:W-:Y:S02]  /*0340*/  UIADD3 UR4, UP0, UPT, UR4, 0x200, URZ ;  /* 0x0000020004047890 */ /* 0x000fe4000ff1e0ff */
[----:B------:R-:W-:Y:S02]  /*0350*/  UIADD3.X UR7, UPT, UPT, URZ, UR5, URZ, UP1, !UPT ;  /* 0x00000005ff077290 */ /* 0x000fe40008ffe4ff */
[----:B------:R-:W-:-:S07]  /*0360*/  UIADD3.X UR5, UPT, UPT, URZ, UR5, URZ, UP0, !UPT ;  /* 0x00000005ff057290 */ /* 0x000fce00087fe4ff */
[----:B------:R2:W-:Y:S02]  /*0370*/  UTMACCTL.PF [UR6] ;  /* 0x00000000060079b9 */ /* 0x0005e40008040000 */
[----:B------:R2:W-:Y:S02]  /*0380*/  UTMACCTL.PF [UR4] ;  /* 0x00000000040079b9 */ /* 0x0005e40008040000 */
[----:B--2---:R-:W-:Y:S01]  /*0390*/  NOP ;  /* 0x0000000000007918 */ /* 0x004fe20000000000 */
.L_x_5:
[----:B------:R-:W-:Y:S05]  /*03a0*/  BSYNC.RECONVERGENT B0 ;  /* 0x0000000000007941 */ /* 0x000fea0003800200 */
.L_x_4:
[----:B------:R-:W-:Y:S04]  /*03b0*/  BSSY.RECONVERGENT B0, `(.L_x_6) ;  /* 0x000000a000007945 */ /* 0x000fe80003800200 */
        /* <DEDUP_REMOVED lines=9> */
.L_x_7:
[----:B------:R-:W-:Y:S05]  /*0450*/  BSYNC.RECONVERGENT B0 ;  /* 0x0000000000007941 */ /* 0x000fea0003800200 */
.L_x_6:
[----:B------:R-:W-:Y:S05]  /*0460*/  @!P5 BRA `(.L_x_8) ;  /* 0x00000000001cd947 */ /* 0x000fea0003800000 */
[----:B------:R-:W-:Y:S02]  /*0470*/  ISETP.NE.U32.AND P2, PT, R2, RZ, PT ;  /* 0x000000ff0200720c */ /* 0x000fe40003f45070 */
[----:B-----5:R-:W-:Y:S02]  /*0480*/  FSETP.NEU.AND P0, PT, R35, RZ, PT ;  /* 0x000000ff2300720b */ /* 0x020fe40003f0d000 */
[----:B------:R-:W-:Y:S02]  /*0490*/  ISETP.NE.AND.EX P2, PT, R3, RZ, PT, P2 ;  /* 0x000000ff0300720c */ /* 0x000fe40003f45320 */
[----:B------:R-:W-:-:S11]  /*04a0*/  SEL R2, RZ, 0xffffffff, P3 ;  /* 0xffffffffff027807 */ /* 0x000fd60001800000 */
[----:B------:R-:W-:-:S04]  /*04b0*/  @!P2 SEL R2, RZ, 0xffffffff, P0 ;  /* 0xffffffffff02a807 */ /* 0x000fc80000000000 */
[----:B------:R-:W-:-:S04]  /*04c0*/  LOP3.LUT R2, R2, 0x1, RZ, 0xc0, !PT ;  /* 0x0000000102027812 */ /* 0x000fc800078ec0ff */
[----:B------:R-:W-:-:S13]  /*04d0*/  ISETP.NE.U32.AND P6, PT, R2, 0x1, PT ;  /* 0x000000010200780c */ /* 0x000fda0003fc5070 */
.L_x_8:
[----:B------:R-:W2:Y:S01]  /*04e0*/  SHFL.IDX PT, R2, R96, RZ, 0x1f ;  /* 0x00001fff60027589 */ /* 0x000ea200000e0000 */
[----:B------:R-:W-:-:S04]  /*04f0*/  ISETP.NE.AND P2, PT, R0, 0x2, PT ;  /* 0x000000020000780c */ /* 0x000fc80003f45270 */
[----:B------:R-:W-:Y:S02]  /*0500*/  SEL R17, RZ, 0x1, P2 ;  /* 0x00000001ff117807 */ /* 0x000fe40001000000 */
[----:B--2---:R-:W-:-:S13]  /*0510*/  ISETP.NE.AND P0, PT, R2, RZ, PT ;  /* 0x000000ff0200720c */ /* 0x004fda0003f05270 */
[----:B------:R-:W-:Y:S05]  /*0520*/  @P0 BRA `(.L_x_9) ;  /* 0x0000000000480947 */ /* 0x000fea0003800000 */
[----:B------:R-:W-:Y:S01]  /*0530*/  ELECT P0, URZ, PT ;  /* 0x0000000000ff782f */ /* 0x000fe20003800000 */
[----:B------:R-:W-:Y:S02]  /*0540*/  UMOV UR4, 0x1 ;  /* 0x0000000100047882 */ /* 0x000fe40000000000 */
[----:B------:R-:W-:-:S04]  /*0550*/  UIADD3 UR6, UPT, UPT, -UR4, 0x100000, URZ ;  /* 0x0010000004067890 */ /* 0x000fc8000fffe1ff */
[----:B------:R-:W-:Y:S02]  /*0560*/  USHF.L.U32 UR7, UR6, 0xb, URZ ;  /* 0x0000000b06077899 */ /* 0x000fe400080006ff */
[----:B------:R-:W-:-:S04]  /*0570*/  USHF.L.U32 UR6, UR6, 0x1, URZ ;  /* 0x0000000106067899 */ /* 0x000fc800080006ff */
[----:B------:R-:W-:-:S04]  /*0580*/  @P0 MOV R2, 0x400 ;  /* 0x0000040000020802 */ /* 0x000fc80000000f00 */
[----:B------:R-:W-:-:S04]  /*0590*/  @P0 LEA R2, R81, R2, 0x18 ;  /* 0x0000000251020211 */ /* 0x000fc800078ec0ff */
[----:B------:R-:W-:Y:S01]  /*05a0*/  @P0 R2UR UR5, R2 ;  /* 0x00000000020502ca */ /* 0x000fe200000e0000 */
[----:B------:R-:W2:-:S12]  /*05b0*/  FENCE.VIEW.ASYNC.S ;  /* 0x00000000000073c6 */ /* 0x000e980000000000 */
[----:B--2---:R2:W3:Y:S01]  /*05c0*/  SYNCS.EXCH.64 URZ, [UR5], UR6 ;  /* 0x0000000605ff75b2 */ /* 0x0044e20008000100 */
[----:B------:R2:W4:Y:S01]  /*05d0*/  SYNCS.EXCH.64 URZ, [UR5+0x20], UR6 ;  /* 0x0000200605ff75b2 */ /* 0x0005220008000100 */
[----:B------:R2:W1:Y:S01]  /*05e0*/  SYNCS.EXCH.64 URZ, [UR5+0x8], UR6 ;  /* 0x0000080605ff75b2 */ /* 0x0004620008000100 */
[----:B------:R2:W1:Y:S01]  /*05f0*/  SYNCS.EXCH.64 URZ, [UR5+0x28], UR6 ;  /* 0x0000280605ff75b2 */ /* 0x0004620008000100 */
[----:B------:R2:W1:Y:S01]  /*0600*/  SYNCS.EXCH.64 URZ, [UR5+0x10], UR6 ;  /* 0x0000100605ff75b2 */ /* 0x0004620008000100 */
[----:B------:R2:W1:Y:S01]  /*0610*/  SYNCS.EXCH.64 URZ, [UR5+0x30], UR6 ;  /* 0x0000300605ff75b2 */ /* 0x0004620008000100 */
[----:B------:R2:W1:Y:S01]  /*0620*/  SYNCS.EXCH.64 URZ, [UR5+0x18], UR6 ;  /* 0x0000180605ff75b2 */ /* 0x0004620008000100 */
[----:B------:R2:W1:Y:S01]  /*0630*/  SYNCS.EXCH.64 URZ, [UR5+0x38], UR6 ;  /* 0x0000380605ff75b2 */ /* 0x0004620008000100 */
[----:B------:R-:W-:Y:S01]  /*0640*/  NOP ;  /* 0x0000000000007918 */ /* 0x000fe20000000000 */
.L_x_9:
[----:B------:R-:W2:Y:S01]  /*0650*/  SHFL.IDX PT, R2, R96, RZ, 0x1f ;  /* 0x00001fff60027589 */ /* 0x000ea200000e0000 */
[----:B------:R-:W-:Y:S01]  /*0660*/  NOP ;  /* 0x0000000000007918 */ /* 0x000fe20000000000 */
[----:B--2---:R-:W-:-:S13]  /*0670*/  ISETP.NE.AND P0, PT, R2, 0x1, PT ;  /* 0x000000010200780c */ /* 0x004fda0003f05270 */
[----:B------:R-:W-:Y:S05]  /*0680*/  @P0 BRA `(.L_x_10) ;  /* 0x0000000000580947 */ /* 0x000fea0003800000 */
[----:B------:R-:W-:Y:S01]  /*0690*/  ELECT P0, URZ, PT ;  /* 0x0000000000ff782f */ /* 0x000fe20003800000 */
[----:B------:R-:W-:Y:S01]  /*06a0*/  UMOV UR5, 0x20 ;  /* 0x0000002000057882 */ /* 0x000fe20000000000 */
[----:B------:R-:W-:Y:S01]  /*06b0*/  UMOV UR4, 0x80 ;  /* 0x0000008000047882 */ /* 0x000fe20000000000 */
[----:B------:R-:W-:-:S04]  /*06c0*/  UIADD3 UR6, UPT, UPT, -UR5, 0x100000, URZ ;  /* 0x0010000005067890 */ /* 0x000fc8000fffe1ff */
[----:B------:R-:W-:Y:S02]  /*06d0*/  USHF.L.U32 UR7, UR6, 0xb, URZ ;  /* 0x0000000b06077899 */ /* 0x000fe400080006ff */
[----:B------:R-:W-:Y:S02]  /*06e0*/  USHF.L.U32 UR6, UR6, 0x1, URZ ;  /* 0x0000000106067899 */ /* 0x000fe400080006ff */
[----:B------:R-:W-:-:S04]  /*06f0*/  UIADD3 UR8, UPT, UPT, -UR4, 0x100000, URZ ;  /* 0x0010000004087890 */ /* 0x000fc8000fffe1ff */
[----:B------:R-:W-:Y:S02]  /*0700*/  USHF.L.U32 UR9, UR8, 0xb, URZ ;  /* 0x0000000b08097899 */ /* 0x000fe400080006ff */
[----:B------:R-:W-:Y:S01]  /*0710*/  USHF.L.U32 UR8, UR8, 0x1, URZ ;  /* 0x0000000108087899 */ /* 0x000fe200080006ff */
[----:B------:R-:W-:-:S04]  /*0720*/  @P0 MOV R2, 0x400 ;  /* 0x0000040000020802 */ /* 0x000fc80000000f00 */
[----:B------:R-:W-:-:S04]  /*0730*/  @P0 LEA R2, R81, R2, 0x18 ;  /* 0x0000000251020211 */ /* 0x000fc800078ec0ff */
[----:B------:R-:W-:Y:S01]  /*0740*/  @P0 R2UR UR5, R2 ;  /* 0x00000000020502ca */ /* 0x000fe200000e0000 */
[----:B------:R-:W2:-:S12]  /*0750*/  FENCE.VIEW.ASYNC.S ;  /* 0x00000000000073c6 */ /* 0x000e980000000000 */
[----:B--2---:R2:W1:Y:S01]  /*0760*/  SYNCS.EXCH.64 URZ, [UR5+0x40], UR6 ;  /* 0x0000400605ff75b2 */ /* 0x0044620008000100 */
[----:B------:R2:W1:Y:S01]  /*0770*/  SYNCS.EXCH.64 URZ, [UR5+0x60], UR8 ;  /* 0x0000600805ff75b2 */ /* 0x0004620008000100 */
[----:B------:R2:W1:Y:S01]  /*0780*/  SYNCS.EXCH.64 URZ, [UR5+0x48], UR6 ;  /* 0x0000480605ff75b2 */ /* 0x0004620008000100 */
[----:B------:R2:W1:Y:S01]  /*0790*/  SYNCS.EXCH.64 URZ, [UR5+0x68], UR8 ;  /* 0x0000680805ff75b2 */ /* 0x0004620008000100 */
[----:B------:R2:W1:Y:S01]  /*07a0*/  SYNCS.EXCH.64 URZ, [UR5+0x50], UR6 ;  /* 0x0000500605ff75b2 */ /* 0x0004620008000100 */
[----:B------:R2:W1:Y:S01]  /*07b0*/  SYNCS.EXCH.64 URZ, [UR5+0x70], UR8 ;  /* 0x0000700805ff75b2 */ /* 0x0004620008000100 */
[----:B------:R2:W1:Y:S01]  /*07c0*/  SYNCS.EXCH.64 URZ, [UR5+0x58], UR6 ;  /* 0x0000580605ff75b2 */ /* 0x0004620008000100 */
[----:B------:R2:W1:Y:S01]  /*07d0*/  SYNCS.EXCH.64 URZ, [UR5+0x78], UR8 ;  /* 0x0000780805ff75b2 */ /* 0x0004620008000100 */
[----:B------:R-:W-:Y:S01]  /*07e0*/  NOP ;  /* 0x0000000000007918 */ /* 0x000fe20000000000 */
.L_x_10:
[----:B------:R-:W3:Y:S01]  /*07f0*/  SHFL.IDX PT, R2, R96, RZ, 0x1f ;  /* 0x00001fff60027589 */ /* 0x000ee200000e0000 */
[----:B------:R-:W-:Y:S01]  /*0800*/  NOP ;  /* 0x0000000000007918 */ /* 0x000fe20000000000 */
[----:B---3--:R-:W-:-:S13]  /*0810*/  ISETP.NE.AND P0, PT, R2, 0x3, PT ;  /* 0x000000030200780c */ /* 0x008fda0003f05270 */
[----:B------:R-:W-:Y:S05]  /*0820*/  @P0 BRA `(.L_x_11) ;  /* 0x0000000000300947 */ /* 0x000fea0003800000 */
[----:B------:R-:W-:Y:S01]  /*0830*/  ELECT P0, URZ, PT ;  /* 0x0000000000ff782f */ /* 0x000fe20003800000 */
[----:B------:R-:W-:Y:S02]  /*0840*/  UMOV UR4, 0x20 ;  /* 0x0000002000047882 */ /* 0x000fe40000000000 */
[----:B--2---:R-:W-:-:S04]  /*0850*/  UIADD3 UR6, UPT, UPT, -UR4, 0x100000, URZ ;  /* 0x0010000004067890 */ /* 0x004fc8000fffe1ff */
[----:B------:R-:W-:Y:S02]  /*0860*/  USHF.L.U32 UR7, UR6, 0xb, URZ ;  /* 0x0000000b06077899 */ /* 0x000fe400080006ff */
[----:B------:R-:W-:-:S04]  /*0870*/  USHF.L.U32 UR6, UR6, 0x1, URZ ;  /* 0x0000000106067899 */ /* 0x000fc800080006ff */
[----:B------:R-:W-:-:S04]  /*0880*/  @P0 MOV R2, 0x400 ;  /* 0x0000040000020802 */ /* 0x000fc80000000f00 */
[----:B------:R-:W-:-:S04]  /*0890*/  @P0 LEA R2, R81, R2, 0x18 ;  /* 0x0000000251020211 */ /* 0x000fc800078ec0ff */
[----:B------:R-:W-:Y:S01]  /*08a0*/  @P0 R2UR UR5, R2 ;  /* 0x00000000020502ca */ /* 0x000fe200000e0000 */
[----:B------:R-:W2:-:S12]  /*08b0*/  FENCE.VIEW.ASYNC.S ;  /* 0x00000000000073c6 */ /* 0x000e980000000000 */
[----:B--2---:R3:W2:Y:S01]  /*08c0*/  SYNCS.EXCH.64 URZ, [UR5+0x80], UR6 ;  /* 0x0000800605ff75b2 */ /* 0x0046a20008000100 */
[----:B------:R3:W1:Y:S02]  /*08d0*/  SYNCS.EXCH.64 URZ, [UR5+0x88], UR6 ;  /* 0x0000880605ff75b2 */ /* 0x0006640008000100 */
[----:B---3--:R-:W-:Y:S01]  /*08e0*/  NOP ;  /* 0x0000000000007918 */ /* 0x008fe20000000000 */
.L_x_11:
[----:B------:R-:W3:Y:S01]  /*08f0*/  SHFL.IDX PT, R2, R96, RZ, 0x1f ;  /* 0x00001fff60027589 */ /* 0x000ee200000e0000 */
[----:B------:R-:W-:Y:S01]  /*0900*/  NOP ;  /* 0x0000000000007918 */ /* 0x000fe20000000000 */
[----:B---3--:R-:W-:-:S13]  /*0910*/  ISETP.NE.AND P0, PT, R2, 0x4, PT ;  /* 0x000000040200780c */ /* 0x008fda0003f05270 */
[----:B------:R-:W-:Y:S05]  /*0920*/  @P0 BRA `(.L_x_12) ;  /* 0x0000000000480947 */ /* 0x000fea0003800000 */
[----:B------:R-:W-:Y:S01]  /*0930*/  ELECT P0, URZ, PT ;  /* 0x0000000000ff782f */ /* 0x000fe20003800000 */
[----:B--2---:R-:W-:Y:S02]  /*0940*/  UMOV UR5, 0x1 ;  /* 0x0000000100057882 */ /* 0x004fe40000000000 */
[----:B------:R-:W-:-:S04]  /*0950*/  UIADD3 UR6, UPT, UPT, -UR5, 0x100000, URZ ;  /* 0x0010000005067890 */ /* 0x000fc8000fffe1ff */
[----:B------:R-:W-:Y:S02]  /*0960*/  USHF.L.U32 UR7, UR6, 0xb, URZ ;  /* 0x0000000b06077899 */ /* 0x000fe400080006ff */
[----:B------:R-:W-:-:S04]  /*0970*/  USHF.L.U32 UR6, UR6, 0x1, URZ ;  /* 0x0000000106067899 */ /* 0x000fc800080006ff */
[----:B------:R-:W-:-:S05]  /*0980*/  @P0 IMAD.MOV.U32 R2, RZ, RZ, 0x1e0 ;  /* 0x000001e0ff020424 */ /* 0x000fca00078e00ff */
[----:B------:R-:W-:-:S04]  /*0990*/  @P0 SEL R2, R2, 0x1a0, P6 ;  /* 0x000001a002020807 */ /* 0x000fc80003000000 */
[----:B------:R-:W-:Y:S02]  /*09a0*/  @P0 R2UR UR4, R2 ;  /* 0x00000000020402ca */ /* 0x000fe400000e0000 */
[----:B------:R-:W-:-:S04]  /*09b0*/  @P0 MOV R2, 0x400 ;  /* 0x0000040000020802 */ /* 0x000fc80000000f00 */
[----:B------:R-:W-:-:S04]  /*09c0*/  @P0 LEA R2, R81, R2, 0x18 ;  /* 0x0000000251020211 */ /* 0x000fc800078ec0ff */
[----:B------:R-:W-:-:S03]  /*09d0*/  @P0 R2UR UR5, R2 ;  /* 0x00000000020502ca */ /* 0x000fc600000e0000 */
[----:B------:R-:W-:-:S04]  /*09e0*/  UIADD3 UR8, UPT, UPT, -UR4, 0x100000, URZ ;  /* 0x0010000004087890 */ /* 0x000fc8000fffe1ff */
[----:B------:R-:W-:Y:S02]  /*09f0*/  USHF.L.U32 UR9, UR8, 0xb, URZ ;  /* 0x0000000b08097899 */ /* 0x000fe400080006ff */
[----:B------:R-:W-:Y:S01]  /*0a00*/  USHF.L.U32 UR8, UR8, 0x1, URZ ;  /* 0x0000000108087899 */ /* 0x000fe200080006ff */
[----:B------:R-:W2:Y:S03]  /*0a10*/  FENCE.VIEW.ASYNC.S ;  /* 0x00000000000073c6 */ /* 0x000ea60000000000 */
[----:B--2---:R3:W2:Y:S08]  /*0a20*/  SYNCS.EXCH.64 URZ, [UR5+0x90], UR6 ;  /* 0x0000900605ff75b2 */ /* 0x0046b00008000100 */
[----:B------:R3:W1:Y:S02]  /*0a30*/  SYNCS.EXCH.64 URZ, [UR5+0x98], UR8 ;  /* 0x0000980805ff75b2 */ /* 0x0006640008000100 */
[----:B---3--:R-:W-:Y:S01]  /*0a40*/  NOP ;  /* 0x0000000000007918 */ /* 0x008fe20000000000 */
.L_x_12:
[----:B------:R-:W3:Y:S01]  /*0a50*/  SHFL.IDX PT, R2, R96, RZ, 0x1f ;  /* 0x00001fff60027589 */ /* 0x000ee200000e0000 */
[----:B------:R-:W-:Y:S01]  /*0a60*/  ISETP.NE.AND P5, PT, R0, 0x2, PT ;  /* 0x000000020000780c */ /* 0x000fe20003fa5270 */
[----:B------:R-:W-:-:S03]  /*0a70*/  NOP ;  /* 0x0000000000007918 */ /* 0x000fc60000000000 */
[----:B------:R-:W-:-:S04]  /*0a80*/  ISETP.NE.OR P4, PT, R11, RZ, P5 ;  /* 0x000000ff0b00720c */ /* 0x000fc80002f85670 */
[----:B------:R-:W-:Y:S02]  /*0a90*/  PLOP3.LUT P4, PT, P4, P1, PT, 0xf2, 0x2f ;  /* 0x00000000002f781c */ /* 0x000fe40002783e72 */
[----:B------:R-:W-:Y:S02]  /*0aa0*/  ISETP.NE.OR P1, PT, R0, RZ, !P1 ;  /* 0x000000ff0000720c */ /* 0x000fe40004f25670 */
[----:B---3--:R-:W-:-:S11]  /*0ab0*/  ISETP.NE.AND P0, PT, R2, 0x5, PT ;  /* 0x000000050200780c */ /* 0x008fd60003f05270 */
[----:B------:R-:W-:-:S04]  /*0ac0*/  @!P1 MOV R2, 0x400 ;  /* 0x0000040000029802 */ /* 0x000fc80000000f00 */
[----:B------:R-:W-:Y:S01]  /*0ad0*/  @!P1 LEA R2, R81, R2, 0x18 ;  /* 0x0000000251029211 */ /* 0x000fe200078ec0ff */
[----:B------:R-:W-:Y:S06]  /*0ae0*/  @P0 BRA `(.L_x_13) ;  /* 0x0000000000480947 */ /* 0x000fec0003800000 */
[----:B------:R-:W-:Y:S01]  /*0af0*/  ELECT P0, URZ, PT ;  /* 0x0000000000ff782f */ /* 0x000fe20003800000 */
[----:B--2---:R-:W-:Y:S01]  /*0b00*/  UMOV UR5, 0x1 ;  /* 0x0000000100057882 */ /* 0x004fe20000000000 */
        /* <DEDUP_REMOVED lines=11> */
[----:B--2---:R3:W2:Y:S01]  /*0bc0*/  SYNCS.EXCH.64 URZ, [UR5+0xa0], UR6 ;  /* 0x0000a00605ff75b2 */ /* 0x0046a20008000100 */
[----:B------:R3:W1:Y:S01]  /*0bd0*/  SYNCS.EXCH.64 URZ, [UR5+0xb0], UR8 ;  /* 0x0000b00805ff75b2 */ /* 0x0006620008000100 */
[----:B------:R3:W1:Y:S01]  /*0be0*/  SYNCS.EXCH.64 URZ, [UR5+0xa8], UR6 ;  /* 0x0000a80605ff75b2 */ /* 0x0006620008000100 */
[----:B------:R3:W1:Y:S02]  /*0bf0*/  SYNCS.EXCH.64 URZ, [UR5+0xb8], UR8 ;  /* 0x0000b80805ff75b2 */ /* 0x0006640008000100 */
[----:B---3--:R-:W-:Y:S01]  /*0c00*/  NOP ;  /* 0x0000000000007918 */ /* 0x008fe20000000000 */
.L_x_13:
[----:B------:R-:W-:Y:S01]  /*0c10*/  VOTEU.ALL UP0, P1 ;  /* 0x0000000000ff7886 */ /* 0x000fe20000800000 */
[----:B------:R-:W-:Y:S01]  /*0c20*/  UMOV UR4, 0x20 ;  /* 0x0000002000047882 */ /* 0x000fe20000000000 */
[----:B--2---:R-:W-:Y:S01]  /*0c30*/  @!P1 R2UR UR5, R2 ;  /* 0x00000000020592ca */ /* 0x004fe200000e0000 */
[----:B------:R-:W-:Y:S01]  /*0c40*/  NOP ;  /* 0x0000000000007918 */ /* 0x000fe20000000000 */
[----:B------:R-:W-:Y:S01]  /*0c50*/  LOP3.LUT R8, R94, 0x1f, RZ, 0xc0, !PT ;  /* 0x0000001f5e087812 */ /* 0x000fe200078ec0ff */
[----:B------:R-:W-:-:S04]  /*0c60*/  @!UP0 UIADD3 UR6, UPT, UPT, -UR4, 0x100000, URZ ;  /* 0x0010000004068890 */ /* 0x000fc8000fffe1ff */
[----:B------:R-:W-:Y:S02]  /*0c70*/  @!UP0 USHF.L.U32 UR7, UR6, 0xb, URZ ;  /* 0x0000000b06078899 */ /* 0x000fe400080006ff */
[----:B------:R-:W-:Y:S01]  /*0c80*/  @!UP0 USHF.L.U32 UR6, UR6, 0x1, URZ ;  /* 0x0000000106068899 */ /* 0x000fe200080006ff */
[----:B------:R-:W2:Y:S01]  /*0c90*/  LDCU UR4, c[0x0][0x36c] ;  /* 0x00006d80ff0477ac */ /* 0x000ea20008000800 */
[----:B------:R-:W-:Y:S01]  /*0ca0*/  VOTEU.ALL UP0, P1 ;  /* 0x0000000000ff7886 */ /* 0x000fe20000800000 */
[----:B------:R-:W-:Y:S01]  /*0cb0*/  ISETP.NE.AND P1, PT, R0, RZ, PT ;  /* 0x000000ff0000720c */ /* 0x000fe20003f25270 */
[----:B------:R-:W3:Y:S08]  /*0cc0*/  FENCE.VIEW.ASYNC.S ;  /* 0x00000000000073c6 */ /* 0x000ef00000000000 */
[----:B---3--:R3:W1:Y:S01]  /*0cd0*/  @!UP0 SYNCS.EXCH.64 URZ, [UR5+0xc0], UR6 ;  /* 0x0000c00605ff85b2 */ /* 0x0086620008000100 */
[----:B--2---:R-:W-:-:S09]  /*0ce0*/  UISETP.EQ.U32.AND UP0, UPT, UR4, 0x1, UPT ;  /* 0x000000010400788c */ /* 0x004fd2000bf02070 */
[----:B---3--:R-:W-:Y:S05]  /*0cf0*/  BRA.U !UP0, `(.L_x_14) ;  /* 0x0000000108087547 */ /* 0x008fea000b800000 */
[----:B-1--4-:R-:W-:Y:S01]  /*0d00*/  UCGABAR_ARV ;  /* 0x00000000000079c7 */ /* 0x012fe20008000000 */
[----:B------:R-:W-:Y:S05]  /*0d10*/  BRA `(.L_x_15) ;  /* 0x0000000000047947 */ /* 0x000fea0003800000 */
.L_x_14:
[----:B-1--4-:R-:W-:Y:S01]  /*0d20*/  NOP ;  /* 0x0000000000007918 */ /* 0x012fe20000000000 */
.L_x_15:
[----:B------:R-:W1:Y:S01]  /*0d30*/  S2R R9, SR_CTAID.X ;  /* 0x0000000000097919 */ /* 0x000e620000002500 */
[----:B------:R-:W-:-:S05]  /*0d40*/  CS2R.32 R82, SR_CgaSize ;  /* 0x0000000000527805 */ /* 0x000fca0000008a00 */
[----:B------:R-:W-:-:S05]  /*0d50*/  IMAD R82, R82, -0xa0, RZ ;  /* 0xffffff6052527824 */ /* 0x000fca00078e02ff */
[----:B------:R-:W-:-:S14]  /*0d60*/  R2UR UR5, R82 ;  /* 0x00000000520572ca */ /* 0x000fdc00000e0000 */
[----:B------:R-:W2:Y:S01]  /*0d70*/  LDCU UR5, c[0x0][UR5+0x2b0] ;  /* 0x00005600050577ac */ /* 0x000ea20008000800 */
[----:B------:R-:W-:-:S05]  /*0d80*/  CS2R.32 R2, SR_CgaSize ;  /* 0x0000000000027805 */ /* 0x000fca0000008a00 */
[----:B------:R-:W-:-:S06]  /*0d90*/  IMAD R2, R2, -0xa0, RZ ;  /* 0xffffff6002027824 */ /* 0x000fcc00078e02ff */
[----:B------:R-:W3:Y:S01]  /*0da0*/  LDC R2, c[0x0][R2+0x2a0] ;  /* 0x0000a80002027b82 */ /* 0x000ee20000000800 */
[----:B------:R-:W-:Y:S01]  /*0db0*/  PRMT R7, RZ, 0x7610, R7 ;  /* 0x00007610ff077816 */ /* 0x000fe20000000007 */
[----:B------:R-:W4:Y:S01]  /*0dc0*/  S2R R16, SR_CTAID.Y ;  /* 0x0000000000107919 */ /* 0x000f220000002600 */
[----:B------:R-:W-:-:S05]  /*0dd0*/  CS2R.32 R82, SR_CgaSize ;  /* 0x0000000000527805 */ /* 0x000fca0000008a00 */
[----:B------:R-:W-:-:S05]  /*0de0*/  IMAD R82, R82, -0xa0, RZ ;  /* 0xffffff6052527824 */ /* 0x000fca00078e02ff */
[----:B------:R-:W-:-:S14]  /*0df0*/  R2UR UR4, R82 ;  /* 0x00000000520472ca */ /* 0x000fdc00000e0000 */
[----:B------:R-:W2:Y:S01]  /*0e00*/  LDCU UR4, c[0x0][UR4+0x2b4] ;  /* 0x00005680040477ac */ /* 0x000ea20008000800 */
[----:B------:R-:W-:Y:S01]  /*0e10*/  PRMT R6, RZ, 0x7610, R6 ;  /* 0x00007610ff067816 */ /* 0x000fe20000000006 */
[----:B------:R-:W2:Y:S01]  /*0e20*/  S2R R41, SR_CTAID.Z ;  /* 0x0000000000297919 */ /* 0x000ea20000002700 */
[----:B------:R-:W-:-:S05]  /*0e30*/  CS2R.32 R80, SR_CgaSize ;  /* 0x0000000000507805 */ /* 0x000fca0000008a00 */
[----:B------:R-:W-:-:S06]  /*0e40*/  IMAD R80, R80, -0xa0, RZ ;  /* 0xffffff6050507824 */ /* 0x000fcc00078e02ff */
[----:B------:R-:W3:Y:S08]  /*0e50*/  LDC R80, c[0x0][R80+0x2a4] ;  /* 0x0000a90050507b82 */ /* 0x000ef00000000800 */
[----:B------:R-:W3:Y:S08]  /*0e60*/  LDC R12, c[0x0][0xc24] ;  /* 0x00030900ff0c7b82 */ /* 0x000ef00000000800 */
[----:B------:R-:W3:Y:S01]  /*0e70*/  LDC R26, c[0x0][0xc24] ;  /* 0x00030900ff1a7b82 */ /* 0x000ee20000000800 */
[----:B-1----:R-:W-:-:S02]  /*0e80*/  I2FP.F32.U32 R5, R9 ;  /* 0x0000000900057245 */ /* 0x002fc40000201000 */
[----:B----4-:R-:W-:-:S03]  /*0e90*/  I2FP.F32.U32 R4, R16 ;  /* 0x0000001000047245 */ /* 0x010fc60000201000 */
[----:B--2---:R-:W-:Y:S02]  /*0ea0*/  FMUL R5, R5, UR5 ;  /* 0x0000000505057c20 */ /* 0x004fe40008400000 */
[----:B------:R-:W-:Y:S02]  /*0eb0*/  FMUL R4, R4, UR4 ;  /* 0x0000000404047c20 */ /* 0x000fe40008400000 */
[----:B------:R-:W1:Y:S01]  /*0ec0*/  F2I.U32.TRUNC.NTZ R82, R5 ;  /* 0x0000000500527305 */ /* 0x000e62000020f000 */
[----:B------:R-:W2:Y:S07]  /*0ed0*/  LDCU UR4, c[0x0][0xc30] ;  /* 0x00018600ff0477ac */ /* 0x000eae0008000800 */
[----:B------:R-:W4:Y:S01]  /*0ee0*/  F2I.U32.TRUNC.NTZ R3, R4 ;  /* 0x0000000400037305 */ /* 0x000f22000020f000 */
[----:B-1----:R-:W-:-:S05]  /*0ef0*/  IADD3 R82, PT, PT, -R82, RZ, RZ ;  /* 0x000000ff52527210 */ /* 0x002fca0007ffe1ff */
[----:B---3--:R-:W-:Y:S01]  /*0f00*/  IMAD R82, R2, R82, R9 ;  /* 0x0000005202527224 */ /* 0x008fe200078e0209 */
[----:B----4-:R-:W-:-:S05]  /*0f10*/  IADD3 R3, PT, PT, -R3, RZ, RZ ;  /* 0x000000ff03037210 */ /* 0x010fca0007ffe1ff */
[----:B------:R-:W-:Y:S01]  /*0f20*/  IMAD R80, R80, R3, R16 ;  /* 0x0000000350507224 */ /* 0x000fe200078e0210 */
[----:B--2---:R-:W-:Y:S06]  /*0f30*/  @P1 BRA `(.L_x_16) ;  /* 0x0000000000281947 */ /* 0x004fec0003800000 */
[----:B------:R-:W-:Y:S01]  /*0f40*/  ISETP.NE.AND P0, PT, R80, RZ, PT ;  /* 0x000000ff5000720c */ /* 0x000fe20003f05270 */
[----:B------:R-:W-:Y:S01]  /*0f50*/  IMAD.MOV.U32 R2, RZ, RZ, 0x3 ;  /* 0x00000003ff027424 */ /* 0x000fe200078e00ff */
[C---:B------:R-:W-:Y:S02]  /*0f60*/  LOP3.LUT R3, R82.reuse, 0xfffffffe, RZ, 0xc0, !PT ;  /* 0xfffffffe52037812 */ /* 0x040fe400078ec0ff */
[----:B------:R-:W-:Y:S02]  /*0f70*/  ISETP.LT.U32.OR P0, PT, R82, 0x2, !P0 ;  /* 0x000000025200780c */ /* 0x000fe40004701470 */
[----:B------:R-:W-:Y:S02]  /*0f80*/  SHF.L.U32 R2, R2, R3, RZ ;  /* 0x0000000302027219 */ /* 0x000fe400000006ff */
[----:B------:R-:W-:Y:S02]  /*0f90*/  SEL R5, RZ, 0x1, !P0 ;  /* 0x00000001ff057807 */ /* 0x000fe40004000000 */
[----:B------:R-:W-:-:S02]  /*0fa0*/  SEL R4, RZ, 0x2, !P0 ;  /* 0x00000002ff047807 */ /* 0x000fc40004000000 */
[----:B------:R-:W-:-:S03]  /*0fb0*/  PRMT R6, R2, 0x7610, R6 ;  /* 0x0000761002067816 */ /* 0x000fc60000000006 */
[----:B------:R-:W-:-:S05]  /*0fc0*/  IMAD.IADD R4, R5, 0x1, R4 ;  /* 0x0000000105047824 */ /* 0x000fca00078e0204 */
[----:B------:R-:W-:-:S07]  /*0fd0*/  PRMT R7, R4, 0x7610, R7 ;  /* 0x0000761004077816 */ /* 0x000fce0000000007 */
.L_x_16:
[----:B------:R-:W-:Y:S01]  /*0fe0*/  ISETP.GE.AND P0, PT, R12, 0x1, PT ;  /* 0x000000010c00780c */ /* 0x000fe20003f06270 */
[----:B------:R-:W-:Y:S01]  /*0ff0*/  UISETP.NE.AND UP1, UPT, UR4, 0x1, UPT ;  /* 0x000000010400788c */ /* 0x000fe2000bf25270 */
[----:B------:R-:W-:-:S11]  /*1000*/  MOV R19, R9 ;  /* 0x0000000900137202 */ /* 0x000fd60000000f00 */
[----:B------:R-:W-:Y:S05]  /*1010*/  @!P0 BRA `(.L_x_17) ;  /* 0x0000000000b88947 */ /* 0x000fea0003800000 */
[----:B------:R-:W1:Y:S08]  /*1020*/  LDC R14, c[0x0][0xc0c] ;  /* 0x00030300ff0e7b82 */ /* 0x000e700000000800 */
[----:B------:R-:W2:Y:S08]  /*1030*/  LDC.64 R2, c[0x0][0xc10] ;  /* 0x00030400ff027b82 */ /* 0x000eb00000000a00 */
[----:B------:R-:W3:Y:S08]  /*1040*/  LDC R19, c[0x0][0x370] ;  /* 0x0000dc00ff137b82 */ /* 0x000ef00000000800 */
[----:B------:R-:W4:Y:S01]  /*1050*/  LDC.64 R4, c[0x0][0xc18] ;  /* 0x00030600ff047b82 */ /* 0x000f220000000a00 */
[----:B-1----:R-:W-:-:S07]  /*1060*/  ISETP.NE.AND P0, PT, R14, 0x1, PT ;  /* 0x000000010e00780c */ /* 0x002fce0003f05270 */
[----:B------:R-:W1:Y:S01]  /*1070*/  LDC R15, c[0x0][0x374] ;  /* 0x0000dd00ff0f7b82 */ /* 0x000e620000000800 */
[----:B--2---:R-:W-:-:S05]  /*1080*/  IMAD.HI.U32 R18, R9, R2, RZ ;  /* 0x0000000209127227 */ /* 0x004fca00078e00ff */
[----:B------:R-:W-:Y:S02]  /*1090*/  SHF.R.U32.HI R18, RZ, R3, R18 ;  /* 0x00000003ff127219 */ /* 0x000fe40000011612 */
[----:B------:R-:W2:Y:S01]  /*10a0*/  LDC R13, c[0x0][0xc20] ;  /* 0x00030800ff0d7b82 */ /* 0x000ea20000000800 */
[----:B---3--:R-:W-:Y:S01]  /*10b0*/  IMAD.HI.U32 R2, R19, R2, RZ ;  /* 0x0000000213027227 */ /* 0x008fe200078e00ff */
[----:B------:R-:W-:-:S04]  /*10c0*/  SEL R21, R9, R18, !P0 ;  /* 0x0000001209157207 */ /* 0x000fc80004000000 */
[----:B------:R-:W-:Y:S02]  /*10d0*/  @P0 SHF.R.U32.HI R19, RZ, R3, R2 ;  /* 0x00000003ff130219 */ /* 0x000fe40000011602 */
[----:B------:R-:W3:Y:S01]  /*10e0*/  LDC.64 R2, c[0x0][0xc28] ;  /* 0x00030a00ff027b82 */ /* 0x000ee20000000a00 */
[----:B----4-:R-:W-:Y:S01]  /*10f0*/  ISETP.NE.AND P0, PT, R4, 0x1, PT ;  /* 0x000000010400780c */ /* 0x010fe20003f05270 */
[----:B------:R-:W-:-:S04]  /*1100*/  IMAD.HI.U32 R18, R16, R5, RZ ;  /* 0x0000000510127227 */ /* 0x000fc800078e00ff */
[----:B-1----:R-:W-:Y:S01]  /*1110*/  IMAD.HI.U32 R20, R15, R5, RZ ;  /* 0x000000050f147227 */ /* 0x002fe200078e00ff */
[----:B--2---:R-:W-:-:S07]  /*1120*/  SHF.R.U32.HI R5, RZ, R13, R18 ;  /* 0x0000000dff057219 */ /* 0x004fce0000011612 */
[----:B------:R-:W-:Y:S02]  /*1130*/  @P0 SHF.R.U32.HI R15, RZ, R13, R20 ;  /* 0x0000000dff0f0219 */ /* 0x000fe40000011614 */
[----:B------:R-:W-:Y:S02]  /*1140*/  SEL R5, R16, R5, !P0 ;  /* 0x0000000510057207 */ /* 0x000fe40004000000 */
[----:B------:R-:W-:Y:S01]  /*1150*/  ISETP.NE.AND P0, PT, R12, 0x1, PT ;  /* 0x000000010c00780c */ /* 0x000fe20003f05270 */
[----:B---3--:R-:W-:Y:S01]  /*1160*/  IMAD.HI.U32 R18, R15, R2, RZ ;  /* 0x000000020f127227 */ /* 0x008fe200078e00ff */
[----:B------:R-:W-:-:S03]  /*1170*/  IADD3 R13, PT, PT, -R5, RZ, RZ ;  /* 0x000000ff050d7210 */ /* 0x000fc60007ffe1ff */
[----:B------:R-:W-:-:S04]  /*1180*/  IMAD.HI.U32 R20, R19, R2, RZ ;  /* 0x0000000213147227 */ /* 0x000fc800078e00ff */
[----:B------:R-:W-:-:S04]  /*1190*/  IMAD R13, R4, R13, R16 ;  /* 0x0000000d040d7224 */ /* 0x000fc800078e0210 */
[-C--:B------:R-:W-:Y:S02]  /*11a0*/  @P0 SHF.R.U32.HI R15, RZ, R3.reuse, R18 ;  /* 0x00000003ff0f0219 */ /* 0x080fe40000011612 */
[----:B------:R-:W-:-:S03]  /*11b0*/  @P0 SHF.R.U32.HI R19, RZ, R3, R20 ;  /* 0x00000003ff130219 */ /* 0x000fc60000011614 */
[-C--:B------:R-:W-:Y:S02]  /*11c0*/  IMAD R18, R15, R12.reuse, RZ ;  /* 0x0000000c0f127224 */ /* 0x080fe400078e02ff */
[----:B------:R-:W-:-:S03]  /*11d0*/  IMAD R20, R19, R12, RZ ;  /* 0x0000000c13147224 */ /* 0x000fc600078e02ff */
[C---:B------:R-:W-:Y:S01]  /*11e0*/  ISETP.GE.AND P2, PT, R5.reuse, R18, PT ;  /* 0x000000120500720c */ /* 0x040fe20003f46270 */
[----:B------:R-:W-:-:S03]  /*11f0*/  IMAD.HI.U32 R18, R5, R2, RZ ;  /* 0x0000000205127227 */ /* 0x000fc600078e00ff */
[----:B------:R-:W-:Y:S02]  /*1200*/  ISETP.GE.OR P2, PT, R21, R20, P2 ;  /* 0x000000141500720c */ /* 0x000fe40001746670 */
[----:B------:R-:W-:-:S11]  /*1210*/  SHF.R.U32.HI R18, RZ, R3, R18 ;  /* 0x00000003ff127219 */ /* 0x000fd60000011612 */
[----:B------:R-:W-:-:S05]  /*1220*/  @!P2 IMAD.HI.U32 R2, R21, R2, RZ ;  /* 0x000000021502a227 */ /* 0x000fca00078e00ff */
[----:B------:R-:W-:Y:S02]  /*1230*/  @!P2 SHF.R.U32.HI R2, RZ, R3, R2 ;  /* 0x00000003ff02a219 */ /* 0x000fe40000011602 */
[----:B------:R-:W-:Y:S02]  /*1240*/  SEL R3, R5, R18, !P0 ;  /* 0x0000001205037207 */ /* 0x000fe40004000000 */
[----:B------:R-:W-:Y:S02]  /*1250*/  @!P2 SEL R18, R21, R2, !P0 ;  /* 0x000000021512a207 */ /* 0x000fe40004000000 */
[----:B------:R-:W-:-:S03]  /*1260*/  IADD3 R2, PT, PT, -R3, RZ, RZ ;  /* 0x000000ff03027210 */ /* 0x000fc60007ffe1ff */
[--C-:B------:R-:W-:Y:S02]  /*1270*/  @!P2 IMAD.IADD R3, R3, 0x1, -R18.reuse ;  /* 0x000000010303a824 */ /* 0x100fe400078e0a12 */
[----:B------:R-:W-:Y:S02]  /*1280*/  IMAD R2, R12, R2, R5 ;  /* 0x000000020c027224 */ /* 0x000fe400078e0205 */
[----:B------:R-:W-:Y:S02]  /*1290*/  @!P2 IMAD R5, R3, R12, R21 ;  /* 0x0000000c0305a224 */ /* 0x000fe400078e0215 */
[----:B------:R-:W-:Y:S01]  /*12a0*/  @!P2 IMAD R18, R2, R19, R18 ;  /* 0x000000130212a224 */ /* 0x000fe200078e0212 */
[----:B------:R-:W-:Y:S01]  /*12b0*/  IADD3 R2, PT, PT, -R21, RZ, RZ ;  /* 0x000000ff15027210 */ /* 0x000fe20007ffe1ff */
[----:B------:R-:W-:Y:S02]  /*12c0*/  IMAD R16, R5, R4, R13 ;  /* 0x0000000405107224 */ /* 0x000fe400078e020d */
[----:B------:R-:W-:-:S02]  /*12d0*/  @!P2 IMAD.MOV.U32 R21, RZ, RZ, R18 ;  /* 0x000000ffff15a224 */ /* 0x000fc400078e0012 */
[----:B------:R-:W-:-:S04]  /*12e0*/  IMAD R2, R14, R2, R9 ;  /* 0x000000020e027224 */ /* 0x000fc800078e0209 */
[----:B------:R-:W-:Y:S02]  /*12f0*/  IMAD R19, R21, R14, R2 ;  /* 0x0000000e15137224 */ /* 0x000fe400078e0202 */
.L_x_17:
[----:B------:R-:W-:Y:S05]  /*1300*/  BRA.U UP1, `(.L_x_18) ;  /* 0x0000000101407547 */ /* 0x000fea000b800000 */
[----:B------:R-:W1:Y:S08]  /*1310*/  LDC.64 R2, c[0x0][0xc18] ;  /* 0x00030600ff027b82 */ /* 0x000e700000000a00 */
[----:B------:R-:W2:Y:S08]  /*1320*/  LDC R12, c[0x0][0xc20] ;  /* 0x00030800ff0c7b82 */ /* 0x000eb00000000800 */
[----:B------:R-:W3:Y:S08]  /*1330*/  LDC.64 R4, c[0x0][0xc10] ;  /* 0x00030400ff047b82 */ /* 0x000ef00000000a00 */
[----:B------:R-:W4:Y:S01]  /*1340*/  LDC R14, c[0x0][0xc0c] ;  /* 0x00030300ff0e7b82 */ /* 0x000f220000000800 */
[----:B-1----:R-:W-:Y:S01]  /*1350*/  IMAD.HI.U32 R3, R16, R3, RZ ;  /* 0x0000000310037227 */ /* 0x002fe200078e00ff */
[----:B------:R-:W-:-:S04]  /*1360*/  ISETP.NE.AND P0, PT, R2, 0x1, PT ;  /* 0x000000010200780c */ /* 0x000fc80003f05270 */
[----:B--2---:R-:W-:-:S04]  /*1370*/  SHF.R.U32.HI R3, RZ, R12, R3 ;  /* 0x0000000cff037219 */ /* 0x004fc80000011603 */
[----:B------:R-:W-:Y:S01]  /*1380*/  SEL R3, R16, R3, !P0 ;  /* 0x0000000310037207 */ /* 0x000fe20004000000 */
[----:B---3--:R-:W-:-:S05]  /*1390*/  IMAD.HI.U32 R4, R19, R4, RZ ;  /* 0x0000000413047227 */ /* 0x008fca00078e00ff */
[----:B------:R-:W-:Y:S02]  /*13a0*/  SHF.R.U32.HI R4, RZ, R5, R4 ;  /* 0x00000005ff047219 */ /* 0x000fe40000011604 */
[----:B----4-:R-:W-:-:S04]  /*13b0*/  ISETP.NE.AND P0, PT, R14, 0x1, PT ;  /* 0x000000010e00780c */ /* 0x010fc80003f05270 */
[----:B------:R-:W-:-:S05]  /*13c0*/  SEL R12, R19, R4, !P0 ;  /* 0x00000004130c7207 */ /* 0x000fca0004000000 */
[----:B------:R-:W-:Y:S02]  /*13d0*/  IMAD.IADD R4, R3, 0x1, -R12 ;  /* 0x0000000103047824 */ /* 0x000fe400078e0a0c */
[----:B------:R-:W-:Y:S02]  /*13e0*/  IMAD.IADD R3, R12, 0x1, -R3 ;  /* 0x000000010c037824 */ /* 0x000fe400078e0a03 */
[----:B------:R-:W-:Y:S02]  /*13f0*/  IMAD R19, R4, R14, R19 ;  /* 0x0000000e04137224 */ /* 0x000fe400078e0213 */
[----:B------:R-:W-:Y:S02]  /*1400*/  IMAD R16, R3, R2, R16 ;  /* 0x0000000203107224 */ /* 0x000fe400078e0210 */
.L_x_18:
[----:B------:R-:W-:Y:S05]  /*1410*/  BRA.U !UP0, `(.L_x_19) ;  /* 0x00000001080c7547 */ /* 0x000fea000b800000 */
[----:B------:R-:W-:Y:S01]  /*1420*/  UCGABAR_WAIT ;  /* 0x0000000000007dc7 */ /* 0x000fe20008000000 */
[----:B------:R-:W-:Y:S01]  /*1430*/  CCTL.IVALL ;  /* 0x00000000ff00798f */ /* 0x000fe20002000000 */
[----:B------:R-:W-:Y:S05]  /*1440*/  BRA `(.L_x_20) ;  /* 0x0000000000047947 */ /* 0x000fea0003800000 */
.L_x_19:
[----:B------:R-:W-:Y:S06]  /*1450*/  BAR.SYNC.DEFER_BLOCKING 0x0 ;  /* 0x0000000000007b1d */ /* 0x000fec0000010000 */
.L_x_20:
[----:B------:R-:W-:Y:S05]  /*1460*/  @P5 BRA `(.L_x_21) ;  /* 0x0000007000285947 */ /* 0x000fea0003800000 */
[----:B------:R-:W1:Y:S01]  /*1470*/  LDCU UR6, c[0x0][0x388] ;  /* 0x00007100ff0677ac */ /* 0x000e620008000800 */
[----:B------:R-:W2:Y:S01]  /*1480*/  LDC.64 R2, c[0x0][0x390] ;  /* 0x0000e400ff027b82 */ /* 0x000ea20000000a00 */
[----:B------:R-:W-:Y:S01]  /*1490*/  ISETP.NE.AND P1, PT, R0, RZ, PT ;  /* 0x000000ff0000720c */ /* 0x000fe20003f25270 */
[C---:B------:R-:W-:Y:S01]  /*14a0*/  IMAD.SHL.U32 R15, R9.reuse, 0x20, RZ ;  /* 0x00000020090f7824 */ /* 0x040fe200078e00ff */
[----:B------:R-:W3:Y:S01]  /*14b0*/  LDCU UR4, c[0x0][0x38c] ;  /* 0x00007180ff0477ac */ /* 0x000ee20008000800 */
[----:B------:R-:W-:Y:S01]  /*14c0*/  HFMA2 R12, -RZ, RZ, 0, 5.9604644775390625e-08 ;  /* 0x00000001ff0c7431 */ /* 0x000fe200000001ff */
[----:B------:R-:W-:Y:S01]  /*14d0*/  ISETP.EQ.OR P0, PT, R8, RZ, P4 ;  /* 0x000000ff0800720c */ /* 0x000fe20002702670 */
[----:B------:R-:W-:Y:S01]  /*14e0*/  IMAD.SHL.U32 R14, R9, 0x80, RZ ;  /* 0x00000080090e7824 */ /* 0x000fe200078e00ff */
[----:B------:R-:W-:Y:S01]  /*14f0*/  SEL R5, R17, 0x2, P1 ;  /* 0x0000000211057807 */ /* 0x000fe20000800000 */
[----:B------:R-:W4:Y:S01]  /*1500*/  LDC R7, c[0x0][0x370] ;  /* 0x0000dc00ff077b82 */ /* 0x000f220000000800 */
[----:B------:R-:W-:Y:S01]  /*1510*/  PLOP3.LUT P6, PT, P6, PT, PT, 0x8, 0x80 ;  /* 0x000000000080781c */ /* 0x000fe200037ce170 */
[----:B------:R-:W-:Y:S01]  /*1520*/  IMAD.MOV.U32 R10, RZ, RZ, RZ ;  /* 0x000000ffff0a7224 */ /* 0x000fe200078e00ff */
[----:B------:R-:W-:Y:S01]  /*1530*/  MOV R25, RZ ;  /* 0x000000ff00197202 */ /* 0x000fe20000000f00 */
[----:B------:R-:W-:Y:S01]  /*1540*/  IMAD.MOV.U32 R13, RZ, RZ, RZ ;  /* 0x000000ffff0d7224 */ /* 0x000fe200078e00ff */
[----:B------:R-:W-:Y:S01]  /*1550*/  LOP3.LUT R15, R15, 0x20, RZ, 0xc0, !PT ;  /* 0x000000200f0f7812 */ /* 0x000fe200078ec0ff */
[----:B------:R-:W-:-:S02]  /*1560*/  IMAD.MOV.U32 R8, RZ, RZ, RZ ;  /* 0x000000ffff087224 */ /* 0x000fc400078e00ff */
[----:B------:R-:W4:Y:S01]  /*1570*/  LDC.64 R20, c[0x0][0x348] ;  /* 0x0000d200ff147b82 */ /* 0x000f220000000a00 */
[----:B-1----:R-:W-:-:S04]  /*1580*/  UIADD3 UR6, UPT, UPT, UR6, 0x3f, URZ ;  /* 0x0000003f06067890 */ /* 0x002fc8000fffe0ff */
[----:B------:R-:W-:-:S03]  /*1590*/  USHF.R.S32.HI UR5, URZ, 0x1f, UR6 ;  /* 0x0000001fff057899 */ /* 0x000fc60008011406 */
[----:B------:R-:W1:Y:S01]  /*15a0*/  LDC R6, c[0x0][0x374] ;  /* 0x0000dd00ff067b82 */ /* 0x000e620000000800 */
[----:B------:R-:W-:-:S04]  /*15b0*/  ULEA.HI UR5, UR5, UR6, URZ, 0x6 ;  /* 0x0000000605057291 */ /* 0x000fc8000f8f30ff */
[----:B------:R-:W-:-:S04]  /*15c0*/  USHF.R.S32.HI UR5, URZ, 0x6, UR5 ;  /* 0x00000006ff057899 */ /* 0x000fc80008011405 */
[----:B---3--:R-:W-:-:S06]  /*15d0*/  UIMAD UR4, UR5, UR4, URZ ;  /* 0x00000004050472a4 */ /* 0x008fcc000f8e02ff */
[----:B--2---:R-:W-:-:S04]  /*15e0*/  IMAD R2, R2, UR4, RZ ;  /* 0x0000000402027c24 */ /* 0x004fc8000f8e02ff */
[----:B------:R-:W-:-:S05]  /*15f0*/  IMAD R18, R2, R3, RZ ;  /* 0x0000000302127224 */ /* 0x000fca00078e02ff */
[C---:B------:R-:W-:Y:S02]  /*1600*/  ISETP.NE.AND P2, PT, R18.reuse, RZ, PT ;  /* 0x000000ff1200720c */ /* 0x040fe40003f45270 */
[----:B------:R-:W-:-:S05]  /*1610*/  VIMNMX.U32 R3, PT, PT, R18, 0x4, PT ;  /* 0x0000000412037848 */ /* 0x000fca0003fe0000 */
[----:B------:R-:W-:Y:S02]  /*1620*/  VIADD R4, R3, 0xffffffff ;  /* 0xffffffff03047836 */ /* 0x000fe40000000000 */
[----:B------:R-:W-:-:S04]  /*1630*/  IMAD.IADD R17, R18, 0x1, -R3 ;  /* 0x0000000112117824 */ /* 0x000fc800078e0a03 */
[----:B------:R-:W-:-:S04]  /*1640*/  @!P2 IADD3 R4, PT, PT, R3, RZ, RZ ;  /* 0x000000ff0304a210 */ /* 0x000fc80007ffe0ff */
[----:B-1--4-:R-:W-:-:S07]  /*1650*/  IADD3 R4, PT, PT, R4, 0x1, RZ ;  /* 0x0000000104047810 */ /* 0x012fce0007ffe0ff */
.L_x_39:
[----:B-1----:R-:W1:Y:S01]  /*1660*/  S2R R0, SR_CgaCtaId ;  /* 0x0000000000007919 */ /* 0x002e620000008800 */
[----:B------:R-:W-:Y:S01]  /*1670*/  R2UR UR5, R16 ;  /* 0x00000000100572ca */ /* 0x000fe200000e0000 */
[----:B------:R-:W-:Y:S01]  /*1680*/  IMAD.MOV.U32 R28, RZ, RZ, RZ ;  /* 0x000000ffff1c7224 */ /* 0x000fe200078e00ff */
[----:B------:R-:W-:Y:S02]  /*1690*/  R2UR UR4, R15 ;  /* 0x000000000f0472ca */ /* 0x000fe400000e0000 */
[----:B------:R-:W-:Y:S02]  /*16a0*/  MOV R3, 0x400 ;  /* 0x0000040000037802 */ /* 0x000fe40000000f00 */
[----:B------:R-:W-:Y:S02]  /*16b0*/  ISETP.NE.AND P1, PT, R18, RZ, PT ;  /* 0x000000ff1200720c */ /* 0x000fe40003f25270 */
[----:B------:R-:W-:Y:S02]  /*16c0*/  LEA.HI R23, R19, R19, RZ, 0x1 ;  /* 0x0000001313177211 */ /* 0x000fe400078f08ff */
[----:B------:R-:W-:-:S03]  /*16d0*/  SHF.L.U32 R2, R12, 0x1f, RZ ;  /* 0x0000001f0c027819 */ /* 0x000fc600000006ff */
[----:B------:R-:W-:Y:S02]  /*16e0*/  IMAD.SHL.U32 R23, R23, 0x80, RZ ;  /* 0x0000008017177824 */ /* 0x000fe400078e00ff */
[----:B------:R-:W-:-:S03]  /*16f0*/  ULEA UR4, UR5, UR4, 0x6 ;  /* 0x0000000405047291 */ /* 0x000fc6000f8e30ff */
[----:B------:R-:W-:Y:S01]  /*1700*/  UMOV UR5, URZ ;  /* 0x000000ff00057c82 */ /* 0x000fe20008000000 */
[----:B------:R-:W-:Y:S01]  /*1710*/  LOP3.LUT R23, R23, 0xffffff00, RZ, 0xc0, !PT ;  /* 0xffffff0017177812 */ /* 0x000fe200078ec0ff */
[----:B------:R-:W-:Y:S02]  /*1720*/  IMAD.U32 R67, RZ, RZ, UR5 ;  /* 0x00000005ff437e24 */ /* 0x000fe4000f8e00ff */
[----:B------:R-:W-:Y:S01]  /*1730*/  IMAD.U32 R65, RZ, RZ, UR4 ;  /* 0x00000004ff417e24 */ /* 0x000fe2000f8e00ff */
[----:B------:R-:W-:Y:S01]  /*1740*/  UMOV UR4, URZ ;  /* 0x000000ff00047c82 */ /* 0x000fe20008000000 */
[----:B------:R-:W-:Y:S01]  /*1750*/  LOP3.LUT R23, R23, 0x80, R14, 0xf8, !PT ;  /* 0x0000008017177812 */ /* 0x000fe200078ef80e */
[----:B------:R-:W-:Y:S02]  /*1760*/  IMAD.U32 R68, RZ, RZ, UR4 ;  /* 0x00000004ff447e24 */ /* 0x000fe4000f8e00ff */
[----:B------:R-:W-:Y:S01]  /*1770*/  IMAD.U32 R66, RZ, RZ, UR4 ;  /* 0x00000004ff427e24 */ /* 0x000fe2000f8e00ff */
[----:B-1----:R-:W-:-:S05]  /*1780*/  LEA R0, R0, R3, 0x18 ;  /* 0x0000000300007211 */ /* 0x002fca00078ec0ff */
[----:B------:R-:W-:-:S04]  /*1790*/  IMAD R3, R25, 0x8, R0 ;  /* 0x0000000819037824 */ /* 0x000fc800078e0200 */
[----:B--2---:R1:W2:Y:S01]  /*17a0*/  SYNCS.PHASECHK.TRANS64.TRYWAIT P5, [R3+URZ+0x20], R2 ;  /* 0x00002002030075a7 */ /* 0x0042a200080a11ff */
[----:B------:R-:W-:Y:S05]  /*17b0*/  @!P1 BRA `(.L_x_22) ;  /* 0x0000003000b89947 */ /* 0x000fea0003800000 */
[----:B-1----:R-:W1:Y:S01]  /*17c0*/  LDC.64 R2, c[0x0][0x480] ;  /* 0x00012000ff027b82 */ /* 0x002e620000000a00 */
[C---:B------:R-:W-:Y:S01]  /*17d0*/  VIADD R39, R23.reuse, 0x30 ;  /* 0x0000003017277836 */ /* 0x040fe20000000000 */
[C---:B------:R-:W-:Y:S01]  /*17e0*/  IADD3 R38, PT, PT, R23.reuse, 0x38, RZ ;  /* 0x0000003817267810 */ /* 0x040fe20007ffe0ff */
[C---:B------:R-:W-:Y:S01]  /*17f0*/  VIADD R37, R23.reuse, 0x40 ;  /* 0x0000004017257836 */ /* 0x040fe20000000000 */
[C---:B------:R-:W-:Y:S01]  /*1800*/  IADD3 R19, PT, PT, R23.reuse, 0x68, RZ ;  /* 0x0000006817137810 */ /* 0x040fe20007ffe0ff */
[C---:B------:R-:W-:Y:S02]  /*1810*/  VIADD R34, R23.reuse, 0x50 ;  /* 0x0000005017227836 */ /* 0x040fe40000000000 */
[C---:B------:R-:W-:Y:S01]  /*1820*/  VIADD R45, R23.reuse, 0x10 ;  /* 0x00000010172d7836 */ /* 0x040fe20000000000 */
[----:B-----5:R-:W3:Y:S01]  /*1830*/  LDC.64 R32, c[0x0][0x488] ;  /* 0x00012200ff207b82 */ /* 0x020ee20000000a00 */
[C---:B------:R-:W-:Y:S02]  /*1840*/  VIADD R24, R23.reuse, 0x58 ;  /* 0x0000005817187836 */ /* 0x040fe40000000000 */
[----:B------:R-:W-:-:S02]  /*1850*/  VIADD R46, R23, 0x8 ;  /* 0x00000008172e7836 */ /* 0x000fc40000000000 */
[C---:B------:R-:W-:Y:S02]  /*1860*/  VIADD R42, R23.reuse, 0x18 ;  /* 0x00000018172a7836 */ /* 0x040fe40000000000 */
[C---:B------:R-:W-:Y:S02]  /*1870*/  VIADD R8, R23.reuse, 0x78 ;  /* 0x0000007817087836 */ /* 0x040fe40000000000 */
[C---:B------:R-:W-:Y:S02]  /*1880*/  VIADD R41, R23.reuse, 0x20 ;  /* 0x0000002017297836 */ /* 0x040fe40000000000 */
[C---:B------:R-:W-:Y:S02]  /*1890*/  VIADD R40, R23.reuse, 0x28 ;  /* 0x0000002817287836 */ /* 0x040fe40000000000 */
[C---:B------:R-:W-:Y:S02]  /*18a0*/  VIADD R36, R23.reuse, 0x48 ;  /* 0x0000004817247836 */ /* 0x040fe40000000000 */
[----:B------:R-:W-:Y:S01]  /*18b0*/  VIADD R22, R23, 0x60 ;  /* 0x0000006017167836 */ /* 0x000fe20000000000 */
[----:B-1----:R-:W-:Y:S01]  /*18c0*/  ISETP.NE.AND P1, PT, R2, 0x1, PT ;  /* 0x000000010200780c */ /* 0x002fe20003f25270 */
[----:B------:R-:W-:-:S04]  /*18d0*/  IMAD.HI.U32 R63, R39, R3, RZ ;  /* 0x00000003273f7227 */ /* 0x000fc800078e00ff */
[----:B------:R-:W-:Y:S01]  /*18e0*/  IMAD.HI.U32 R31, R37, R3, RZ ;  /* 0x00000003251f7227 */ /* 0x000fe200078e00ff */
[----:B---3--:R-:W-:-:S03]  /*18f0*/  SHF.R.U32.HI R54, RZ, R32, R63 ;  /* 0x00000020ff367219 */ /* 0x008fc6000001163f */
[CC--:B------:R-:W-:Y:S01]  /*1900*/  IMAD.HI.U32 R29, R34.reuse, R3.reuse, RZ ;  /* 0x00000003221d7227 */ /* 0x0c0fe200078e00ff */
[----:B------:R-:W-:Y:S02]  /*1910*/  SHF.R.U32.HI R52, RZ, R32, R31 ;  /* 0x00000020ff347219 */ /* 0x000fe4000001161f */
[----:B------:R-:W-:Y:S01]  /*1920*/  SEL R54, R39, R54, !P1 ;  /* 0x0000003627367207 */ /* 0x000fe20004800000 */
[----:B------:R-:W-:Y:S01]  /*1930*/  IMAD.HI.U32 R69, R45, R3, RZ ;  /* 0x000000032d457227 */ /* 0x000fe200078e00ff */
[----:B------:R-:W-:Y:S02]  /*1940*/  SHF.R.U32.HI R29, RZ, R32, R29 ;  /* 0x00000020ff1d7219 */ /* 0x000fe4000001161d */
[----:B------:R-:W-:Y:S01]  /*1950*/  SEL R52, R37, R52, !P1 ;  /* 0x0000003425347207 */ /* 0x000fe20004800000 */
[----:B------:R-:W-:Y:S01]  /*1960*/  IMAD.MOV R28, RZ, RZ, -R54 ;  /* 0x000000ffff1c7224 */ /* 0x000fe200078e0a36 */
[----:B------:R-:W-:Y:S01]  /*1970*/  SEL R50, R34, R29, !P1 ;  /* 0x0000001d22327207 */ /* 0x000fe20004800000 */
[----:B------:R-:W-:Y:S01]  /*1980*/  IMAD.HI.U32 R27, R24, R3, RZ ;  /* 0x00000003181b7227 */ /* 0x000fe200078e00ff */
[----:B------:R-:W-:-:S02]  /*1990*/  SHF.R.U32.HI R58, RZ, R32, R69 ;  /* 0x00000020ff3a7219 */ /* 0x000fc40000011645 */
[----:B------:R-:W-:Y:S01]  /*19a0*/  IADD3 R29, PT, PT, -R50, RZ, RZ ;  /* 0x000000ff321d7210 */ /* 0x000fe20007ffe1ff */
[C---:B------:R-:W-:Y:S01]  /*19b0*/  IMAD R39, R2.reuse, R28, R39 ;  /* 0x0000001c02277224 */ /* 0x040fe200078e0227 */
[----:B------:R-:W-:Y:S01]  /*19c0*/  SHF.R.U32.HI R27, RZ, R32, R27 ;  /* 0x00000020ff1b7219 */ /* 0x000fe2000001161b */
[----:B------:R-:W-:Y:S01]  /*19d0*/  IMAD.MOV R28, RZ, RZ, -R52 ;  /* 0x000000ffff1c7224 */ /* 0x000fe200078e0a34 */
[----:B------:R-:W-:Y:S01]  /*19e0*/  SEL R58, R45, R58, !P1 ;  /* 0x0000003a2d3a7207 */ /* 0x000fe20004800000 */
[----:B------:R-:W-:Y:S01]  /*19f0*/  IMAD R34, R2, R29, R34 ;  /* 0x0000001d02227224 */ /* 0x000fe200078e0222 */
[----:B------:R-:W-:Y:S01]  /*1a00*/  SEL R48, R24, R27, !P1 ;  /* 0x0000001b18307207 */ /* 0x000fe20004800000 */
[----:B------:R-:W-:Y:S01]  /*1a10*/  IMAD R37, R2, R28, R37 ;  /* 0x0000001c02257224 */ /* 0x000fe200078e0225 */
[----:B------:R-:W-:Y:S01]  /*1a20*/  R2UR UR29, R39 ;  /* 0x00000000271d72ca */ /* 0x000fe200000e0000 */
[----:B------:R-:W1:Y:S01]  /*1a30*/  LDC.64 R28, c[0x0][0x490] ;  /* 0x00012400ff1c7b82 */ /* 0x000e620000000a00 */
[----:B------:R-:W-:Y:S01]  /*1a40*/  IMAD.HI.U32 R59, R46, R3, RZ ;  /* 0x000000032e3b7227 */ /* 0x000fe200078e00ff */
[----:B------:R-:W-:-:S02]  /*1a50*/  R2UR UR59, R34 ;  /* 0x00000000223b72ca */ /* 0x000fc400000e0000 */
[----:B------:R-:W-:Y:S01]  /*1a60*/  R2UR UR23, R37 ;  /* 0x00000000251772ca */ /* 0x000fe200000e0000 */
[----:B------:R-:W-:Y:S01]  /*1a70*/  VIADD R16, R23, 0x70 ;  /* 0x0000007017107836 */ /* 0x000fe20000000000 */
[----:B------:R-:W-:Y:S01]  /*1a80*/  SHF.R.U32.HI R59, RZ, R32, R59 ;  /* 0x00000020ff3b7219 */ /* 0x000fe2000001163b */
[----:B------:R-:W-:-:S03]  /*1a90*/  IMAD.HI.U32 R57, R42, R3, RZ ;  /* 0x000000032a397227 */ /* 0x000fc600078e00ff */
[----:B------:R-:W-:Y:S01]  /*1aa0*/  SEL R59, R46, R59, !P1 ;  /* 0x0000003b2e3b7207 */ /* 0x000fe20004800000 */
[----:B------:R-:W-:Y:S01]  /*1ab0*/  IMAD.HI.U32 R43, R8, R3, RZ ;  /* 0x00000003082b7227 */ /* 0x000fe200078e00ff */
[----:B------:R-:W-:-:S03]  /*1ac0*/  SHF.R.U32.HI R57, RZ, R32, R57 ;  /* 0x00000020ff397219 */ /* 0x000fc60000011639 */
[C---:B------:R-:W-:Y:S01]  /*1ad0*/  IMAD.HI.U32 R67, R41.reuse, R3, RZ ;  /* 0x0000000329437227 */ /* 0x040fe200078e00ff */
[-C--:B------:R-:W-:Y:S02]  /*1ae0*/  SHF.R.U32.HI R43, RZ, R32.reuse, R43 ;  /* 0x00000020ff2b7219 */ /* 0x080fe4000001162b */
[----:B------:R-:W-:Y:S01]  /*1af0*/  SEL R57, R42, R57, !P1 ;  /* 0x000000392a397207 */ /* 0x000fe20004800000 */
[----:B------:R-:W-:Y:S01]  /*1b00*/  IMAD.HI.U32 R55, R40, R3, RZ ;  /* 0x0000000328377227 */ /* 0x000fe200078e00ff */
[-C--:B------:R-:W-:Y:S02]  /*1b10*/  SHF.R.U32.HI R56, RZ, R32.reuse, R67 ;  /* 0x00000020ff387219 */ /* 0x080fe40000011643 */
[----:B------:R-:W-:Y:S01]  /*1b20*/  SEL R43, R8, R43, !P1 ;  /* 0x0000002b082b7207 */ /* 0x000fe20004800000 */
[-C--:B------:R-:W-:Y:S01]  /*1b30*/  IMAD.HI.U32 R53, R38, R3.reuse, RZ ;  /* 0x0000000326357227 */ /* 0x080fe200078e00ff */
[----:B------:R-:W-:Y:S02]  /*1b40*/  SHF.R.U32.HI R55, RZ, R32, R55 ;  /* 0x00000020ff377219 */ /* 0x000fe40000011637 */
[----:B------:R-:W-:Y:S01]  /*1b50*/  SEL R56, R41, R56, !P1 ;  /* 0x0000003829387207 */ /* 0x000fe20004800000 */
[----:B------:R-:W-:Y:S01]  /*1b60*/  IMAD.HI.U32 R51, R36, R3, RZ ;  /* 0x0000000324337227 */ /* 0x000fe200078e00ff */
[----:B------:R-:W-:-:S02]  /*1b70*/  SHF.R.U32.HI R53, RZ, R32, R53 ;  /* 0x00000020ff357219 */ /* 0x000fc40000011635 */
[----:B------:R-:W-:Y:S01]  /*1b80*/  SEL R55, R40, R55, !P1 ;  /* 0x0000003728377207 */ /* 0x000fe20004800000 */
[----:B------:R-:W-:Y:S01]  /*1b90*/  IMAD.HI.U32 R47, R22, R3, RZ ;  /* 0x00000003162f7227 */ /* 0x000fe200078e00ff */
[-C--:B------:R-:W-:Y:S02]  /*1ba0*/  SHF.R.U32.HI R51, RZ, R32.reuse, R51 ;  /* 0x00000020ff337219 */ /* 0x080fe40000011633 */
[----:B------:R-:W-:Y:S01]  /*1bb0*/  SEL R53, R38, R53, !P1 ;  /* 0x0000003526357207 */ /* 0x000fe20004800000 */
[----:B------:R-:W-:Y:S01]  /*1bc0*/  IMAD.HI.U32 R61, R19, R3, RZ ;  /* 0x00000003133d7227 */ /* 0x000fe200078e00ff */
[-C--:B------:R-:W-:Y:S02]  /*1bd0*/  SHF.R.U32.HI R47, RZ, R32.reuse, R47 ;  /* 0x00000020ff2f7219 */ /* 0x080fe4000001162f */
[----:B------:R-:W-:Y:S01]  /*1be0*/  SEL R51, R36, R51, !P1 ;  /* 0x0000003324337207 */ /* 0x000fe20004800000 */
[----:B------:R-:W-:Y:S01]  /*1bf0*/  IMAD.HI.U32 R49, R16, R3, RZ ;  /* 0x0000000310317227 */ /* 0x000fe200078e00ff */
[----:B------:R-:W-:-:S02]  /*1c00*/  SHF.R.U32.HI R44, RZ, R32, R61 ;  /* 0x00000020ff2c7219 */ /* 0x000fc4000001163d */
[----:B------:R-:W-:Y:S01]  /*1c10*/  SEL R47, R22, R47, !P1 ;  /* 0x0000002f162f7207 */ /* 0x000fe20004800000 */
[----:B------:R-:W-:Y:S01]  /*1c20*/  IMAD.HI.U32 R35, R23, R3, RZ ;  /* 0x0000000317237227 */ /* 0x000fe200078e00ff */
[-C--:B------:R-:W-:Y:S02]  /*1c30*/  SHF.R.U32.HI R3, RZ, R32.reuse, R49 ;  /* 0x00000020ff037219 */ /* 0x080fe40000011631 */
[----:B------:R-:W-:Y:S01]  /*1c40*/  IADD3 R30, PT, PT, -R56, RZ, RZ ;  /* 0x000000ff381e7210 */ /* 0x000fe20007ffe1ff */
[----:B------:R-:W-:Y:S01]  /*1c50*/  IMAD.MOV R27, RZ, RZ, -R48 ;  /* 0x000000ffff1b7224 */ /* 0x000fe200078e0a30 */
[----:B------:R-:W-:Y:S01]  /*1c60*/  SHF.R.U32.HI R60, RZ, R32, R35 ;  /* 0x00000020ff3c7219 */ /* 0x000fe20000011623 */
[----:B------:R-:W-:Y:S01]  /*1c70*/  IMAD.MOV R32, RZ, RZ, -R58 ;  /* 0x000000ffff207224 */ /* 0x000fe200078e0a3a */
[----:B------:R-:W-:Y:S01]  /*1c80*/  SEL R3, R16, R3, !P1 ;  /* 0x0000000310037207 */ /* 0x000fe20004800000 */
[----:B------:R-:W-:Y:S01]  /*1c90*/  IMAD.MOV R31, RZ, RZ, -R59 ;  /* 0x000000ffff1f7224 */ /* 0x000fe200078e0a3b */
[----:B------:R-:W-:Y:S01]  /*1ca0*/  SEL R44, R19, R44, !P1 ;  /* 0x0000002c132c7207 */ /* 0x000fe20004800000 */
[C---:B------:R-:W-:Y:S01]  /*1cb0*/  IMAD R45, R2.reuse, R32, R45 ;  /* 0x00000020022d7224 */ /* 0x040fe200078e022d */
[----:B------:R-:W-:Y:S01]  /*1cc0*/  SEL R60, R23, R60, !P1 ;  /* 0x0000003c173c7207 */ /* 0x000fe20004800000 */
[----:B------:R-:W-:Y:S01]  /*1cd0*/  IMAD R32, R2, R27, R24 ;  /* 0x0000001b02207224 */ /* 0x000fe200078e0218 */
[----:B------:R-:W-:Y:S01]  /*1ce0*/  ISETP.NE.AND P1, PT, R33, 0x1, PT ;  /* 0x000000012100780c */ /* 0x000fe20003f25270 */
[----:B------:R-:W-:Y:S01]  /*1cf0*/  IMAD.MOV R35, RZ, RZ, -R57 ;  /* 0x000000ffff237224 */ /* 0x000fe200078e0a39 */
[----:B------:R-:W-:Y:S01]  /*1d00*/  R2UR UR39, R45 ;  /* 0x000000002d2772ca */ /* 0x000fe200000e0000 */
[----:B------:R-:W-:Y:S01]  /*1d10*/  IMAD.MOV R27, RZ, RZ, -R43 ;  /* 0x000000ffff1b7224 */ /* 0x000fe200078e0a2b */
[----:B------:R-:W-:Y:S01]  /*1d20*/  R2UR UR51, R32 ;  /* 0x00000000203372ca */ /* 0x000fe200000e0000 */
[----:B------:R-:W-:-:S02]  /*1d30*/  IMAD R46, R2, R31, R46 ;  /* 0x0000001f022e7224 */ /* 0x000fc400078e022e */
[----:B------:R-:W-:Y:S02]  /*1d40*/  IMAD.MOV R31, RZ, RZ, -R55 ;  /* 0x000000ffff1f7224 */ /* 0x000fe400078e0a37 */
[----:B------:R-:W-:Y:S01]  /*1d50*/  IMAD R42, R2, R35, R42 ;  /* 0x00000023022a7224 */ /* 0x000fe200078e022a */
[----:B------:R-:W-:Y:S01]  /*1d60*/  R2UR UR40, R46 ;  /* 0x000000002e2872ca */ /* 0x000fe200000e0000 */
[----:B------:R-:W-:Y:S02]  /*1d70*/  IMAD R27, R2, R27, R8 ;  /* 0x0000001b021b7224 */ /* 0x000fe400078e0208 */
[----:B------:R-:W-:Y:S01]  /*1d80*/  IMAD.MOV R35, RZ, RZ, -R53 ;  /* 0x000000ffff237224 */ /* 0x000fe200078e0a35 */
[----:B------:R-:W-:Y:S01]  /*1d90*/  R2UR UR37, R42 ;  /* 0x000000002a2572ca */ /* 0x000fe200000e0000 */
[----:B-1----:R-:W-:Y:S01]  /*1da0*/  IMAD.HI.U32 R8, R53, R28, RZ ;  /* 0x0000001c35087227 */ /* 0x002fe200078e00ff */
[----:B------:R-:W-:-:S03]  /*1db0*/  R2UR UR19, R27 ;  /* 0x000000001b1372ca */ /* 0x000fc600000e0000 */
[C---:B------:R-:W-:Y:S01]  /*1dc0*/  IMAD R40, R2.reuse, R31, R40 ;  /* 0x0000001f02287224 */ /* 0x040fe200078e0228 */
[----:B------:R-:W-:Y:S01]  /*1dd0*/  SHF.R.U32.HI R8, RZ, R29, R8 ;  /* 0x0000001dff087219 */ /* 0x000fe20000011608 */
[----:B------:R-:W-:Y:S02]  /*1de0*/  IMAD.MOV R31, RZ, RZ, -R51 ;  /* 0x000000ffff1f7224 */ /* 0x000fe400078e0a33 */
[C---:B------:R-:W-:Y:S01]  /*1df0*/  IMAD R38, R2.reuse, R35, R38 ;  /* 0x0000002302267224 */ /* 0x040fe200078e0226 */
[----:B------:R-:W-:Y:S01]  /*1e00*/  SEL R49, R53, R8, !P1 ;  /* 0x0000000835317207 */ /* 0x000fe20004800000 */
[----:B------:R-:W-:Y:S01]  /*1e10*/  IMAD R36, R2, R31, R36 ;  /* 0x0000001f02247224 */ /* 0x000fe200078e0224 */
[----:B------:R-:W-:Y:S01]  /*1e20*/  R2UR UR31, R40 ;  /* 0x00000000281f72ca */ /* 0x000fe200000e0000 */
[----:B------:R-:W-:Y:S01]  /*1e30*/  IMAD.MOV R35, RZ, RZ, -R47 ;  /* 0x000000ffff237224 */ /* 0x000fe200078e0a2f */
[----:B------:R-:W-:Y:S01]  /*1e40*/  R2UR UR26, R38 ;  /* 0x00000000261a72ca */ /* 0x000fe200000e0000 */
[----:B------:R-:W-:Y:S01]  /*1e50*/  IMAD.MOV R31, RZ, RZ, -R3 ;  /* 0x000000ffff1f7224 */ /* 0x000fe200078e0a03 */
[----:B------:R-:W-:Y:S01]  /*1e60*/  R2UR UR67, R36 ;  /* 0x00000000244372ca */ /* 0x000fe200000e0000 */
[----:B------:R-:W-:Y:S01]  /*1e70*/  IMAD R41, R2, R30, R41 ;  /* 0x0000001e02297224 */ /* 0x000fe200078e0229 */
[----:B------:R-:W-:Y:S01]  /*1e80*/  IADD3 R30, PT, PT, -R60, RZ, RZ ;  /* 0x000000ff3c1e7210 */ /* 0x000fe20007ffe1ff */
[----:B------:R-:W-:-:S02]  /*1e90*/  IMAD.MOV R24, RZ, RZ, -R44 ;  /* 0x000000ffff187224 */ /* 0x000fc400078e0a2c */
[----:B------:R-:W-:Y:S01]  /*1ea0*/  IMAD R35, R2, R35, R22 ;  /* 0x0000002302237224 */ /* 0x000fe200078e0216 */
[----:B------:R-:W-:Y:S01]  /*1eb0*/  R2UR UR25, R41 ;  /* 0x00000000291972ca */ /* 0x000fe200000e0000 */
[----:B------:R-:W-:-:S03]  /*1ec0*/  IMAD.HI.U32 R38, R52, R28, RZ ;  /* 0x0000001c34267227 */ /* 0x000fc600078e00ff */
[----:B------:R-:W-:Y:S01]  /*1ed0*/  R2UR UR43, R35 ;  /* 0x00000000232b72ca */ /* 0x000fe200000e0000 */
[----:B------:R-:W-:Y:S01]  /*1ee0*/  IMAD R31, R2, R31, R16 ;  /* 0x0000001f021f7224 */ /* 0x000fe200078e0210 */
[----:B------:R-:W-:Y:S01]  /*1ef0*/  SHF.R.U32.HI R27, RZ, R29, R38 ;  /* 0x0000001dff1b7219 */ /* 0x000fe20000011626 */
[----:B------:R-:W-:-:S03]  /*1f00*/  IMAD.HI.U32 R22, R51, R28, RZ ;  /* 0x0000001c33167227 */ /* 0x000fc600078e00ff */
[----:B------:R-:W-:Y:S01]  /*1f10*/  R2UR UR27, R31 ;  /* 0x000000001f1b72ca */ /* 0x000fe200000e0000 */
[----:B------:R-:W-:Y:S01]  /*1f20*/  IMAD.HI.U32 R62, R58, R28, RZ ;  /* 0x0000001c3a3e7227 */ /* 0x000fe200078e00ff */
[----:B------:R-:W-:-:S03]  /*1f30*/  SHF.R.U32.HI R22, RZ, R29, R22 ;  /* 0x0000001dff167219 */ /* 0x000fc60000011616 */
[----:B------:R-:W-:Y:S01]  /*1f40*/  IMAD.HI.U32 R34, R48, R28, RZ ;  /* 0x0000001c30227227 */ /* 0x000fe200078e00ff */
[----:B------:R-:W-:-:S03]  /*1f50*/  SHF.R.U32.HI R31, RZ, R29, R62 ;  /* 0x0000001dff1f7219 */ /* 0x000fc6000001163e */
[----:B------:R-:W-:Y:S01]  /*1f60*/  IMAD.HI.U32 R66, R60, R28, RZ ;  /* 0x0000001c3c427227 */ /* 0x000fe200078e00ff */
[----:B------:R-:W-:-:S03]  /*1f70*/  SEL R38, R58, R31, !P1 ;  /* 0x0000001f3a267207 */ /* 0x000fc60004800000 */
[C---:B------:R-:W-:Y:S01]  /*1f80*/  IMAD R24, R2.reuse, R24, R19 ;  /* 0x0000001802187224 */ /* 0x040fe200078e0213 */
[-C--:B------:R-:W-:Y:S01]  /*1f90*/  SHF.R.U32.HI R19, RZ, R29.reuse, R34 ;  /* 0x0000001dff137219 */ /* 0x080fe20000011622 */
[----:B------:R-:W-:Y:S01]  /*1fa0*/  IMAD R30, R2, R30, R23 ;  /* 0x0000001e021e7224 */ /* 0x000fe200078e0217 */
[-C--:B------:R-:W-:Y:S01]  /*1fb0*/  SHF.R.U32.HI R37, RZ, R29.reuse, R66 ;  /* 0x0000001dff257219 */ /* 0x080fe20000011642 */
[----:B------:R-:W-:Y:S01]  /*1fc0*/  IMAD.MOV R8, RZ, RZ, -R49 ;  /* 0x000000ffff087224 */ /* 0x000fe200078e0a31 */
[----:B------:R-:W-:Y:S01]  /*1fd0*/  R2UR UR35, R24 ;  /* 0x00000000182372ca */ /* 0x000fe200000e0000 */
[-C--:B------:R-:W-:Y:S01]  /*1fe0*/  IMAD.HI.U32 R16, R47, R28.reuse, RZ ;  /* 0x0000001c2f107227 */ /* 0x080fe200078e00ff */
[----:B------:R-:W-:Y:S02]  /*1ff0*/  R2UR UR41, R30 ;  /* 0x000000001e2972ca */ /* 0x000fe400000e0000 */
[----:B------:R-:W-:Y:S01]  /*2000*/  R2UR UR30, R38 ;  /* 0x00000000261e72ca */ /* 0x000fe200000e0000 */
[----:B------:R-:W-:Y:S01]  /*2010*/  IMAD.HI.U32 R64, R59, R28, RZ ;  /* 0x0000001c3b407227 */ /* 0x000fe200078e00ff */
[----:B------:R-:W-:-:S03]  /*2020*/  SHF.R.U32.HI R16, RZ, R29, R16 ;  /* 0x0000001dff107219 */ /* 0x000fc60000011610 */
[----:B------:R-:W-:-:S04]  /*2030*/  IMAD.HI.U32 R42, R56, R28, RZ ;  /* 0x0000001c382a7227 */ /* 0x000fc800078e00ff */
[-C--:B------:R-:W-:Y:S01]  /*2040*/  IMAD.HI.U32 R32, R55, R28.reuse, RZ ;  /* 0x0000001c37207227 */ /* 0x080fe200078e00ff */
[----:B------:R-:W-:Y:S02]  /*2050*/  SHF.R.U32.HI R45, RZ, R29, R42 ;  /* 0x0000001dff2d7219 */ /* 0x000fe4000001162a */
[----:B------:R-:W-:Y:S01]  /*2060*/  SEL R42, R60, R37, !P1 ;  /* 0x000000253c2a7207 */ /* 0x000fe20004800000 */
[----:B------:R-:W-:Y:S01]  /*2070*/  IMAD.HI.U32 R40, R54, R28, RZ ;  /* 0x0000001c36287227 */ /* 0x000fe200078e00ff */
[----:B------:R-:W-:Y:S02]  /*2080*/  SHF.R.U32.HI R32, RZ, R29, R32 ;  /* 0x0000001dff207219 */ /* 0x000fe40000011620 */
[----:B------:R-:W-:Y:S01]  /*2090*/  R2UR UR46, R42 ;  /* 0x000000002a2e72ca */ /* 0x000fe200000e0000 */
[----:B------:R-:W-:Y:S01]  /*20a0*/  IMAD R53, R33, R8, R53 ;  /* 0x0000000821357224 */ /* 0x000fe200078e0235 */
[----:B------:R-:W-:Y:S01]  /*20b0*/  SEL R8, R52, R27, !P1 ;  /* 0x0000001b34087207 */ /* 0x000fe20004800000 */
[----:B------:R-:W-:Y:S01]  /*20c0*/  IMAD.HI.U32 R24, R57, R28, RZ ;  /* 0x0000001c39187227 */ /* 0x000fe200078e00ff */
[----:B------:R-:W-:-:S02]  /*20d0*/  SEL R27, R51, R22, !P1 ;  /* 0x00000016331b7207 */ /* 0x000fc40004800000 */
[----:B------:R-:W-:Y:S01]  /*20e0*/  SEL R22, R48, R19, !P1 ;  /* 0x0000001330167207 */ /* 0x000fe20004800000 */
[----:B------:R-:W-:Y:S01]  /*20f0*/  IMAD.HI.U32 R36, R50, R28, RZ ;  /* 0x0000001c32247227 */ /* 0x000fe200078e00ff */
[-C--:B------:R-:W-:Y:S02]  /*2100*/  SHF.R.U32.HI R35, RZ, R29.reuse, R40 ;  /* 0x0000001dff237219 */ /* 0x080fe40000011628 */
[----:B------:R-:W-:Y:S01]  /*2110*/  SEL R19, R47, R16, !P1 ;  /* 0x000000102f137207 */ /* 0x000fe20004800000 */
[-C--:B------:R-:W-:Y:S01]  /*2120*/  IMAD.HI.U32 R30, R44, R28.reuse, RZ ;  /* 0x0000001c2c1e7227 */ /* 0x080fe200078e00ff */
[----:B------:R-:W-:Y:S02]  /*2130*/  IADD3 R16, PT, PT, -R22, RZ, RZ ;  /* 0x000000ff16107210 */ /* 0x000fe40007ffe1ff */
[-C--:B------:R-:W-:Y:S01]  /*2140*/  SHF.R.U32.HI R24, RZ, R29.reuse, R24 ;  /* 0x0000001dff187219 */ /* 0x080fe20000011618 */
[----:B------:R-:W-:Y:S01]  /*2150*/  IMAD.HI.U32 R46, R3, R28, RZ ;  /* 0x0000001c032e7227 */ /* 0x000fe200078e00ff */
[----:B------:R-:W-:-:S02]  /*2160*/  SHF.R.U32.HI R31, RZ, R29, R30 ;  /* 0x0000001dff1f7219 */ /* 0x000fc4000001161e */
[----:B------:R-:W-:Y:S01]  /*2170*/  SEL R32, R55, R32, !P1 ;  /* 0x0000002037207207 */ /* 0x000fe20004800000 */
[----:B------:R-:W-:Y:S01]  /*2180*/  IMAD.HI.U32 R2, R43, R28, RZ ;  /* 0x0000001c2b027227 */ /* 0x000fe200078e00ff */
[----:B------:R-:W-:Y:S02]  /*2190*/  SHF.R.U32.HI R28, RZ, R29, R64 ;  /* 0x0000001dff1c7219 */ /* 0x000fe40000011640 */
[----:B------:R-:W-:Y:S01]  /*21a0*/  SEL R35, R54, R35, !P1 ;  /* 0x0000002336237207 */ /* 0x000fe20004800000 */
[----:B------:R-:W-:Y:S01]  /*21b0*/  IMAD.MOV R34, RZ, RZ, -R42 ;  /* 0x000000ffff227224 */ /* 0x000fe200078e0a2a */
[----:B------:R-:W-:Y:S01]  /*21c0*/  SEL R41, R59, R28, !P1 ;  /* 0x0000001c3b297207 */ /* 0x000fe20004800000 */
[----:B------:R-:W-:Y:S01]  /*21d0*/  IMAD.MOV R28, RZ, RZ, -R38 ;  /* 0x000000ffff1c7224 */ /* 0x000fe200078e0a26 */
[-C--:B------:R-:W-:Y:S01]  /*21e0*/  SHF.R.U32.HI R46, RZ, R29.reuse, R46 ;  /* 0x0000001dff2e7219 */ /* 0x080fe2000001162e */
[C---:B------:R-:W-:Y:S01]  /*21f0*/  IMAD R48, R33.reuse, R16, R48 ;  /* 0x0000001021307224 */ /* 0x040fe200078e0230 */
[----:B------:R-:W-:Y:S01]  /*2200*/  SHF.R.U32.HI R2, RZ, R29, R2 ;  /* 0x0000001dff027219 */ /* 0x000fe20000011602 */
[----:B------:R-:W-:Y:S01]  /*2210*/  IMAD R58, R33, R28, R58 ;  /* 0x0000001c213a7224 */ /* 0x000fe200078e023a */
[----:B------:R-:W-:Y:S01]  /*2220*/  SEL R37, R57, R24, !P1 ;  /* 0x0000001839257207 */ /* 0x000fe20004800000 */
[C---:B------:R-:W-:Y:S01]  /*2230*/  IMAD R60, R33.reuse, R34, R60 ;  /* 0x00000022213c7224 */ /* 0x040fe200078e023c */
[----:B------:R-:W-:Y:S01]  /*2240*/  IADD3 R28, PT, PT, -R32, RZ, RZ ;  /* 0x000000ff201c7210 */ /* 0x000fe20007ffe1ff */
[----:B------:R-:W-:Y:S01]  /*2250*/  IMAD.MOV R30, RZ, RZ, -R41 ;  /* 0x000000ffff1e7224 */ /* 0x000fe200078e0a29 */
[----:B------:R-:W-:Y:S01]  /*2260*/  SEL R16, R44, R31, !P1 ;  /* 0x0000001f2c107207 */ /* 0x000fe20004800000 */
[----:B------:R-:W-:Y:S01]  /*2270*/  IMAD.MOV R24, RZ, RZ, -R35 ;  /* 0x000000ffff187224 */ /* 0x000fe200078e0a23 */
[----:B------:R-:W-:Y:S01]  /*2280*/  SEL R34, R56, R45, !P1 ;  /* 0x0000002d38227207 */ /* 0x000fe20004800000 */
[----:B------:R-:W-:Y:S01]  /*2290*/  IMAD R59, R33, R30, R59 ;  /* 0x0000001e213b7224 */ /* 0x000fe200078e023b */
[----:B------:R-:W-:Y:S01]  /*22a0*/  SEL R46, R3, R46, !P1 ;  /* 0x0000002e032e7207 */ /* 0x000fe20004800000 */
[C---:B------:R-:W-:Y:S01]  /*22b0*/  IMAD R55, R33.reuse, R28, R55 ;  /* 0x0000001c21377224 */ /* 0x040fe200078e0237 */
[----:B------:R-:W-:Y:S01]  /*22c0*/  SHF.R.U32.HI R39, RZ, R29, R36 ;  /* 0x0000001dff277219 */ /* 0x000fe20000011624 */
[----:B------:R-:W-:Y:S01]  /*22d0*/  IMAD R54, R33, R24, R54 ;  /* 0x0000001821367224 */ /* 0x000fe200078e0236 */
[----:B------:R-:W-:Y:S01]  /*22e0*/  SEL R45, R43, R2, !P1 ;  /* 0x000000022b2d7207 */ /* 0x000fe20004800000 */
[----:B------:R-:W-:Y:S01]  /*22f0*/  IMAD.MOV R2, RZ, RZ, -R16 ;  /* 0x000000ffff027224 */ /* 0x000fe200078e0a10 */
[----:B------:R-:W-:Y:S01]  /*2300*/  SEL R24, R50, R39, !P1 ;  /* 0x0000002732187207 */ /* 0x000fe20004800000 */
[----:B------:R-:W-:Y:S01]  /*2310*/  IMAD.MOV R30, RZ, RZ, -R37 ;  /* 0x000000ffff1e7224 */ /* 0x000fe200078e0a25 */
[----:B------:R-:W1:Y:S01]  /*2320*/  LDC R39, c[0x0][0x4ec] ;  /* 0x00013b00ff277b82 */ /* 0x000e620000000800 */
[----:B------:R-:W-:Y:S01]  /*2330*/  IMAD.MOV R29, RZ, RZ, -R34 ;  /* 0x000000ffff1d7224 */ /* 0x000fe200078e0a22 */
[----:B------:R-:W-:Y:S01]  /*2340*/  R2UR UR52, R48 ;  /* 0x00000000303472ca */ /* 0x000fe200000e0000 */
[----:B------:R-:W-:Y:S01]  /*2350*/  IMAD.MOV R28, RZ, RZ, -R8 ;  /* 0x000000ffff1c7224 */ /* 0x000fe200078e0a08 */
[----:B------:R-:W-:Y:S01]  /*2360*/  R2UR UR42, R41 ;  /* 0x00000000292a72ca */ /* 0x000fe200000e0000 */
[----:B------:R-:W-:Y:S01]  /*2370*/  IMAD.MOV R40, RZ, RZ, -R46 ;  /* 0x000000ffff287224 */ /* 0x000fe200078e0a2e */
[----:B------:R-:W-:Y:S01]  /*2380*/  R2UR UR47, R37 ;  /* 0x00000000252f72ca */ /* 0x000fe200000e0000 */
[C---:B------:R-:W-:Y:S01]  /*2390*/  IMAD R57, R33.reuse, R30, R57 ;  /* 0x0000001e21397224 */ /* 0x040fe200078e0239 */
[----:B------:R-:W-:Y:S01]  /*23a0*/  R2UR UR13, R60 ;  /* 0x000000003c0d72ca */ /* 0x000fe200000e0000 */
[----:B------:R-:W-:Y:S01]  /*23b0*/  IMAD R56, R33, R29, R56 ;  /* 0x0000001d21387224 */ /* 0x000fe200078e0238 */
[----:B------:R-:W-:Y:S01]  /*23c0*/  R2UR UR12, R59 ;  /* 0x000000003b0c72ca */ /* 0x000fe200000e0000 */
[C---:B------:R-:W-:Y:S01]  /*23d0*/  IMAD R52, R33.reuse, R28, R52 ;  /* 0x0000001c21347224 */ /* 0x040fe200078e0234 */
[----:B------:R-:W-:Y:S01]  /*23e0*/  R2UR UR11, R58 ;  /* 0x000000003a0b72ca */ /* 0x000fe200000e0000 */
[C---:B------:R-:W-:Y:S01]  /*23f0*/  IMAD R44, R33.reuse, R2, R44 ;  /* 0x00000002212c7224 */ /* 0x040fe200078e022c */
[----:B------:R-:W-:Y:S01]  /*2400*/  R2UR UR9, R56 ;  /* 0x00000000380972ca */ /* 0x000fe200000e0000 */
[----:B------:R-:W-:Y:S01]  /*2410*/  IMAD R40, R33, R40, R3 ;  /* 0x0000002821287224 */ /* 0x000fe200078e0203 */
[----:B------:R-:W-:Y:S01]  /*2420*/  R2UR UR5, R52 ;  /* 0x00000000340572ca */ /* 0x000fe200000e0000 */
[----:B------:R-:W-:Y:S01]  /*2430*/  IMAD.MOV R30, RZ, RZ, -R27 ;  /* 0x000000ffff1e7224 */ /* 0x000fe200078e0a1b */
[----:B------:R-:W3:Y:S01]  /*2440*/  LDC.64 R2, c[0x0][0x498] ;  /* 0x00012600ff027b82 */ /* 0x000ee20000000a00 */
[----:B------:R-:W-:Y:S01]  /*2450*/  IMAD.MOV R29, RZ, RZ, -R24 ;  /* 0x000000ffff1d7224 */ /* 0x000fe200078e0a18 */
[----:B------:R-:W-:Y:S01]  /*2460*/  R2UR UR36, R44 ;  /* 0x000000002c2472ca */ /* 0x000fe200000e0000 */
[----:B------:R-:W-:Y:S01]  /*2470*/  IMAD.MOV R28, RZ, RZ, -R19 ;  /* 0x000000ffff1c7224 */ /* 0x000fe200078e0a13 */
[----:B------:R-:W-:Y:S01]  /*2480*/  R2UR UR28, R40 ;  /* 0x00000000281c72ca */ /* 0x000fe200000e0000 */
[----:B------:R-:W-:Y:S01]  /*2490*/  IMAD.MOV R36, RZ, RZ, -R45 ;  /* 0x000000ffff247224 */ /* 0x000fe200078e0a2d */
[----:B-1----:R-:W-:Y:S01]  /*24a0*/  R2UR UR14, R39 ;  /* 0x00000000270e72ca */ /* 0x002fe200000e0000 */
[C---:B------:R-:W-:Y:S01]  /*24b0*/  IMAD R51, R33.reuse, R30, R51 ;  /* 0x0000001e21337224 */ /* 0x040fe200078e0233 */
[----:B------:R-:W-:Y:S01]  /*24c0*/  R2UR UR7, R54 ;  /* 0x00000000360772ca */ /* 0x000fe200000e0000 */
[C---:B------:R-:W-:Y:S01]  /*24d0*/  IMAD R50, R33.reuse, R29, R50 ;  /* 0x0000001d21327224 */ /* 0x040fe200078e0232 */
[----:B------:R-:W1:Y:S01]  /*24e0*/  LDC.64 R30, c[0x0][0x4c0] ;  /* 0x00013000ff1e7b82 */ /* 0x000e620000000a00 */
[----:B------:R-:W-:Y:S01]  /*24f0*/  IMAD R47, R33, R28, R47 ;  /* 0x0000001c212f7224 */ /* 0x000fe200078e022f */
[----:B------:R-:W-:Y:S01]  /*2500*/  R2UR UR68, R51 ;  /* 0x00000000334472ca */ /* 0x000fe200000e0000 */
[----:B------:R-:W-:Y:S01]  /*2510*/  IMAD R36, R33, R36, R43 ;  /* 0x0000002421247224 */ /* 0x000fe200078e022b */
[----:B------:R-:W-:-:S02]  /*2520*/  R2UR UR60, R50 ;  /* 0x00000000323c72ca */ /* 0x000fc400000e0000 */
[----:B------:R-:W-:Y:S02]  /*2530*/  R2UR UR44, R47 ;  /* 0x000000002f2c72ca */ /* 0x000fe400000e0000 */
[----:B------:R-:W4:Y:S01]  /*2540*/  LDC R33, c[0x0][0x4a0] ;  /* 0x00012800ff217b82 */ /* 0x000f220000000800 */
[----:B------:R-:W-:Y:S02]  /*2550*/  R2UR UR20, R36 ;  /* 0x00000000241472ca */ /* 0x000fe400000e0000 */
[----:B------:R-:W-:Y:S02]  /*2560*/  R2UR UR10, R57 ;  /* 0x00000000390a72ca */ /* 0x000fe400000e0000 */
[----:B------:R-:W-:Y:S01]  /*2570*/  R2UR UR8, R55 ;  /* 0x00000000370872ca */ /* 0x000fe200000e0000 */
[-C--:B---3--:R-:W-:Y:S01]  /*2580*/  IMAD.HI.U32 R52, R42, R3.reuse, RZ ;  /* 0x000000032a347227 */ /* 0x088fe200078e00ff */
[----:B------:R-:W-:Y:S01]  /*2590*/  ISETP.NE.AND P1, PT, R2, 0x1, PT ;  /* 0x000000010200780c */ /* 0x000fe20003f25270 */
[----:B------:R-:W3:Y:S01]  /*25a0*/  LDC.64 R28, c[0x0][0x4f0] ;  /* 0x00013c00ff1c7b82 */ /* 0x000ee20000000a00 */
[----:B------:R-:W-:Y:S01]  /*25b0*/  R2UR UR6, R53 ;  /* 0x00000000350672ca */ /* 0x000fe200000e0000 */
[----:B------:R-:W-:-:S04]  /*25c0*/  IMAD.HI.U32 R68, R41, R3, RZ ;  /* 0x0000000329447227 */ /* 0x000fc800078e00ff */
[----:B------:R-:W-:Y:S01]  /*25d0*/  IMAD.HI.U32 R48, R37, R3, RZ ;  /* 0x0000000325307227 */ /* 0x000fe200078e00ff */
[----:B-1----:R-:W-:-:S03]  /*25e0*/  R2UR UR17, R30 ;  /* 0x000000001e1172ca */ /* 0x002fc600000e0000 */
[-C--:B------:R-:W-:Y:S01]  /*25f0*/  IMAD.HI.U32 R66, R34, R3.reuse, RZ ;  /* 0x0000000322427227 */ /* 0x080fe200078e00ff */
[----:B------:R-:W-:Y:S01]  /*2600*/  R2UR UR16, R31 ;  /* 0x000000001f1072ca */ /* 0x000fe200000e0000 */
[----:B------:R-:W-:Y:S02]  /*2610*/  VOTEU.ANY UP0, P1 ;  /* 0x0000000000ff7886 */ /* 0x000fe40000800100 */
[----:B------:R-:W-:Y:S01]  /*2620*/  IMAD.HI.U32 R44, R32, R3, RZ ;  /* 0x00000003202c7227 */ /* 0x000fe200078e00ff */
[-C--:B----4-:R-:W-:Y:S02]  /*2630*/  SHF.R.U32.HI R52, RZ, R33.reuse, R52 ;  /* 0x00000021ff347219 */ /* 0x090fe40000011634 */
[----:B------:R-:W-:Y:S01]  /*2640*/  SHF.R.U32.HI R51, RZ, R33, R68 ;  /* 0x00000021ff337219 */ /* 0x000fe20000011644 */
[-C--:B------:R-:W-:Y:S01]  /*2650*/  IMAD.HI.U32 R64, R35, R3.reuse, RZ ;  /* 0x0000000323407227 */ /* 0x080fe200078e00ff */
[----:B------:R-:W-:Y:S01]  /*2660*/  R2UR UR45, R52 ;  /* 0x00000000342d72ca */ /* 0x000fe200000e0000 */
[----:B------:R-:W-:Y:S01]  /*2670*/  UIMAD UR40, UR40, UR17, UR14 ;  /* 0x00000011282872a4 */ /* 0x000fe2000f8e020e */
[----:B------:R-:W-:Y:S01]  /*2680*/  R2UR UR38, R51 ;  /* 0x00000000332672ca */ /* 0x000fe200000e0000 */
[----:B------:R-:W-:Y:S01]  /*2690*/  IMAD.HI.U32 R40, R49, R3, RZ ;  /* 0x0000000331287227 */ /* 0x000fe200078e00ff */
[-C--:B------:R-:W-:Y:S01]  /*26a0*/  SHF.R.U32.HI R48, RZ, R33.reuse, R48 ;  /* 0x00000021ff307219 */ /* 0x080fe20000011630 */
[----:B------:R-:W-:Y:S01]  /*26b0*/  UIMAD UR23, UR23, UR17, UR14 ;  /* 0x00000011171772a4 */ /* 0x000fe2000f8e020e */
[----:B------:R-:W-:Y:S01]  /*26c0*/  SHF.R.U32.HI R47, RZ, R33, R66 ;  /* 0x00000021ff2f7219 */ /* 0x000fe20000011642 */
[-C--:B------:R-:W-:Y:S01]  /*26d0*/  IMAD.HI.U32 R50, R38, R3.reuse, RZ ;  /* 0x0000000326327227 */ /* 0x080fe200078e00ff */
[----:B------:R-:W-:Y:S01]  /*26e0*/  R2UR UR34, R48 ;  /* 0x00000000302272ca */ /* 0x000fe200000e0000 */
[----:B------:R-:W-:Y:S01]  /*26f0*/  UIMAD UR29, UR29, UR17, UR14 ;  /* 0x000000111d1d72a4 */ /* 0x000fe2000f8e020e */
[----:B------:R-:W-:Y:S01]  /*2700*/  R2UR UR33, R47 ;  /* 0x000000002f2172ca */ /* 0x000fe200000e0000 */
[----:B------:R-:W-:Y:S01]  /*2710*/  IMAD.HI.U32 R62, R8, R3, RZ ;  /* 0x00000003083e7227 */ /* 0x000fe200078e00ff */
[----:B------:R-:W-:Y:S01]  /*2720*/  SHF.R.U32.HI R44, RZ, R33, R44 ;  /* 0x00000021ff2c7219 */ /* 0x000fe2000001162c */
[----:B------:R-:W-:Y:S01]  /*2730*/  USEL UR50, UR46, UR45, !UP0 ;  /* 0x0000002d2e327287 */ /* 0x000fe2000c000000 */
[----:B------:R-:W-:Y:S01]  /*2740*/  R2UR UR45, R34 ;  /* 0x00000000222d72ca */ /* 0x000fe200000e0000 */
[----:B------:R-:W-:Y:S01]  /*2750*/  USEL UR49, UR42, UR38, !UP0 ;  /* 0x000000262a317287 */ /* 0x000fe2000c000000 */
[----:B------:R-:W-:Y:S01]  /*2760*/  R2UR UR32, R44 ;  /* 0x000000002c2072ca */ /* 0x000fe200000e0000 */
[----:B------:R-:W-:Y:S01]  /*2770*/  IMAD.HI.U32 R60, R24, R3, RZ ;  /* 0x00000003183c7227 */ /* 0x000fe200078e00ff */
[----:B------:R-:W-:Y:S01]  /*2780*/  R2UR UR42, R32 ;  /* 0x00000000202a72ca */ /* 0x000fe200000e0000 */
[----:B------:R-:W-:Y:S01]  /*2790*/  UIMAD UR41, UR41, UR17, UR14 ;  /* 0x00000011292972a4 */ /* 0x000fe2000f8e020e */
[-C--:B------:R-:W-:Y:S01]  /*27a0*/  SHF.R.U32.HI R43, RZ, R33.reuse, R64 ;  /* 0x00000021ff2b7219 */ /* 0x080fe20000011640 */
[----:B------:R-:W-:Y:S01]  /*27b0*/  USEL UR47, UR47, UR34, !UP0 ;  /* 0x000000222f2f7287 */ /* 0x000fe2000c000000 */
[----:B------:R-:W-:Y:S01]  /*27c0*/  SHF.R.U32.HI R40, RZ, R33, R40 ;  /* 0x00000021ff287219 */ /* 0x000fe20000011628 */
[-C--:B------:R-:W-:Y:S01]  /*27d0*/  IMAD.HI.U32 R30, R22, R3.reuse, RZ ;  /* 0x00000003161e7227 */ /* 0x080fe200078e00ff */
[----:B------:R-:W-:Y:S01]  /*27e0*/  R2UR UR21, R43 ;  /* 0x000000002b1572ca */ /* 0x000fe200000e0000 */
[----:B------:R-:W-:Y:S01]  /*27f0*/  UIMAD UR31, UR31, UR17, UR14 ;  /* 0x000000111f1f72a4 */ /* 0x000fe2000f8e020e */
[----:B------:R-:W-:Y:S01]  /*2800*/  R2UR UR34, R35 ;  /* 0x00000000232272ca */ /* 0x000fe200000e0000 */
[----:B------:R-:W-:Y:S01]  /*2810*/  USEL UR45, UR45, UR33, !UP0 ;  /* 0x000000212d2d7287 */ /* 0x000fe2000c000000 */
[----:B------:R-:W-:Y:S01]  /*2820*/  R2UR UR18, R40 ;  /* 0x00000000281272ca */ /* 0x000fe200000e0000 */
[----:B------:R-:W-:Y:S01]  /*2830*/  IMAD.HI.U32 R36, R27, R3, RZ ;  /* 0x000000031b247227 */ /* 0x000fe200078e00ff */
[----:B------:R-:W-:Y:S01]  /*2840*/  R2UR UR33, R49 ;  /* 0x00000000312172ca */ /* 0x000fe200000e0000 */
[----:B------:R-:W-:Y:S01]  /*2850*/  USEL UR42, UR42, UR32, !UP0 ;  /* 0x000000202a2a7287 */ /* 0x000fe2000c000000 */
[----:B------:R-:W-:Y:S01]  /*2860*/  SHF.R.U32.HI R50, RZ, R33, R50 ;  /* 0x00000021ff327219 */ /* 0x000fe20000011632 */
[----:B------:R-:W-:Y:S01]  /*2870*/  IMAD.HI.U32 R56, R46, R3, RZ ;  /* 0x000000032e387227 */ /* 0x000fe200078e00ff */
[----:B------:R-:W-:Y:S01]  /*2880*/  SHF.R.U32.HI R39, RZ, R33, R62 ;  /* 0x00000021ff277219 */ /* 0x000fe2000001163e */
[----:B------:R-:W-:Y:S01]  /*2890*/  UIMAD UR26, UR26, UR17, UR14 ;  /* 0x000000111a1a72a4 */ /* 0x000fe2000f8e020e */
[----:B------:R-:W-:Y:S01]  /*28a0*/  R2UR UR22, R50 ;  /* 0x00000000321672ca */ /* 0x000fe200000e0000 */
[-C--:B------:R-:W-:Y:S01]  /*28b0*/  IMAD.HI.U32 R58, R19, R3.reuse, RZ ;  /* 0x00000003133a7227 */ /* 0x080fe200078e00ff */
[----:B------:R-:W-:Y:S01]  /*28c0*/  R2UR UR24, R39 ;  /* 0x00000000271872ca */ /* 0x000fe200000e0000 */
[----:B------:R-:W-:Y:S01]  /*28d0*/  USEL UR34, UR34, UR21, !UP0 ;  /* 0x0000001522227287 */ /* 0x000fe2000c000000 */
[----:B------:R-:W-:Y:S01]  /*28e0*/  R2UR UR32, R8 ;  /* 0x00000000082072ca */ /* 0x000fe200000e0000 */
[----:B------:R-:W-:Y:S01]  /*28f0*/  IMAD.HI.U32 R54, R45, R3, RZ ;  /* 0x000000032d367227 */ /* 0x000fe200078e00ff */
[----:B---3--:R-:W-:Y:S01]  /*2900*/  R2UR UR15, R28 ;  /* 0x000000001c0f72ca */ /* 0x008fe200000e0000 */
[----:B------:R-:W-:Y:S01]  /*2910*/  USEL UR33, UR33, UR18, !UP0 ;  /* 0x0000001221217287 */ /* 0x000fe2000c000000 */
[----:B------:R-:W-:Y:S01]  /*2920*/  SHF.R.U32.HI R31, RZ, R33, R60 ;  /* 0x00000021ff1f7219 */ /* 0x000fe2000001163c */
[----:B------:R-:W-:Y:S01]  /*2930*/  IMAD.HI.U32 R28, R16, R3, RZ ;  /* 0x00000003101c7227 */ /* 0x000fe200078e00ff */
[-C--:B------:R-:W-:Y:S01]  /*2940*/  SHF.R.U32.HI R30, RZ, R33.reuse, R30 ;  /* 0x00000021ff1e7219 */ /* 0x080fe2000001161e */
[----:B------:R-:W-:Y:S01]  /*2950*/  UIMAD UR67, UR67, UR17, UR14 ;  /* 0x00000011434372a4 */ /* 0x000fe2000f8e020e */
[-C--:B------:R-:W-:Y:S01]  /*2960*/  SHF.R.U32.HI R36, RZ, R33.reuse, R36 ;  /* 0x00000021ff247219 */ /* 0x080fe20000011624 */
[----:B------:R-:W-:Y:S01]  /*2970*/  USEL UR48, UR30, UR22, !UP0 ;  /* 0x000000161e307287 */ /* 0x000fe2000c000000 */
[----:B------:R-:W-:Y:S01]  /*2980*/  R2UR UR62, R31 ;  /* 0x000000001f3e72ca */ /* 0x000fe200000e0000 */
[----:B------:R-:W-:Y:S01]  /*2990*/  IMAD R31, RZ, RZ, -UR50 ;  /* 0x80000032ff1f7e24 */ /* 0x000fe2000f8e02ff */
[----:B------:R-:W-:Y:S01]  /*29a0*/  MOV R59, UR40 ;  /* 0x00000028003b7c02 */ /* 0x000fe20008000f00 */
[----:B------:R-:W-:Y:S01]  /*29b0*/  UIMAD UR40, UR39, UR17, UR14 ;  /* 0x00000011272872a4 */ /* 0x000fe2000f8e020e */
[----:B------:R-:W-:Y:S01]  /*29c0*/  R2UR UR21, R24 ;  /* 0x00000000181572ca */ /* 0x000fe200000e0000 */
[----:B------:R-:W-:Y:S01]  /*29d0*/  UIMAD UR39, UR37, UR17, UR14 ;  /* 0x00000011252772a4 */ /* 0x000fe2000f8e020e */
[----:B------:R-:W-:Y:S01]  /*29e0*/  R2UR UR54, R30 ;  /* 0x000000001e3672ca */ /* 0x000fe200000e0000 */
[----:B------:R-:W-:Y:S01]  /*29f0*/  UIMAD UR37, UR25, UR17, UR14 ;  /* 0x00000011192572a4 */ /* 0x000fe2000f8e020e */
[----:B------:R-:W-:Y:S01]  /*2a00*/  R2UR UR18, R22 ;  /* 0x00000000161272ca */ /* 0x000fe200000e0000 */
[----:B------:R-:W-:Y:S01]  /*2a10*/  USEL UR32, UR32, UR24, !UP0 ;  /* 0x0000001820207287 */ /* 0x000fe2000c000000 */
[----:B------:R-:W-:Y:S01]  /*2a20*/  SHF.R.U32.HI R28, RZ, R33, R28 ;  /* 0x00000021ff1c7219 */ /* 0x000fe2000001161c */
[----:B------:R-:W-:Y:S01]  /*2a30*/  IMAD R42, R2, R31, R42 ;  /* 0x0000001f022a7224 */ /* 0x000fe200078e022a */
[-C--:B------:R-:W-:Y:S01]  /*2a40*/  SHF.R.U32.HI R3, RZ, R33.reuse, R56 ;  /* 0x00000021ff037219 */ /* 0x080fe20000011638 */
[----:B------:R-:W-:Y:S01]  /*2a50*/  IMAD.U32 R31, RZ, RZ, UR23 ;  /* 0x00000017ff1f7e24 */ /* 0x000fe2000f8e00ff */
[----:B------:R-:W-:Y:S01]  /*2a60*/  R2UR UR4, R29 ;  /* 0x000000001d0472ca */ /* 0x000fe200000e0000 */
[----:B------:R-:W-:Y:S01]  /*2a70*/  UIMAD UR10, UR10, UR16, UR15 ;  /* 0x000000100a0a72a4 */ /* 0x000fe2000f8e020f */
[----:B------:R-:W-:Y:S01]  /*2a80*/  R2UR UR70, R36 ;  /* 0x00000000244672ca */ /* 0x000fe200000e0000 */
[----:B------:R-:W-:Y:S01]  /*2a90*/  USEL UR62, UR21, UR62, !UP0 ;  /* 0x0000003e153e7287 */ /* 0x000fe2000c000000 */
[----:B------:R-:W-:Y:S01]  /*2aa0*/  R2UR UR25, R27 ;  /* 0x000000001b1972ca */ /* 0x000fe200000e0000 */
[----:B------:R-:W-:Y:S01]  /*2ab0*/  UIMAD UR8, UR8, UR16, UR15 ;  /* 0x00000010080872a4 */ /* 0x000fe2000f8e020f */
[-C--:B------:R-:W-:Y:S01]  /*2ac0*/  SHF.R.U32.HI R29, RZ, R33.reuse, R58 ;  /* 0x00000021ff1d7219 */ /* 0x080fe2000001163a */
[----:B------:R-:W-:Y:S01]  /*2ad0*/  USEL UR54, UR18, UR54, !UP0 ;  /* 0x0000003612367287 */ /* 0x000fe2000c000000 */
[----:B------:R-:W-:Y:S01]  /*2ae0*/  R2UR UR38, R28 ;  /* 0x000000001c2672ca */ /* 0x000fe200000e0000 */
[----:B------:R-:W-:Y:S01]  /*2af0*/  IMAD R28, RZ, RZ, -UR49 ;  /* 0x80000031ff1c7e24 */ /* 0x000fe2000f8e02ff */
[----:B------:R-:W-:Y:S01]  /*2b00*/  R2UR UR30, R3 ;  /* 0x00000000031e72ca */ /* 0x000fe200000e0000 */
[----:B------:R-:W-:Y:S01]  /*2b10*/  IMAD R3, RZ, RZ, -UR45 ;  /* 0x8000002dff037e24 */ /* 0x000fe2000f8e02ff */
[----:B------:R-:W-:Y:S01]  /*2b20*/  R2UR UR46, R29 ;  /* 0x000000001d2e72ca */ /* 0x000fe200000e0000 */
[C---:B------:R-:W-:Y:S01]  /*2b30*/  IMAD R41, R2.reuse, R28, R41 ;  /* 0x0000001c02297224 */ /* 0x040fe200078e0229 */
[----:B------:R-:W-:Y:S01]  /*2b40*/  R2UR UR24, R19 ;  /* 0x00000000131872ca */ /* 0x000fe200000e0000 */
[----:B------:R-:W-:Y:S01]  /*2b50*/  IMAD R28, RZ, RZ, -UR47 ;  /* 0x8000002fff1c7e24 */ /* 0x000fe2000f8e02ff */
[----:B------:R-:W-:Y:S01]  /*2b60*/  SHF.R.U32.HI R33, RZ, R33, R54 ;  /* 0x00000021ff217219 */ /* 0x000fe20000011636 */
[----:B------:R-:W-:Y:S01]  /*2b70*/  IMAD R34, R2, R3, R34 ;  /* 0x0000000302227224 */ /* 0x000fe200078e0222 */
[----:B------:R-:W-:Y:S01]  /*2b80*/  R2UR UR23, R16 ;  /* 0x00000000101772ca */ /* 0x000fe200000e0000 */
[----:B------:R-:W-:Y:S01]  /*2b90*/  IMAD R3, RZ, RZ, -UR32 ;  /* 0x80000020ff037e24 */ /* 0x000fe2000f8e02ff */
[----:B------:R-:W-:Y:S01]  /*2ba0*/  R2UR UR21, R46 ;  /* 0x000000002e1572ca */ /* 0x000fe200000e0000 */
[C---:B------:R-:W-:Y:S01]  /*2bb0*/  IMAD R37, R2.reuse, R28, R37 ;  /* 0x0000001c02257224 */ /* 0x040fe200078e0225 */
[----:B------:R-:W-:Y:S01]  /*2bc0*/  R2UR UR22, R33 ;  /* 0x00000000211672ca */ /* 0x000fe200000e0000 */
[----:B------:R-:W-:Y:S01]  /*2bd0*/  USEL UR70, UR25, UR70, !UP0 ;  /* 0x0000004619467287 */ /* 0x000fe2000c000000 */
[----:B------:R-:W-:Y:S01]  /*2be0*/  R2UR UR18, R45 ;  /* 0x000000002d1272ca */ /* 0x000fe200000e0000 */
[C---:B------:R-:W-:Y:S01]  /*2bf0*/  IMAD R28, R2.reuse, R3, R8 ;  /* 0x00000003021c7224 */ /* 0x040fe200078e0208 */
[----:B------:R-:W-:Y:S01]  /*2c00*/  IADD3 R30, PT, PT, RZ, -UR34, RZ ;  /* 0x80000022ff1e7c10 */ /* 0x000fe2000fffe0ff */
[----:B------:R-:W1:Y:S01]  /*2c10*/  LDC R8, c[0x0][0x4c8] ;  /* 0x00013200ff087b82 */ /* 0x000e620000000800 */
[----:B------:R-:W-:Y:S01]  /*2c20*/  IMAD R29, RZ, RZ, -UR48 ;  /* 0x80000030ff1d7e24 */ /* 0x000fe2000f8e02ff */
[----:B------:R-:W-:Y:S01]  /*2c30*/  USEL UR46, UR24, UR46, !UP0 ;  /* 0x0000002e182e7287 */ /* 0x000fe2000c000000 */
[----:B------:R-:W-:Y:S01]  /*2c40*/  IMAD R3, RZ, RZ, -UR70 ;  /* 0x80000046ff037e24 */ /* 0x000fe2000f8e02ff */
[----:B------:R-:W-:Y:S01]  /*2c50*/  USEL UR38, UR23, UR38, !UP0 ;  /* 0x0000002617267287 */ /* 0x000fe2000c000000 */
[C---:B------:R-:W-:Y:S01]  /*2c60*/  IMAD R38, R2.reuse, R29, R38 ;  /* 0x0000001d02267224 */ /* 0x040fe200078e0226 */
[----:B------:R-:W-:Y:S01]  /*2c70*/  USEL UR30, UR21, UR30, !UP0 ;  /* 0x0000001e151e7287 */ /* 0x000fe2000c000000 */
[----:B------:R-:W-:Y:S01]  /*2c80*/  IMAD R29, RZ, RZ, -UR33 ;  /* 0x80000021ff1d7e24 */ /* 0x000fe2000f8e02ff */
[----:B------:R-:W-:Y:S01]  /*2c90*/  UIMAD UR6, UR6, UR16, UR15 ;  /* 0x00000010060672a4 */ /* 0x000fe2000f8e020f */
[C---:B------:R-:W-:Y:S01]  /*2ca0*/  IMAD R27, R2.reuse, R3, R27 ;  /* 0x00000003021b7224 */ /* 0x040fe200078e021b */
[----:B------:R-:W-:Y:S01]  /*2cb0*/  USEL UR22, UR18, UR22, !UP0 ;  /* 0x0000001612167287 */ /* 0x000fe2000c000000 */
[----:B------:R-:W-:Y:S01]  /*2cc0*/  IMAD R53, RZ, RZ, -UR62 ;  /* 0x8000003eff357e24 */ /* 0x000fe2000f8e02ff */
[----:B------:R-:W-:Y:S01]  /*2cd0*/  UIMAD UR5, UR5, UR16, UR15 ;  /* 0x00000010050572a4 */ /* 0x000fe2000f8e020f */
[C---:B------:R-:W-:Y:S01]  /*2ce0*/  IMAD R29, R2.reuse, R29, R49 ;  /* 0x0000001d021d7224 */ /* 0x040fe200078e0231 */
[----:B------:R-:W-:Y:S01]  /*2cf0*/  UIMAD UR12, UR12, UR16, UR15 ;  /* 0x000000100c0c72a4 */ /* 0x000fe2000f8e020f */
[----:B------:R-:W-:Y:S01]  /*2d00*/  IMAD R3, RZ, RZ, -UR46 ;  /* 0x8000002eff037e24 */ /* 0x000fe2000f8e02ff */
[----:B------:R-:W-:Y:S01]  /*2d10*/  UIMAD UR59, UR59, UR17, UR14 ;  /* 0x000000113b3b72a4 */ /* 0x000fe2000f8e020e */
[----:B------:R-:W-:Y:S01]  /*2d20*/  IMAD R49, RZ, RZ, -UR54 ;  /* 0x80000036ff317e24 */ /* 0x000fe2000f8e02ff */
[----:B------:R-:W-:Y:S01]  /*2d30*/  UIMAD UR51, UR51, UR17, UR14 ;  /* 0x00000011333372a4 */ /* 0x000fe2000f8e020e */
[C---:B------:R-:W-:Y:S01]  /*2d40*/  IMAD R24, R2.reuse, R53, R24 ;  /* 0x0000003502187224 */ /* 0x040fe200078e0218 */
[----:B------:R-:W-:Y:S01]  /*2d50*/  IADD3 R53, PT, PT, RZ, -UR38, RZ ;  /* 0x80000026ff357c10 */ /* 0x000fe2000fffe0ff */
[C---:B------:R-:W-:Y:S01]  /*2d60*/  IMAD R19, R2.reuse, R3, R19 ;  /* 0x0000000302137224 */ /* 0x040fe200078e0213 */
[----:B------:R-:W-:Y:S01]  /*2d70*/  UIMAD UR43, UR43, UR17, UR14 ;  /* 0x000000112b2b72a4 */ /* 0x000fe2000f8e020e */
        /* <DEDUP_REMOVED lines=9> */
[----:B------:R-:W-:Y:S01]  /*2e10*/  UIMAD UR11, UR11, UR16, UR15 ;  /* 0x000000100b0b72a4 */ /* 0x000fe2000f8e020f */
[----:B------:R-:W-:Y:S01]  /*2e20*/  IMAD R33, R2, R33, R32 ;  /* 0x0000002102217224 */ /* 0x000fe200078e0220 */
[----:B------:R-:W-:Y:S01]  /*2e30*/  R2UR UR14, R42 ;  /* 0x000000002a0e72ca */ /* 0x000fe200000e0000 */
[C---:B------:R-:W-:Y:S01]  /*2e40*/  IMAD R16, R2.reuse, R53, R16 ;  /* 0x0000003502107224 */ /* 0x040fe200078e0210 */
[----:B------:R-:W-:Y:S01]  /*2e50*/  UIMAD UR9, UR9, UR16, UR15 ;  /* 0x00000010090972a4 */ /* 0x000fe2000f8e020f */
[C---:B------:R-:W-:Y:S01]  /*2e60*/  IMAD R3, R2.reuse, R3, R46 ;  /* 0x0000000302037224 */ /* 0x040fe200078e022e */
[----:B------:R-:W-:Y:S01]  /*2e70*/  UIMAD UR7, UR7, UR16, UR15 ;  /* 0x00000010070772a4 */ /* 0x000fe2000f8e020f */
[----:B------:R-:W-:Y:S01]  /*2e80*/  IMAD R2, R2, R49, R45 ;  /* 0x0000003102027224 */ /* 0x000fe200078e022d */
[----:B------:R-:W-:Y:S01]  /*2e90*/  MOV R50, UR10 ;  /* 0x0000000a00327c02 */ /* 0x000fe20008000f00 */
[----:B------:R-:W-:Y:S01]  /*2ea0*/  IMAD.U32 R42, RZ, RZ, UR8 ;  /* 0x00000008ff2a7e24 */ /* 0x000fe2000f8e00ff */
[----:B------:R-:W-:Y:S01]  /*2eb0*/  R2UR UR10, R34 ;  /* 0x00000000220a72ca */ /* 0x000fe200000e0000 */
[----:B------:R-:W-:Y:S01]  /*2ec0*/  IMAD.U32 R34, RZ, RZ, UR6 ;  /* 0x00000006ff227e24 */ /* 0x000fe2000f8e00ff */
[----:B------:R-:W-:Y:S01]  /*2ed0*/  R2UR UR8, R30 ;  /* 0x000000001e0872ca */ /* 0x000fe200000e0000 */
[----:B------:R-:W-:Y:S01]  /*2ee0*/  IMAD.U32 R30, RZ, RZ, UR5 ;  /* 0x00000005ff1e7e24 */ /* 0x000fe2000f8e00ff */
[----:B-1----:R-:W-:Y:S01]  /*2ef0*/  R2UR UR5, R8 ;  /* 0x00000000080572ca */ /* 0x002fe200000e0000 */
[----:B------:R-:W-:Y:S01]  /*2f00*/  IMAD.U32 R39, RZ, RZ, UR29 ;  /* 0x0000001dff277e24 */ /* 0x000fe2000f8e00ff */
[----:B------:R-:W-:Y:S01]  /*2f10*/  R2UR UR6, R28 ;  /* 0x000000001c0672ca */ /* 0x000fe200000e0000 */
        /* <DEDUP_REMOVED lines=9> */
[----:B------:R-:W1:Y:S01]  /*2fb0*/  LDC R22, c[0x0][0x38c] ;  /* 0x0000e300ff167b82 */ /* 0x000e620000000800 */
[----:B------:R-:W-:Y:S01]  /*2fc0*/  R2UR UR13, R41 ;  /* 0x00000000290d72ca */ /* 0x000fe200000e0000 */
[----:B------:R-:W-:Y:S01]  /*2fd0*/  IMAD.U32 R47, RZ, RZ, UR37 ;  /* 0x00000025ff2f7e24 */ /* 0x000fe2000f8e00ff */
[----:B------:R-:W-:Y:S01]  /*2fe0*/  R2UR UR11, R37 ;  /* 0x00000000250b72ca */ /* 0x000fe200000e0000 */
[----:B------:R-:W-:Y:S01]  /*2ff0*/  UIMAD UR6, UR6, UR5, UR4 ;  /* 0x00000005060672a4 */ /* 0x000fe2000f8e0204 */
[----:B------:R-:W-:Y:S01]  /*3000*/  R2UR UR9, R33 ;  /* 0x00000000210972ca */ /* 0x000fe200000e0000 */
[----:B------:R-:W-:Y:S01]  /*3010*/  UIMAD UR14, UR14, UR5, UR4 ;  /* 0x000000050e0e72a4 */ /* 0x000fe2000f8e0204 */
[----:B------:R-:W-:Y:S01]  /*3020*/  R2UR UR7, R29 ;  /* 0x000000001d0772ca */ /* 0x000fe200000e0000 */
[----:B------:R-:W3:Y:S01]  /*3030*/  LDC.64 R2, c[0x0][0x390] ;  /* 0x0000e400ff027b82 */ /* 0x000ee20000000a00 */
[----:B------:R-:W-:Y:S01]  /*3040*/  MOV R48, UR45 ;  /* 0x0000002d00307c02 */ /* 0x000fe20008000f00 */
[----:B------:R-:W-:Y:S01]  /*3050*/  UIMAD UR12, UR12, UR5, UR4 ;  /* 0x000000050c0c72a4 */ /* 0x000fe2000f8e0204 */
[----:B------:R-:W-:Y:S01]  /*3060*/  R2UR UR69, R27 ;  /* 0x000000001b4572ca */ /* 0x000fe200000e0000 */
[----:B------:R-:W-:Y:S01]  /*3070*/  UIMAD UR10, UR10, UR5, UR4 ;  /* 0x000000050a0a72a4 */ /* 0x000fe2000f8e0204 */
[----:B------:R-:W-:Y:S01]  /*3080*/  R2UR UR61, R24 ;  /* 0x00000000183d72ca */ /* 0x000fe200000e0000 */
[----:B------:R-:W-:Y:S01]  /*3090*/  UIMAD UR13, UR13, UR5, UR4 ;  /* 0x000000050d0d72a4 */ /* 0x000fe2000f8e0204 */
[----:B------:R-:W-:Y:S01]  /*30a0*/  R2UR UR45, R19 ;  /* 0x00000000132d72ca */ /* 0x000fe200000e0000 */
[----:B------:R-:W-:Y:S01]  /*30b0*/  UIMAD UR11, UR11, UR5, UR4 ;  /* 0x000000050b0b72a4 */ /* 0x000fe2000f8e0204 */
[----:B------:R-:W-:Y:S01]  /*30c0*/  R2UR UR37, R16 ;  /* 0x00000000102572ca */ /* 0x000fe200000e0000 */
[----:B------:R-:W-:Y:S01]  /*30d0*/  UIMAD UR9, UR9, UR5, UR4 ;  /* 0x00000005090972a4 */ /* 0x000fe2000f8e0204 */
[----:B------:R-:W-:Y:S01]  /*30e0*/  IMAD.U32 R29, RZ, RZ, UR6 ;  /* 0x00000006ff1d7e24 */ /* 0x000fe2000f8e00ff */
[----:B------:R-:W-:Y:S01]  /*30f0*/  UIMAD UR8, UR8, UR5, UR4 ;  /* 0x00000005080872a4 */ /* 0x000fe2000f8e0204 */
[----:B------:R-:W-:Y:S01]  /*3100*/  HFMA2 R28, -RZ, RZ, 0, 0 ;  /* 0x00000000ff1c7431 */ /* 0x000fe200000001ff */
[----:B------:R-:W-:Y:S01]  /*3110*/  UIMAD UR7, UR7, UR5, UR4 ;  /* 0x00000005070772a4 */ /* 0x000fe2000f8e0204 */
[----:B------:R-:W-:Y:S01]  /*3120*/  IMAD.U32 R64, RZ, RZ, UR50 ;  /* 0x00000032ff407e24 */ /* 0x000fe2000f8e00ff */
[----:B------:R-:W-:Y:S01]  /*3130*/  UIMAD UR69, UR69, UR5, UR4 ;  /* 0x00000005454572a4 */ /* 0x000fe2000f8e0204 */
[----:B------:R-:W-:Y:S01]  /*3140*/  MOV R60, UR49 ;  /* 0x00000031003c7c02 */ /* 0x000fe20008000f00 */
[----:B------:R-:W-:Y:S01]  /*3150*/  UIMAD UR61, UR61, UR5, UR4 ;  /* 0x000000053d3d72a4 */ /* 0x000fe2000f8e0204 */
[----:B------:R-:W-:Y:S01]  /*3160*/  IMAD.U32 R56, RZ, RZ, UR48 ;  /* 0x00000030ff387e24 */ /* 0x000fe2000f8e00ff */
        /* <DEDUP_REMOVED lines=10> */
[----:B------:R-:W-:Y:S01]  /*3210*/  UMOV UR6, URZ ;  /* 0x000000ff00067c82 */ /* 0x000fe20008000000 */
[----:B------:R-:W-:Y:S01]  /*3220*/  UMOV UR5, URZ ;  /* 0x000000ff00057c82 */ /* 0x000fe20008000000 */
[----:B------:R-:W-:Y:S01]  /*3230*/  UMOV UR4, URZ ;  /* 0x000000ff00047c82 */ /* 0x000fe20008000000 */
[----:B------:R-:W-:Y:S01]  /*3240*/  IMAD.U32 R40, RZ, RZ, UR34 ;  /* 0x00000022ff287e24 */ /* 0x000fe2000f8e00ff */
[----:B------:R-:W-:Y:S01]  /*3250*/  MOV R35, UR26 ;  /* 0x0000001a00237c02 */ /* 0x000fe20008000f00 */
[----:B------:R-:W-:Y:S01]  /*3260*/  IMAD.U32 R36, RZ, RZ, UR33 ;  /* 0x00000021ff247e24 */ /* 0x000fe2000f8e00ff */
[----:B------:R-:W-:Y:S01]  /*3270*/  MOV R61, UR14 ;  /* 0x0000000e003d7c02 */ /* 0x000fe20008000f00 */
[----:B------:R-:W-:Y:S01]  /*3280*/  IMAD.U32 R32, RZ, RZ, UR32 ;  /* 0x00000020ff207e24 */ /* 0x000fe2000f8e00ff */
[----:B------:R-:W-:Y:S01]  /*3290*/  MOV R37, UR8 ;  /* 0x0000000800257c02 */ /* 0x000fe20008000f00 */
        /* <DEDUP_REMOVED lines=14> */
[----:B------:R-:W-:-:S02]  /*3380*/  IMAD.MOV.U32 R27, RZ, RZ, R25 ;  /* 0x000000ffff1b7224 */ /* 0x000fc400078e0019 */
[----:B------:R-:W-:Y:S02]  /*3390*/  IMAD.IADD R8, R4, 0x1, R13 ;  /* 0x0000000104087824 */ /* 0x000fe400078e020d */
[----:B------:R-:W-:Y:S02]  /*33a0*/  IMAD.U32 R66, RZ, RZ, UR6 ;  /* 0x00000006ff427e24 */ /* 0x000fe4000f8e00ff */
[----:B------:R-:W-:Y:S02]  /*33b0*/  IMAD.U32 R68, RZ, RZ, UR4 ;  /* 0x00000004ff447e24 */ /* 0x000fe4000f8e00ff */
[----:B-1-3--:R-:W-:-:S07]  /*33c0*/  IMAD.U32 R67, RZ, RZ, UR5 ;  /* 0x00000005ff437e24 */ /* 0x00afce000f8e00ff */
.L_x_28:
[----:B------:R-:W-:Y:S02]  /*33d0*/  @!P4 MOV R19, 0x14000 ;  /* 0x000140000013c802 */ /* 0x000fe40000000f00 */
[----:B------:R-:W-:Y:S01]  /*33e0*/  LEA R24, R27, R0, 0x3 ;  /* 0x000000001b187211 */ /* 0x000fe200078e18ff */
[----:B--2---:R-:W-:Y:S06]  /*33f0*/  @P5 BRA `(.L_x_23) ;  /* 0x00000000000c5947 */ /* 0x004fec0003800000 */
[----:B------:R-:W-:Y:S04]  /*3400*/  SHF.L.U32 R25, R12, 0x1f, RZ ;  /* 0x0000001f0c197819 */ /* 0x000fe800000006ff */
[----:B------:R-:W1:Y:S02]  /*3410*/  SYNCS.PHASECHK.TRANS64.TRYWAIT P1, [R24+URZ+0x20], R25 ;  /* 0x00002019180075a7 */ /* 0x000e6400080211ff */
[----:B-1----:R-:W-:Y:S05]  /*3420*/  @!P1 BRA `(.L_x_24) ;  /* 0x000000b400b89947 */ /* 0x002fea0003800000 */
.L_x_23:
[----:B------:R2:W-:Y:S01]  /*3430*/  @!P4 SYNCS.ARRIVE.TRANS64 RZ, [R24+URZ], R19 ;  /* 0x0000001318ffc9a7 */ /* 0x0005e200080000ff */
[----:B------:R-:W-:Y:S04]  /*3440*/  LOP3.LUT R16, R5, 0x2, RZ, 0xfc, !PT ;  /* 0x0000000205107812 */ /* 0x000fe800078efcff */
[----:B------:R-:W-:Y:S11]  /*3450*/  ISETP.NE.AND P1, PT, R16, 0x2, PT ;  /* 0x000000021000780c */ /* 0x000ff60003f25270 */
[----:B------:R-:W-:Y:S02]  /*3460*/  @!UPT UIADD3 URZ, UPT, UPT, URZ, URZ, URZ ;  /* 0x000000fffffff290 */ /* 0x000fe4000fffe0ff */
[----:B------:R-:W-:Y:S05]  /*3470*/  @P1 BRA `(.L_x_25) ;  /* 0x0000000000041947 */ /* 0x000fea0003800000 */
[----:B------:R-:W-:Y:S05]  /*3480*/  BPT.TRAP 0x1 ;  /* 0x000000040000795c */ /* 0x000fea0000300000 */
.L_x_25:
[----:B------:R-:W-:Y:S04]  /*3490*/  BSSY.RECONVERGENT B0, `(.L_x_26) ;  /* 0x0000003000007945 */ /* 0x000fe80003800200 */
[----:B------:R-:W-:Y:S05]  /*34a0*/  @P0 BRA `(.L_x_27) ;  /* 0x0000000000040947 */ /* 0x000fea0003800000 */
[----:B------:R-:W-:Y:S05]  /*34b0*/  BPT.TRAP 0x1 ;  /* 0x000000040000795c */ /* 0x000fea0000300000 */
.L_x_27:
[----:B------:R-:W-:Y:S05]  /*34c0*/  BSYNC.RECONVERGENT B0 ;  /* 0x0000000000007941 */ /* 0x000fea0003800200 */
.L_x_26:
[----:B------:R-:W-:Y:S02]  /*34d0*/  ELECT P2, URZ, PT ;  /* 0x0000000000ff782f */ /* 0x000fe40003840000 */
[----:B------:R-:W-:Y:S01]  /*34e0*/  R2UR UR12, R66 ;  /* 0x00000000420c72ca */ /* 0x000fe200000e0000 */
[----:B------:R-:W3:Y:S01]  /*34f0*/  LDCU UR7, c[0x0][0x4cc] ;  /* 0x00009980ff0777ac */ /* 0x000ee20008000800 */
[----:B------:R-:W-:Y:S01]  /*3500*/  R2UR UR11, R67 ;  /* 0x00000000430b72ca */ /* 0x000fe200000e0000 */
[----:B-1----:R-:W-:Y:S01]  /*3510*/  VIADD R25, R27, 0x1 ;  /* 0x000000011b197836 */ /* 0x002fe20000000000 */
[----:B------:R-:W-:Y:S01]  /*3520*/  R2UR UR10, R68 ;  /* 0x00000000440a72ca */ /* 0x000fe200000e0000 */
[----:B------:R-:W3:Y:S01]  /*3530*/  LDCU.64 UR4, c[0x0][0x4f8] ;  /* 0x00009f00ff0477ac */ /* 0x000ee20008000a00 */
[----:B------:R-:W-:Y:S01]  /*3540*/  MOV.SPILL R81, UR46 ;  /* 0x0000002e00517c02 */ /* 0x000fe20009000f00 */
[----:B------:R-:W-:Y:S01]  /*3550*/  VIADD R13, R13, 0x1 ;  /* 0x000000010d0d7836 */ /* 0x000fe20000000000 */
[----:B------:R-:W-:Y:S01]  /*3560*/  MOV.SPILL R79, UR45 ;  /* 0x0000002d004f7c02 */ /* 0x000fe20009000f00 */
[----:B------:R-:W1:Y:S01]  /*3570*/  LDCU.64 UR8, c[0x0][0x4d0] ;  /* 0x00009a00ff0877ac */ /* 0x000e620008000a00 */
[----:B------:R-:W-:Y:S02]  /*3580*/  MOV.SPILL R78, UR44 ;  /* 0x0000002c004e7c02 */ /* 0x000fe40009000f00 */
[----:B--2---:R-:W-:Y:S01]  /*3590*/  @P2 IADD3 R19, P1, PT, R20, 0x80, RZ ;  /* 0x0000008014132810 */ /* 0x004fe20007f3e0ff */
[----:B------:R-:W2:Y:S01]  /*35a0*/  LDCU UR6, c[0x0][0x500] ;  /* 0x0000a000ff0677ac */ /* 0x000ea20008000800 */
[----:B------:R-:W-:Y:S02]  /*35b0*/  MOV.SPILL R77, UR43 ;  /* 0x0000002b004d7c02 */ /* 0x000fe40009000f00 */
[----:B------:R-:W-:Y:S01]  /*35c0*/  R2UR UR43, R63 ;  /* 0x000000003f2b72ca */ /* 0x000fe200000e0000 */
[--C-:B------:R-:W-:Y:S01]  /*35d0*/  @P2 IMAD.X R16, RZ, RZ, R21.reuse, P1 ;  /* 0x000000ffff102224 */ /* 0x100fe200008e0615 */
[----:B------:R-:W-:Y:S02]  /*35e0*/  ISETP.NE.AND P1, PT, R25, 0x4, PT ;  /* 0x000000041900780c */ /* 0x000fe40003f25270 */
[----:B------:R-:W-:Y:S02]  /*35f0*/  R2UR UR44, R62 ;  /* 0x000000003e2c72ca */ /* 0x000fe400000e0000 */
[----:B------:R-:W-:Y:S02]  /*3600*/  R2UR UR45, R61 ;  /* 0x000000003d2d72ca */ /* 0x000fe400000e0000 */
[----:B------:R-:W-:Y:S02]  /*3610*/  R2UR UR46, R64 ;  /* 0x00000000402e72ca */ /* 0x000fe400000e0000 */
[----:B------:R-:W-:Y:S02]  /*3620*/  SEL R25, R25, RZ, P1 ;  /* 0x000000ff19197207 */ /* 0x000fe40000800000 */
[----:B------:R-:W-:Y:S02]  /*3630*/  MOV.SPILL R76, UR38 ;  /* 0x00000026004c7c02 */ /* 0x000fe40009000f00 */
[----:B------:R-:W-:Y:S01]  /*3640*/  MOV.SPILL R75, UR37 ;  /* 0x00000025004b7c02 */ /* 0x000fe20009000f00 */
[----:B---3--:R-:W-:Y:S01]  /*3650*/  UIMAD UR4, UR12, UR7, UR4 ;  /* 0x000000070c0472a4 */ /* 0x008fe2000f8e0204 */
[----:B------:R-:W-:Y:S01]  /*3660*/  @P2 R2UR UR7, R19 ;  /* 0x00000000130722ca */ /* 0x000fe200000e0000 */
[----:B-1----:R-:W-:Y:S01]  /*3670*/  UIMAD UR5, UR11, UR8, UR5 ;  /* 0x000000080b0572a4 */ /* 0x002fe2000f8e0205 */
[----:B------:R-:W-:Y:S01]  /*3680*/  @P2 R2UR UR8, R16 ;  /* 0x00000000100822ca */ /* 0x000fe200000e0000 */
[----:B------:R-:W-:Y:S01]  /*3690*/  @P2 IMAD.SHL.U32 R19, R28, 0x40, RZ ;  /* 0x000000401c132824 */ /* 0x000fe200078e00ff */
[----:B------:R-:W-:Y:S01]  /*36a0*/  @P2 LOP3.LUT R16, R24, 0xfefffff8, RZ, 0xc0, !PT ;  /* 0xfefffff818102812 */ /* 0x000fe200078ec0ff */
[--C-:B------:R-:W-:Y:S01]  /*36b0*/  @P2 IMAD R24, R27, 0x8000, R0.reuse ;  /* 0x000080001b182824 */ /* 0x100fe200078e0200 */
[----:B--2---:R-:W-:Y:S01]  /*36c0*/  UIMAD UR6, UR10, UR9, UR6 ;  /* 0x000000090a0672a4 */ /* 0x004fe2000f8e0206 */
[--C-:B------:R-:W-:Y:S01]  /*36d0*/  IMAD R86, R25, 0x8, R0.reuse ;  /* 0x0000000819567824 */ /* 0x100fe200078e0200 */
[----:B------:R-:W-:Y:S01]  /*36e0*/  @P2 R2UR UR41, R16 ;  /* 0x00000000102922ca */ /* 0x000fe200000e0000 */
[----:B------:R-:W-:Y:S01]  /*36f0*/  @P2 VIADD R16, R24, 0x8400 ;  /* 0x0000840018102836 */ /* 0x000fe20000000000 */
[----:B------:R-:W-:Y:S01]  /*3700*/  ULEA UR4, UR5, UR4, 0x5 ;  /* 0x0000000405047291 */ /* 0x000fe2000f8e28ff */
[----:B------:R-:W-:Y:S01]  /*3710*/  @P2 R2UR UR42, R19 ;  /* 0x00000000132a22ca */ /* 0x000fe200000e0000 */
[----:B------:R-:W-:Y:S01]  /*3720*/  UMOV UR9, UR45 ;  /* 0x0000002d00097c82 */ /* 0x000fe20008000000 */
[----:B------:R-:W-:Y:S01]  /*3730*/  IMAD.U32 R84, RZ, RZ, UR7 ;  /* 0x00000007ff547e24 */ /* 0x000fe2000f8e00ff */
[----:B------:R-:W-:Y:S01]  /*3740*/  @P2 R2UR UR40, R16 ;  /* 0x00000000102822ca */ /* 0x000fe200000e0000 */
[----:B------:R-:W-:Y:S01]  /*3750*/  IMAD.U32 R85, RZ, RZ, UR8 ;  /* 0x00000008ff557e24 */ /* 0x000fe2000f8e00ff */
[----:B------:R-:W-:Y:S01]  /*3760*/  ULEA UR6, UR6, UR4, 0xa ;  /* 0x0000000406067291 */ /* 0x000fe2000f8e50ff */
[----:B------:R-:W-:Y:S01]  /*3770*/  SEL R19, RZ, 0x1, P1 ;  /* 0x00000001ff137807 */ /* 0x000fe20000800000 */
[----:B------:R-:W-:Y:S01]  /*3780*/  @P2 VIADD R16, R24, 0x8800 ;  /* 0x0000880018102836 */ /* 0x000fe20000000000 */
[----:B------:R-:W-:Y:S01]  /*3790*/  @P2 R2UR UR72, R84 ;  /* 0x00000000544822ca */ /* 0x000fe200000e0000 */
[----:B------:R-:W-:Y:S01]  /*37a0*/  UPRMT UR6, UR6, 0x5410, URZ ;  /* 0x0000541006067896 */ /* 0x000fe200080000ff */
[----:B------:R-:W-:Y:S01]  /*37b0*/  @P2 R2UR UR73, R85 ;  /* 0x00000000554922ca */ /* 0x000fe200000e0000 */
[----:B------:R-:W-:Y:S01]  /*37c0*/  UMOV UR4, 0x0 ;  /* 0x0000000000047882 */ /* 0x000fe20000000000 */
[----:B------:R-:W-:Y:S01]  /*37d0*/  LOP3.LUT R12, R12, R19, RZ, 0x3c, !PT ;  /* 0x000000130c0c7212 */ /* 0x000fe200078e3cff */
[----:B------:R-:W-:Y:S01]  /*37e0*/  UMOV UR15, UR42 ;  /* 0x0000002a000f7c82 */ /* 0x000fe20008000000 */
[----:B------:R-:W-:Y:S01]  /*37f0*/  @P2 R2UR UR8, R16 ;  /* 0x00000000100822ca */ /* 0x000fe200000e0000 */
[----:B------:R-:W-:Y:S01]  /*3800*/  UMOV UR5, 0x10000000 ;  /* 0x1000000000057882 */ /* 0x000fe20000000000 */
[----:B------:R-:W-:Y:S01]  /*3810*/  SHF.L.U32 R83, R12, 0x1f, RZ ;  /* 0x0000001f0c537819 */ /* 0x000fe200000006ff */
[----:B------:R-:W-:Y:S01]  /*3820*/  UIADD3 UR10, UPT, UPT, UR15, 0x20, URZ ;  /* 0x000000200f0a7890 */ /* 0x000fe2000fffe0ff */
[----:B------:R-:W-:Y:S01]  /*3830*/  @P2 VIADD R16, R24, 0x8c00 ;  /* 0x00008c0018102836 */ /* 0x000fe20000000000 */
[----:B------:R-:W-:Y:S01]  /*3840*/  UMOV UR7, UR46 ;  /* 0x0000002e00077c82 */ /* 0x000fe20008000000 */
[----:B------:R3:W4:Y:S01]  /*3850*/  SYNCS.PHASECHK.TRANS64.TRYWAIT P5, [R86+URZ+0x20], R83 ;  /* 0x00002053560075a7 */ /* 0x00072200080a11ff */
[----:B------:R-:W-:Y:S01]  /*3860*/  UMOV UR13, UR9 ;  /* 0x00000009000d7c82 */ /* 0x000fe20008000000 */
[----:B------:R-:W-:Y:S01]  /*3870*/  UMOV UR11, UR43 ;  /* 0x0000002b000b7c82 */ /* 0x000fe20008000000 */
[----:B------:R1:W-:Y:S01]  /*3880*/  UTMALDG.5D.IM2COL.2CTA [UR40], [UR72], UR6, desc[UR4] ;  /* 0x00000428480073b4 */ /* 0x0003e20008261006 */
[----:B------:R-:W-:Y:S01]  /*3890*/  UMOV UR23, UR41 ;  /* 0x0000002900177c82 */ /* 0x000fe20008000000 */
[----:B------:R-:W-:Y:S01]  /*38a0*/  UMOV UR12, UR44 ;  /* 0x0000002c000c7c82 */ /* 0x000fe20008000000 */
[----:B------:R-:W-:Y:S01]  /*38b0*/  UMOV UR14, UR7 ;  /* 0x00000007000e7c82 */ /* 0x000fe20008000000 */
[----:B------:R-:W-:Y:S01]  /*38c0*/  UMOV UR9, UR23 ;  /* 0x0000001700097c82 */ /* 0x000fe20008000000 */
[----:B------:R-:W-:Y:S01]  /*38d0*/  R2UR UR37, R57 ;  /* 0x00000000392572ca */ /* 0x000fe200000e0000 */
[----:B------:R-:W-:Y:S01]  /*38e0*/  UMOV UR33, UR23 ;  /* 0x0000001700217c82 */ /* 0x000fe20008000000 */
[----:B------:R-:W-:Y:S01]  /*38f0*/  R2UR UR38, R60 ;  /* 0x000000003c2672ca */ /* 0x000fe200000e0000 */
[----:B------:R2:W-:Y:S01]  /*3900*/  UTMALDG.5D.IM2COL.2CTA [UR8], [UR72], UR6, desc[UR4] ;  /* 0x00000408480073b4 */ /* 0x0005e20008261006 */
[----:B------:R-:W-:Y:S01]  /*3910*/  MOV.SPILL R74, UR36 ;  /* 0x00000024004a7c02 */ /* 0x000fe20009000f00 */
[----:B------:R-:W-:Y:S01]  /*3920*/  UMOV UR34, UR15 ;  /* 0x0000000f00227c82 */ /* 0x000fe20008000000 */
[----:B------:R-:W-:Y:S01]  /*3930*/  MOV.SPILL R73, UR35 ;  /* 0x0000002300497c02 */ /* 0x000fe20009000f00 */
[----:B------:R-:W-:Y:S01]  /*3940*/  UMOV UR25, UR23 ;  /* 0x0000001700197c82 */ /* 0x000fe20008000000 */
[----:B------:R-:W-:Y:S01]  /*3950*/  R2UR UR35, R59 ;  /* 0x000000003b2372ca */ /* 0x000fe200000e0000 */
[----:B------:R-:W-:Y:S01]  /*3960*/  UMOV UR26, UR15 ;  /* 0x0000000f001a7c82 */ /* 0x000fe20008000000 */
[----:B------:R-:W-:Y:S01]  /*3970*/  R2UR UR36, R58 ;  /* 0x000000003a2472ca */ /* 0x000fe200000e0000 */
[----:B------:R-:W-:Y:S01]  /*3980*/  UMOV UR65, UR23 ;  /* 0x0000001700417c82 */ /* 0x000fe20008000000 */
[----:B------:R-:W-:Y:S01]  /*3990*/  @P2 R2UR UR32, R16 ;  /* 0x00000000102022ca */ /* 0x000fe200000e0000 */
[----:B------:R-:W-:Y:S01]  /*39a0*/  @P2 VIADD R16, R24, 0x9000 ;  /* 0x0000900018102836 */ /* 0x000fe20000000000 */
[----:B------:R-:W-:Y:S01]  /*39b0*/  UMOV UR66, UR15 ;  /* 0x0000000f00427c82 */ /* 0x000fe20008000000 */
[----:B------:R-:W-:Y:S01]  /*39c0*/  UMOV UR57, UR23 ;  /* 0x0000001700397c82 */ /* 0x000fe20008000000 */
[----:B------:R-:W-:Y:S01]  /*39d0*/  UMOV UR58, UR15 ;  /* 0x0000000f003a7c82 */ /* 0x000fe20008000000 */
[----:B------:R-:W-:Y:S01]  /*39e0*/  UMOV UR49, UR23 ;  /* 0x0000001700317c82 */ /* 0x000fe20008000000 */
[----:B------:R-:W-:Y:S01]  /*39f0*/  UMOV UR50, UR15 ;  /* 0x0000000f00327c82 */ /* 0x000fe20008000000 */
[----:B------:R-:W-:Y:S01]  /*3a00*/  UMOV UR17, UR23 ;  /* 0x0000001700117c82 */ /* 0x000fe20008000000 */
[----:B------:R-:W-:Y:S01]  /*3a10*/  UMOV UR18, UR15 ;  /* 0x0000000f00127c82 */ /* 0x000fe20008000000 */
[----:B------:R-:W-:Y:S01]  /*3a20*/  UMOV UR7, UR38 ;  /* 0x0000002600077c82 */ /* 0x000fe20008000000 */
[----:B------:R-:W-:Y:S02]  /*3a30*/  MOV.SPILL R72, UR30 ;  /* 0x0000001e00487c02 */ /* 0x000fe40009000f00 */
[----:B------:R-:W-:Y:S01]  /*3a40*/  R2UR UR30, R56 ;  /* 0x00000000381e72ca */ /* 0x000fe200000e0000 */
[----:B------:R5:W-:Y:S01]  /*3a50*/  UTMALDG.5D.IM2COL.2CTA [UR32], [UR72], UR6, desc[UR4] ;  /* 0x00000420480073b4 */ /* 0x000be20008261006 */
[----:B------:R-:W-:Y:S02]  /*3a60*/  MOV.SPILL R71, UR29 ;  /* 0x0000001d00477c02 */ /* 0x000fe40009000f00 */
[----:B------:R-:W-:Y:S02]  /*3a70*/  MOV.SPILL R70, UR28 ;  /* 0x0000001c00467c02 */ /* 0x000fe40009000f00 */
[----:B------:R-:W-:Y:S02]  /*3a80*/  MOV.SPILL R69, UR27 ;  /* 0x0000001b00457c02 */ /* 0x000fe40009000f00 */
[----:B------:R-:W-:Y:S02]  /*3a90*/  R2UR UR27, R55 ;  /* 0x00000000371b72ca */ /* 0x000fe400000e0000 */
[----:B------:R-:W-:Y:S02]  /*3aa0*/  R2UR UR28, R54 ;  /* 0x00000000361c72ca */ /* 0x000fe400000e0000 */
[----:B------:R-:W-:Y:S02]  /*3ab0*/  R2UR UR29, R53 ;  /* 0x00000000351d72ca */ /* 0x000fe400000e0000 */
[----:B------:R-:W-:Y:S02]  /*3ac0*/  @P2 IADD3 R19, P1, PT, R20, 0x200, RZ ;  /* 0x0000020014132810 */ /* 0x000fe40007f3e0ff */
[----:B-1----:R-:W-:Y:S01]  /*3ad0*/  R2UR UR43, R51 ;  /* 0x00000000332b72ca */ /* 0x002fe200000e0000 */
[----:B------:R-:W-:Y:S01]  /*3ae0*/  UMOV UR41, UR23 ;  /* 0x0000001700297c82 */ /* 0x000fe20008000000 */
[----:B------:R-:W-:Y:S01]  /*3af0*/  R2UR UR44, R50 ;  /* 0x00000000322c72ca */ /* 0x000fe200000e0000 */
[----:B------:R-:W-:Y:S01]  /*3b00*/  UMOV UR42, UR15 ;  /* 0x0000000f002a7c82 */ /* 0x000fe20008000000 */
[----:B------:R-:W-:Y:S02]  /*3b10*/  R2UR UR45, R49 ;  /* 0x00000000312d72ca */ /* 0x000fe400000e0000 */
[----:B------:R-:W-:Y:S02]  /*3b20*/  R2UR UR46, R52 ;  /* 0x00000000342e72ca */ /* 0x000fe400000e0000 */
[----:B--2---:R-:W-:Y:S01]  /*3b30*/  @P2 R2UR UR8, R16 ;  /* 0x00000000100822ca */ /* 0x004fe200000e0000 */
[----:B------:R-:W-:Y:S01]  /*3b40*/  UMOV UR9, UR37 ;  /* 0x0000002500097c82 */ /* 0x000fe20008000000 */
[----:B------:R-:W-:Y:S01]  /*3b50*/  UMOV UR11, UR35 ;  /* 0x00000023000b7c82 */ /* 0x000fe20008000000 */
[----:B------:R-:W-:Y:S01]  /*3b60*/  UMOV UR13, UR9 ;  /* 0x00000009000d7c82 */ /* 0x000fe20008000000 */
[----:B------:R-:W-:Y:S01]  /*3b70*/  UMOV UR12, UR36 ;  /* 0x00000024000c7c82 */ /* 0x000fe20008000000 */
[----:B------:R-:W-:Y:S01]  /*3b80*/  UMOV UR14, UR7 ;  /* 0x00000007000e7c82 */ /* 0x000fe20008000000 */
[----:B------:R-:W-:Y:S01]  /*3b90*/  UMOV UR9, UR23 ;  /* 0x0000001700097c82 */ /* 0x000fe20008000000 */
[----:B------:R-:W-:Y:S01]  /*3ba0*/  @P2 VIADD R16, R24, 0x9400 ;  /* 0x0000940018102836 */ /* 0x000fe20000000000 */
[----:B------:R-:W-:Y:S04]  /*3bb0*/  UMOV UR7, UR30 ;  /* 0x0000001e00077c82 */ /* 0x000fe80008000000 */
[----:B------:R-:W-:Y:S01]  /*3bc0*/  @P2 R2UR UR24, R16 ;  /* 0x00000000101822ca */ /* 0x000fe200000e0000 */
[----:B------:R1:W-:Y:S01]  /*3bd0*/  UTMALDG.5D.IM2COL.2CTA [UR8], [UR72], UR6, desc[UR4] ;  /* 0x00000408480073b4 */ /* 0x0003e20008261006 */
[----:B------:R-:W-:Y:S01]  /*3be0*/  @P2 VIADD R16, R24, 0x9800 ;  /* 0x0000980018102836 */ /* 0x000fe20000000000 */
[----:B-----5:R-:W-:Y:S02]  /*3bf0*/  R2UR UR35, R47 ;  /* 0x000000002f2372ca */ /* 0x020fe400000e0000 */
[----:B------:R-:W-:Y:S08]  /*3c00*/  R2UR UR36, R46 ;  /* 0x000000002e2472ca */ /* 0x000ff000000e0000 */
[----:B------:R2:W-:Y:S01]  /*3c10*/  UTMALDG.5D.IM2COL.2CTA [UR24], [UR72], UR6, desc[UR4] ;  /* 0x00000418480073b4 */ /* 0x0005e20008261006 */
[----:B------:R-:W-:Y:S02]  /*3c20*/  R2UR UR37, R45 ;  /* 0x000000002d2572ca */ /* 0x000fe400000e0000 */
[----:B------:R-:W-:Y:S02]  /*3c30*/  R2UR UR38, R48 ;  /* 0x00000000302672ca */ /* 0x000fe400000e0000 */
[----:B-1----:R-:W-:Y:S01]  /*3c40*/  @P2 R2UR UR8, R16 ;  /* 0x00000000100822ca */ /* 0x002fe200000e0000 */
        /* <DEDUP_REMOVED lines=11> */
[----:B--2---:R-:W-:Y:S02]  /*3d00*/  R2UR UR27, R43 ;  /* 0x000000002b1b72ca */ /* 0x004fe400000e0000 */
[----:B------:R-:W-:Y:S02]  /*3d10*/  R2UR UR28, R42 ;  /* 0x000000002a1c72ca */ /* 0x000fe400000e0000 */
[----:B------:R-:W-:Y:S02]  /*3d20*/  R2UR UR29, R41 ;  /* 0x00000000291d72ca */ /* 0x000fe400000e0000 */
[----:B------:R-:W-:Y:S04]  /*3d30*/  R2UR UR30, R44 ;  /* 0x000000002c1e72ca */ /* 0x000fe800000e0000 */
[----:B------:R2:W-:Y:S01]  /*3d40*/  UTMALDG.5D.IM2COL.2CTA [UR40], [UR72], UR6, desc[UR4] ;  /* 0x00000428480073b4 */ /* 0x0005e20008261006 */
        /* <DEDUP_REMOVED lines=63> */
[----:B--2---:R-:W-:Y:S02]  /*4140*/  R2UR.FILL UR46, R81 ;  /* 0x00000000512e72ca */ /* 0x004fe400004e0000 */
[----:B------:R-:W-:Y:S02]  /*4150*/  R2UR.FILL UR45, R79 ;  /* 0x000000004f2d72ca */ /* 0x000fe400004e0000 */
[----:B------:R-:W-:Y:S02]  /*4160*/  R2UR.FILL UR44, R78 ;  /* 0x000000004e2c72ca */ /* 0x000fe400004e0000 */
[----:B------:R-:W-:Y:S04]  /*4170*/  R2UR.FILL UR43, R77 ;  /* 0x000000004d2b72ca */ /* 0x000fe800004e0000 */
        /* <DEDUP_REMOVED lines=26> */
[----:B------:R-:W-:Y:S04]  /*4320*/  @P2 R2UR UR7, R19 ;  /* 0x00000000130722ca */ /* 0x000fe800000e0000 */
[----:B------:R-:W-:Y:S01]  /*4330*/  @P2 R2UR UR64, R16 ;  /* 0x00000000104022ca */ /* 0x000fe200000e0000 */
[----:B------:R1:W-:Y:S01]  /*4340*/  UTMALDG.5D.IM2COL.2CTA [UR8], [UR72], UR6, desc[UR4] ;  /* 0x00000408480073b4 */ /* 0x0003e20008261006 */
[----:B------:R-:W-:Y:S01]  /*4350*/  @P2 VIADD R16, R24, 0xd000 ;  /* 0x0000d00018102836 */ /* 0x000fe20000000000 */
[----:B--2---:R-:W-:Y:S02]  /*4360*/  R2UR.FILL UR30, R72 ;  /* 0x00000000481e72ca */ /* 0x004fe400004e0000 */
[----:B------:R-:W-:Y:S02]  /*4370*/  R2UR.FILL UR29, R71 ;  /* 0x00000000471d72ca */ /* 0x000fe400004e0000 */
[----:B------:R-:W-:Y:S02]  /*4380*/  R2UR.FILL UR28, R70 ;  /* 0x00000000461c72ca */ /* 0x000fe400004e0000 */
[----:B------:R-:W-:Y:S04]  /*4390*/  R2UR.FILL UR27, R69 ;  /* 0x00000000451b72ca */ /* 0x000fe800004e0000 */
[----:B------:R-:W-:Y:S01]  /*43a0*/  UTMALDG.5D.IM2COL.2CTA [UR64], [UR72], UR6, desc[UR4] ;  /* 0x00000440480073b4 */ /* 0x000fe20008261006 */
[----:B-1----:R-:W-:Y:S01]  /*43b0*/  @P2 R2UR UR8, R16 ;  /* 0x00000000100822ca */ /* 0x002fe200000e0000 */
[----:B------:R-:W-:Y:S01]  /*43c0*/  UMOV UR11, UR67 ;  /* 0x00000043000b7c82 */ /* 0x000fe20008000000 */
[----:B------:R-:W-:Y:S01]  /*43d0*/  UMOV UR12, UR68 ;  /* 0x00000044000c7c82 */ /* 0x000fe20008000000 */
[----:B------:R-:W-:Y:S01]  /*43e0*/  UMOV UR13, UR69 ;  /* 0x00000045000d7c82 */ /* 0x000fe20008000000 */
[----:B------:R-:W-:Y:S01]  /*43f0*/  UMOV UR14, UR70 ;  /* 0x00000046000e7c82 */ /* 0x000fe20008000000 */
[----:B------:R-:W-:Y:S05]  /*4400*/  @P2 VIADD R16, R24, 0xd400 ;  /* 0x0000d40018102836 */ /* 0x000fea0000000000 */
[----:B------:R-:W-:Y:S01]  /*4410*/  @P2 R2UR UR56, R16 ;  /* 0x00000000103822ca */ /* 0x000fe200000e0000 */
[----:B------:R-:W-:Y:S02]  /*4420*/  @P2 VIADD R16, R24, 0xd800 ;  /* 0x0000d80018102836 */ /* 0x000fe40000000000 */
[----:B------:R1:W-:Y:S10]  /*4430*/  UTMALDG.5D.IM2COL.2CTA [UR8], [UR72], UR6, desc[UR4] ;  /* 0x00000408480073b4 */ /* 0x0003f40008261006 */
        /* <DEDUP_REMOVED lines=42> */
[C---:B------:R-:W-:Y:S01]  /*46e0*/  @P2 VIADD R16, R24.reuse, 0xfc00 ;  /* 0x0000fc0018102836 */ /* 0x040fe20000000000 */
[----:B------:R-:W-:Y:S01]  /*46f0*/  UMOV UR11, UR27 ;  /* 0x0000001b000b7c82 */ /* 0x000fe20008000000 */
[----:B------:R-:W-:Y:S01]  /*4700*/  @P2 VIADD R24, R24, 0x10000 ;  /* 0x0001000018182836 */ /* 0x000fe20000000000 */
[----:B------:R-:W-:Y:S01]  /*4710*/  UMOV UR12, UR28 ;  /* 0x0000001c000c7c82 */ /* 0x000fe20008000000 */
[----:B------:R-:W-:Y:S01]  /*4720*/  UMOV UR13, UR29 ;  /* 0x0000001d000d7c82 */ /* 0x000fe20008000000 */
[----:B------:R-:W-:Y:S01]  /*4730*/  @P2 R2UR UR16, R16 ;  /* 0x00000000101022ca */ /* 0x000fe200000e0000 */
[----:B------:R-:W-:Y:S01]  /*4740*/  @P2 IMAD.X R16, RZ, RZ, R21, P1 ;  /* 0x000000ffff102224 */ /* 0x000fe200008e0615 */
[----:B------:R-:W-:Y:S05]  /*4750*/  UMOV UR14, UR30 ;  /* 0x0000001e000e7c82 */ /* 0x000fea0008000000 */
[----:B------:R1:W-:Y:S06]  /*4760*/  UTMALDG.5D.IM2COL.2CTA [UR8], [UR72], UR6, desc[UR4] ;  /* 0x00000408480073b4 */ /* 0x0003ec0008261006 */
[----:B------:R-:W-:Y:S01]  /*4770*/  UTMALDG.5D.IM2COL.2CTA [UR16], [UR72], UR6, desc[UR4] ;  /* 0x00000410480073b4 */ /* 0x000fe20008261006 */
[----:B-1----:R-:W-:Y:S01]  /*4780*/  @P2 R2UR UR8, R24 ;  /* 0x00000000180822ca */ /* 0x002fe200000e0000 */
[----:B------:R-:W-:Y:S01]  /*4790*/  UMOV UR11, UR19 ;  /* 0x00000013000b7c82 */ /* 0x000fe20008000000 */
[----:B------:R-:W-:Y:S01]  /*47a0*/  UMOV UR12, UR20 ;  /* 0x00000014000c7c82 */ /* 0x000fe20008000000 */
[----:B------:R-:W-:Y:S01]  /*47b0*/  UMOV UR13, UR21 ;  /* 0x00000015000d7c82 */ /* 0x000fe20008000000 */
[----:B------:R-:W-:Y:S09]  /*47c0*/  UMOV UR14, UR22 ;  /* 0x00000016000e7c82 */ /* 0x000ff20008000000 */
[----:B------:R1:W-:Y:S02]  /*47d0*/  UTMALDG.5D.IM2COL.2CTA [UR8], [UR72], UR6, desc[UR4] ;  /* 0x00000408480073b4 */ /* 0x0003e40008261006 */
[----:B-1----:R-:W-:Y:S01]  /*47e0*/  @P2 R2UR UR6, R16 ;  /* 0x00000000100622ca */ /* 0x002fe200000e0000 */
[----:B------:R-:W-:Y:S01]  /*47f0*/  @P2 IMAD R16, R27, 0x2000, R0 ;  /* 0x000020001b102824 */ /* 0x000fe200078e0200 */
[----:B------:R-:W-:Y:S01]  /*4800*/  R2UR UR12, R66 ;  /* 0x00000000420c72ca */ /* 0x000fe200000e0000 */
[----:B------:R-:W-:Y:S01]  /*4810*/  IMAD.U32 R66, RZ, RZ, UR7 ;  /* 0x00000007ff427e24 */ /* 0x000fe2000f8e00ff */
[----:B------:R-:W-:Y:S01]  /*4820*/  R2UR UR13, R67 ;  /* 0x00000000430d72ca */ /* 0x000fe200000e0000 */
[----:B------:R-:W-:Y:S01]  /*4830*/  @P2 VIADD R16, R16, 0x28400 ;  /* 0x0002840010102836 */ /* 0x000fe20000000000 */
[----:B------:R-:W-:Y:S01]  /*4840*/  R2UR UR10, R65 ;  /* 0x00000000410a72ca */ /* 0x000fe200000e0000 */
[----:B------:R-:W-:Y:S01]  /*4850*/  UMOV UR11, UR15 ;  /* 0x0000000f000b7c82 */ /* 0x000fe20008000000 */
[----:B------:R-:W-:Y:S02]  /*4860*/  R2UR UR14, R68 ;  /* 0x00000000440e72ca */ /* 0x000fe400000e0000 */
[----:B------:R-:W-:Y:S03]  /*4870*/  @P2 R2UR UR8, R16 ;  /* 0x00000000100822ca */ /* 0x000fe600000e0000 */
[----:B------:R-:W-:Y:S01]  /*4880*/  IMAD.U32 R67, RZ, RZ, UR6 ;  /* 0x00000006ff437e24 */ /* 0x000fe2000f8e00ff */
[----:B------:R-:W-:Y:S04]  /*4890*/  @P2 R2UR UR6, R66 ;  /* 0x00000000420622ca */ /* 0x000fe800000e0000 */
[----:B------:R-:W-:Y:S11]  /*48a0*/  @P2 R2UR UR7, R67 ;  /* 0x00000000430722ca */ /* 0x000ff600000e0000 */
[----:B------:R-:W-:Y:S02]  /*48b0*/  @!UPT UIADD3 URZ, UPT, UPT, URZ, URZ, URZ ;  /* 0x000000fffffff290 */ /* 0x000fe4000fffe0ff */
[----:B------:R1:W-:Y:S02]  /*48c0*/  UTMALDG.5D.2CTA [UR8], [UR6], desc[UR4] ;  /* 0x00000408060075b4 */ /* 0x0003e40008221000 */
[----:B-1----:R-:W-:Y:S01]  /*48d0*/  UMOV UR6, UR12 ;  /* 0x0000000c00067c82 */ /* 0x002fe20008000000 */
[----:B------:R-:W-:Y:S01]  /*48e0*/  UMOV UR5, UR13 ;  /* 0x0000000d00057c82 */ /* 0x000fe20008000000 */
[----:B------:R-:W-:Y:S01]  /*48f0*/  IMAD.U32 R27, RZ, RZ, UR6 ;  /* 0x00000006ff1b7e24 */ /* 0x000fe2000f8e00ff */
[----:B------:R-:W-:Y:S01]  /*4900*/  UMOV UR4, UR14 ;  /* 0x0000000e00047c82 */ /* 0x000fe20008000000 */
[----:B------:R-:W-:Y:S02]  /*4910*/  IMAD.U32 R19, RZ, RZ, UR5 ;  /* 0x00000005ff137e24 */ /* 0x000fe4000f8e00ff */
[----:B------:R-:W-:Y:S02]  /*4920*/  VIADD R27, R27, 0x1 ;  /* 0x000000011b1b7836 */ /* 0x000fe40000000000 */
[----:B------:R-:W-:Y:S02]  /*4930*/  VIADD R19, R19, 0x1 ;  /* 0x0000000113137836 */ /* 0x000fe40000000000 */
[----:B------:R-:W-:Y:S01]  /*4940*/  IMAD.U32 R16, RZ, RZ, UR4 ;  /* 0x00000004ff107e24 */ /* 0x000fe2000f8e00ff */
[C---:B------:R-:W-:Y:S03]  /*4950*/  ISETP.NE.AND P3, PT, R27.reuse, R22, PT ;  /* 0x000000161b00720c */ /* 0x040fe60003f65270 */
[----:B------:R-:W-:Y:S01]  /*4960*/  VIADD R16, R16, 0x1 ;  /* 0x0000000110107836 */ /* 0x000fe20000000000 */
[----:B------:R-:W-:Y:S01]  /*4970*/  SEL R24, R27, RZ, P3 ;  /* 0x000000ff1b187207 */ /* 0x000fe20001800000 */
[----:B------:R-:W-:Y:S08]  /*4980*/  IMAD.MOV.U32 R27, RZ, RZ, R25 ;  /* 0x000000ffff1b7224 */ /* 0x000ff000078e0019 */
[----:B------:R-:W-:Y:S05]  /*4990*/  @P3 IMAD R19, RZ, RZ, UR5 ;  /* 0x00000005ff133e24 */ /* 0x000fea000f8e02ff */
[C---:B------:R-:W-:Y:S04]  /*49a0*/  ISETP.NE.AND P2, PT, R19.reuse, R2, PT ;  /* 0x000000021300720c */ /* 0x040fe80003f45270 */
[----:B------:R-:W-:Y:S04]  /*49b0*/  SEL R19, R19, RZ, P2 ;  /* 0x000000ff13137207 */ /* 0x000fe80001000000 */
[----:B------:R-:W-:Y:S05]  /*49c0*/  R2UR UR5, R19 ;  /* 0x00000000130572ca */ /* 0x000fea00000e0000 */
[----:B------:R-:W-:Y:S01]  /*49d0*/  @P2 IMAD R16, RZ, RZ, UR4 ;  /* 0x00000004ff102e24 */ /* 0x000fe2000f8e02ff */
[----:B------:R-:W-:Y:S02]  /*49e0*/  R2UR UR4, R24 ;  /* 0x00000000180472ca */ /* 0x000fe400000e0000 */
[----:B------:R-:W-:Y:S02]  /*49f0*/  ISETP.NE.AND P2, PT, R13, R8, PT ;  /* 0x000000080d00720c */ /* 0x000fe40003f45270 */
[C---:B------:R-:W-:Y:S03]  /*4a00*/  ISETP.NE.AND P1, PT, R16.reuse, R3, PT ;  /* 0x000000031000720c */ /* 0x040fe60003f25270 */
[----:B------:R-:W-:Y:S01]  /*4a10*/  IMAD.U32 R67, RZ, RZ, UR5 ;  /* 0x00000005ff437e24 */ /* 0x000fe2000f8e00ff */
[----:B------:R-:W-:Y:S05]  /*4a20*/  SEL R16, R16, RZ, P1 ;  /* 0x000000ff10107207 */ /* 0x000fea0000800000 */
[----:B------:R-:W-:Y:S01]  /*4a30*/  IMAD.U32 R66, RZ, RZ, UR4 ;  /* 0x00000004ff427e24 */ /* 0x000fe2000f8e00ff */
[----:B------:R-:W-:Y:S01]  /*4a40*/  R2UR UR4, R16 ;  /* 0x00000000100472ca */ /* 0x000fe200000e0000 */
[----:B------:R-:W-:Y:S02]  /*4a50*/  VIADD R16, R28, 0x1 ;  /* 0x000000011c107836 */ /* 0x000fe40000000000 */
[----:B------:R-:W-:Y:S04]  /*4a60*/  @P1 IMAD.MOV R16, RZ, RZ, R28 ;  /* 0x000000ffff101224 */ /* 0x000fe800078e021c */
[----:B------:R-:W-:Y:S06]  /*4a70*/  IMAD.MOV.U32 R28, RZ, RZ, R16 ;  /* 0x000000ffff1c7224 */ /* 0x000fec00078e0010 */
[----:B------:R-:W-:Y:S01]  /*4a80*/  IMAD.U32 R68, RZ, RZ, UR4 ;  /* 0x00000004ff447e24 */ /* 0x000fe2000f8e00ff */
[----:B---34-:R-:W-:Y:S06]  /*4a90*/  @P2 BRA `(.L_x_28) ;  /* 0xffffffe8004c2947 */ /* 0x018fec000383ffff */
.L_x_22:
[----:B------:R-:W-:Y:S01]  /*4aa0*/  ISETP.GE.AND P1, PT, R17, 0x1, PT ;  /* 0x000000011100780c */ /* 0x000fe20003f26270 */
[----:B-1----:R-:W-:Y:S01]  /*4ab0*/  IMAD R3, R25, 0x8, R0 ;  /* 0x0000000819037824 */ /* 0x002fe200078e0200 */
[----:B------:R-:W-:Y:S01]  /*4ac0*/  SHF.L.U32 R2, R12, 0x1f, RZ ;  /* 0x0000001f0c027819 */ /* 0x000fe200000006ff */
[----:B------:R1:W-:Y:S03]  /*4ad0*/  @!P6 SYNCS.ARRIVE.TRANS64.A1T0 RZ, [R0+URZ+0x88], RZ ;  /* 0x000088ff00ffe9a7 */ /* 0x0003e600081000ff */
[----:B--2---:R1:W2:Y:S07]  /*4ae0*/  SYNCS.PHASECHK.TRANS64.TRYWAIT P5, [R3+URZ+0x20], R2 ;  /* 0x00002002030075a7 */ /* 0x0042ae00080a11ff */
[----:B------:R-:W-:Y:S05]  /*4af0*/  @!P1 BRA `(.L_x_29) ;  /* 0x0000003000909947 */ /* 0x000fea0003800000 */
[----:B------:R-:W3:Y:S01]  /*4b00*/  LDC.64 R30, c[0x0][0x480] ;  /* 0x00012000ff1e7b82 */ /* 0x000ee20000000a00 */
[C---:B------:R-:W-:Y:S01]  /*4b10*/  VIADD R55, R23.reuse, 0x20 ;  /* 0x0000002017377836 */ /* 0x040fe20000000000 */
[C---:B------:R-:W-:Y:S01]  /*4b20*/  IADD3 R52, PT, PT, R23.reuse, 0x38, RZ ;  /* 0x0000003817347810 */ /* 0x040fe20007ffe0ff */
[C---:B------:R-:W-:Y:S01]  /*4b30*/  VIADD R43, R23.reuse, 0x40 ;  /* 0x00000040172b7836 */ /* 0x040fe20000000000 */
[C---:B------:R-:W-:Y:S01]  /*4b40*/  IADD3 R16, PT, PT, R23.reuse, 0x70, RZ ;  /* 0x0000007017107810 */ /* 0x040fe20007ffe0ff */
[C---:B-1----:R-:W-:Y:S02]  /*4b50*/  VIADD R2, R23.reuse, 0x58 ;  /* 0x0000005817027836 */ /* 0x042fe40000000000 */
[C---:B------:R-:W-:Y:S01]  /*4b60*/  VIADD R58, R23.reuse, 0x8 ;  /* 0x00000008173a7836 */ /* 0x040fe20000000000 */
[----:B-----5:R-:W1:Y:S01]  /*4b70*/  LDC.64 R32, c[0x0][0x488] ;  /* 0x00012200ff207b82 */ /* 0x020e620000000a00 */
        /* <DEDUP_REMOVED lines=8> */
[----:B---3--:R-:W-:Y:S01]  /*4c00*/  ISETP.NE.AND P1, PT, R30, 0x1, PT ;  /* 0x000000011e00780c */ /* 0x008fe20003f25270 */
[----:B------:R-:W-:-:S04]  /*4c10*/  IMAD.HI.U32 R63, R55, R31, RZ ;  /* 0x0000001f373f7227 */ /* 0x000fc800078e00ff */
[----:B------:R-:W-:Y:S02]  /*4c20*/  VIADD R13, R23, 0x78 ;  /* 0x00000078170d7836 */ /* 0x000fe40000000000 */
[----:B------:R-:W-:Y:S01]  /*4c30*/  IMAD.HI.U32 R29, R43, R31, RZ ;  /* 0x0000001f2b1d7227 */ /* 0x000fe200078e00ff */
[----:B-1----:R-:W-:-:S03]  /*4c40*/  SHF.R.U32.HI R48, RZ, R32, R63 ;  /* 0x00000020ff307219 */ /* 0x002fc6000001163f */
[-C--:B------:R-:W-:Y:S01]  /*4c50*/  IMAD.HI.U32 R39, R2, R31.reuse, RZ ;  /* 0x0000001f02277227 */ /* 0x080fe200078e00ff */
[----:B------:R-:W-:Y:S02]  /*4c60*/  SEL R48, R55, R48, !P1 ;  /* 0x0000003037307207 */ /* 0x000fe40004800000 */
[-C--:B------:R-:W-:Y:S01]  /*4c70*/  SHF.R.U32.HI R44, RZ, R32.reuse, R29 ;  /* 0x00000020ff2c7219 */ /* 0x080fe2000001161d */
[-C--:B------:R-:W-:Y:S01]  /*4c80*/  IMAD.HI.U32 R51, R58, R31.reuse, RZ ;  /* 0x0000001f3a337227 */ /* 0x080fe200078e00ff */
[----:B------:R-:W-:Y:S02]  /*4c90*/  SHF.R.U32.HI R39, RZ, R32, R39 ;  /* 0x00000020ff277219 */ /* 0x000fe40000011627 */
[----:B------:R-:W-:Y:S01]  /*4ca0*/  SEL R44, R43, R44, !P1 ;  /* 0x0000002c2b2c7207 */ /* 0x000fe20004800000 */
[----:B------:R-:W-:Y:S01]  /*4cb0*/  IMAD.HI.U32 R69, R57, R31, RZ ;  /* 0x0000001f39457227 */ /* 0x000fe200078e00ff */
[-C--:B------:R-:W-:Y:S02]  /*4cc0*/  SHF.R.U32.HI R51, RZ, R32.reuse, R51 ;  /* 0x00000020ff337219 */ /* 0x080fe40000011633 */
[----:B------:R-:W-:Y:S01]  /*4cd0*/  SEL R39, R2, R39, !P1 ;  /* 0x0000002702277207 */ /* 0x000fe20004800000 */
[----:B------:R-:W-:Y:S01]  /*4ce0*/  IMAD.HI.U32 R49, R56, R31, RZ ;  /* 0x0000001f38317227 */ /* 0x000fe200078e00ff */
[----:B------:R-:W-:-:S02]  /*4cf0*/  SHF.R.U32.HI R50, RZ, R32, R69 ;  /* 0x00000020ff327219 */ /* 0x000fc40000011645 */
[----:B------:R-:W-:Y:S01]  /*4d00*/  SEL R51, R58, R51, !P1 ;  /* 0x000000333a337207 */ /* 0x000fe20004800000 */
        /* <DEDUP_REMOVED lines=19> */
[-C--:B------:R-:W-:Y:S02]  /*4e40*/  SHF.R.U32.HI R27, RZ, R32.reuse, R27 ;  /* 0x00000020ff1b7219 */ /* 0x080fe4000001161b */
[----:B------:R-:W-:Y:S01]  /*4e50*/  IADD3 R3, PT, PT, -R39, RZ, RZ ;  /* 0x000000ff27037210 */ /* 0x000fe20007ffe1ff */
[----:B------:R-:W-:Y:S01]  /*4e60*/  IMAD.HI.U32 R37, R23, R31, RZ ;  /* 0x0000001f17257227 */ /* 0x000fe200078e00ff */
[-C--:B------:R-:W-:Y:S02]  /*4e70*/  SHF.R.U32.HI R36, RZ, R32.reuse, R59 ;  /* 0x00000020ff247219 */ /* 0x080fe4000001163b */
[----:B------:R-:W-:Y:S01]  /*4e80*/  SEL R41, R34, R41, !P1 ;  /* 0x0000002922297207 */ /* 0x000fe20004800000 */
[----:B------:R-:W-:Y:S01]  /*4e90*/  IMAD.HI.U32 R35, R16, R31, RZ ;  /* 0x0000001f10237227 */ /* 0x000fe200078e00ff */
[----:B------:R-:W-:-:S02]  /*4ea0*/  SHF.R.U32.HI R60, RZ, R32, R37 ;  /* 0x00000020ff3c7219 */ /* 0x000fc40000011625 */
[----:B------:R-:W-:Y:S01]  /*4eb0*/  SEL R36, R19, R36, !P1 ;  /* 0x0000002413247207 */ /* 0x000fe20004800000 */
[----:B------:R-:W-:Y:S01]  /*4ec0*/  IMAD.HI.U32 R31, R13, R31, RZ ;  /* 0x0000001f0d1f7227 */ /* 0x000fe200078e00ff */
[----:B------:R-:W-:Y:S02]  /*4ed0*/  SHF.R.U32.HI R35, RZ, R32, R35 ;  /* 0x00000020ff237219 */ /* 0x000fe40000011623 */
[----:B------:R-:W-:Y:S01]  /*4ee0*/  SEL R60, R23, R60, !P1 ;  /* 0x0000003c173c7207 */ /* 0x000fe20004800000 */
[----:B------:R-:W-:Y:S01]  /*4ef0*/  IMAD.MOV R29, RZ, RZ, -R51 ;  /* 0x000000ffff1d7224 */ /* 0x000fe200078e0a33 */
[----:B------:R-:W-:Y:S01]  /*4f00*/  SHF.R.U32.HI R24, RZ, R32, R31 ;  /* 0x00000020ff187219 */ /* 0x000fe2000001161f */
[----:B------:R-:W-:Y:S01]  /*4f10*/  IMAD.MOV R32, RZ, RZ, -R48 ;  /* 0x000000ffff207224 */ /* 0x000fe200078e0a30 */
[----:B------:R-:W-:Y:S01]  /*4f20*/  SEL R35, R16, R35, !P1 ;  /* 0x0000002310237207 */ /* 0x000fe20004800000 */
[C---:B------:R-:W-:Y:S01]  /*4f30*/  IMAD R58, R30.reuse, R29, R58 ;  /* 0x0000001d1e3a7224 */ /* 0x040fe200078e023a */
[----:B------:R-:W-:Y:S01]  /*4f40*/  IADD3 R31, PT, PT, -R47, RZ, RZ ;  /* 0x000000ff2f1f7210 */ /* 0x000fe20007ffe1ff */
[----:B------:R-:W-:-:S02]  /*4f50*/  IMAD R55, R30, R32, R55 ;  /* 0x000000201e377224 */ /* 0x000fc400078e0237 */
[----:B------:R-:W-:Y:S01]  /*4f60*/  IMAD.MOV R32, RZ, RZ, -R44 ;  /* 0x000000ffff207224 */ /* 0x000fe200078e0a2c */
[----:B------:R-:W-:Y:S01]  /*4f70*/  R2UR UR40, R58 ;  /* 0x000000003a2872ca */ /* 0x000fe200000e0000 */
[----:B------:R-:W-:Y:S01]  /*4f80*/  IMAD.MOV R29, RZ, RZ, -R46 ;  /* 0x000000ffff1d7224 */ /* 0x000fe200078e0a2e */
[----:B------:R-:W-:Y:S01]  /*4f90*/  R2UR UR25, R55 ;  /* 0x00000000371972ca */ /* 0x000fe200000e0000 */
[C---:B------:R-:W-:Y:S02]  /*4fa0*/  IMAD R43, R30.reuse, R32, R43 ;  /* 0x000000201e2b7224 */ /* 0x040fe400078e022b */
[----:B------:R-:W-:Y:S02]  /*4fb0*/  IMAD R32, R30, R3, R2 ;  /* 0x000000031e207224 */ /* 0x000fe400078e0202 */
[----:B------:R-:W1:Y:S01]  /*4fc0*/  LDC.64 R2, c[0x0][0x490] ;  /* 0x00012400ff027b82 */ /* 0x000e620000000a00 */
[----:B------:R-:W-:Y:S01]  /*4fd0*/  IMAD.MOV R38, RZ, RZ, -R50 ;  /* 0x000000ffff267224 */ /* 0x000fe200078e0a32 */
[----:B------:R-:W-:Y:S01]  /*4fe0*/  R2UR UR23, R43 ;  /* 0x000000002b1772ca */ /* 0x000fe200000e0000 */
[----:B------:R-:W-:Y:S01]  /*4ff0*/  IMAD.MOV R37, RZ, RZ, -R49 ;  /* 0x000000ffff257224 */ /* 0x000fe200078e0a31 */
[----:B------:R-:W-:Y:S01]  /*5000*/  R2UR UR51, R32 ;  /* 0x00000000203372ca */ /* 0x000fe200000e0000 */
[----:B------:R-:W-:-:S02]  /*5010*/  IMAD R53, R30, R29, R53 ;  /* 0x0000001d1e357224 */ /* 0x000fc400078e0235 */
[----:B------:R-:W-:Y:S02]  /*5020*/  IMAD.MOV R29, RZ, RZ, -R41 ;  /* 0x000000ffff1d7224 */ /* 0x000fe400078e0a29 */
[----:B------:R-:W-:Y:S01]  /*5030*/  IMAD R57, R30, R38, R57 ;  /* 0x000000261e397224 */ /* 0x000fe200078e0239 */
[----:B------:R-:W-:Y:S01]  /*5040*/  SEL R38, R22, R27, !P1 ;  /* 0x0000001b16267207 */ /* 0x000fe20004800000 */
[C---:B------:R-:W-:Y:S01]  /*5050*/  IMAD R56, R30.reuse, R37, R56 ;  /* 0x000000251e387224 */ /* 0x040fe200078e0238 */
[----:B------:R-:W-:Y:S01]  /*5060*/  R2UR UR29, R53 ;  /* 0x00000000351d72ca */ /* 0x000fe200000e0000 */
[----:B------:R-:W-:Y:S01]  /*5070*/  IMAD.MOV R37, RZ, RZ, -R45 ;  /* 0x000000ffff257224 */ /* 0x000fe200078e0a2d */
[----:B------:R-:W-:Y:S01]  /*5080*/  R2UR UR39, R57 ;  /* 0x00000000392772ca */ /* 0x000fe200000e0000 */
        /* <DEDUP_REMOVED lines=8> */
[----:B------:R-:W-:Y:S01]  /*5110*/  IMAD R37, R30, R37, R22 ;  /* 0x000000251e257224 */ /* 0x000fe200078e0216 */
[----:B------:R-:W-:Y:S01]  /*5120*/  R2UR UR59, R34 ;  /* 0x00000000223b72ca */ /* 0x000fe200000e0000 */
[----:B-1----:R-:W-:-:S03]  /*5130*/  IMAD.HI.U32 R72, R50, R2, RZ ;  /* 0x0000000232487227 */ /* 0x002fc600078e00ff */
[----:B------:R-:W-:Y:S01]  /*5140*/  R2UR UR43, R37 ;  /* 0x00000000252b72ca */ /* 0x000fe200000e0000 */
[C---:B------:R-:W-:Y:S01]  /*5150*/  IMAD R24, R30.reuse, R24, R13 ;  /* 0x000000181e187224 */ /* 0x040fe200078e020d */
[----:B------:R-:W-:Y:S01]  /*5160*/  SHF.R.U32.HI R37, RZ, R3, R72 ;  /* 0x00000003ff257219 */ /* 0x000fe20000011648 */
[----:B------:R-:W-:Y:S02]  /*5170*/  IMAD.MOV R27, RZ, RZ, -R35 ;  /* 0x000000ffff1b7224 */ /* 0x000fe400078e0a23 */
[----:B------:R-:W-:Y:S01]  /*5180*/  IMAD R54, R30, R31, R54 ;  /* 0x0000001f1e367224 */ /* 0x000fe200078e0236 */
[----:B------:R-:W-:Y:S01]  /*5190*/  R2UR UR19, R24 ;  /* 0x00000000181372ca */ /* 0x000fe200000e0000 */
[----:B------:R-:W-:Y:S01]  /*51a0*/  IMAD.MOV R31, RZ, RZ, -R42 ;  /* 0x000000ffff1f7224 */ /* 0x000fe200078e0a2a */
[----:B------:R-:W-:Y:S01]  /*51b0*/  SEL R37, R50, R37, !P1 ;  /* 0x0000002532257207 */ /* 0x000fe20004800000 */
[----:B------:R-:W-:Y:S01]  /*51c0*/  IMAD.HI.U32 R56, R45, R2, RZ ;  /* 0x000000022d387227 */ /* 0x000fe200078e00ff */
[----:B------:R-:W-:-:S02]  /*51d0*/  R2UR UR31, R54 ;  /* 0x00000000361f72ca */ /* 0x000fc400000e0000 */
[----:B------:R-:W-:Y:S01]  /*51e0*/  R2UR UR30, R37 ;  /* 0x00000000251e72ca */ /* 0x000fe200000e0000 */
[----:B------:R-:W-:Y:S01]  /*51f0*/  IMAD.MOV R59, RZ, RZ, -R60 ;  /* 0x000000ffff3b7224 */ /* 0x000fe200078e0a3c */
[----:B------:R-:W-:Y:S01]  /*5200*/  SHF.R.U32.HI R56, RZ, R3, R56 ;  /* 0x00000003ff387219 */ /* 0x000fe20000011638 */
[----:B------:R-:W-:-:S03]  /*5210*/  IMAD.HI.U32 R24, R36, R2, RZ ;  /* 0x0000000224187227 */ /* 0x000fc600078e00ff */
[----:B------:R-:W-:Y:S01]  /*5220*/  SEL R56, R45, R56, !P1 ;  /* 0x000000382d387207 */ /* 0x000fe20004800000 */
[----:B------:R-:W-:Y:S02]  /*5230*/  IMAD R27, R30, R27, R16 ;  /* 0x0000001b1e1b7224 */ /* 0x000fe400078e0210 */
        /* <DEDUP_REMOVED lines=8> */
[----:B------:R-:W-:Y:S01]  /*52c0*/  IMAD.MOV R31, RZ, RZ, -R36 ;  /* 0x000000ffff1f7224 */ /* 0x000fe200078e0a24 */
[----:B------:R-:W-:Y:S01]  /*52d0*/  SHF.R.U32.HI R55, RZ, R3, R62 ;  /* 0x00000003ff377219 */ /* 0x000fe2000001163e */
[----:B------:R-:W-:Y:S01]  /*52e0*/  IMAD R59, R30, R59, R23 ;  /* 0x0000003b1e3b7224 */ /* 0x000fe200078e0217 */
[----:B------:R-:W-:Y:S01]  /*52f0*/  SHF.R.U32.HI R23, RZ, R3, R24 ;  /* 0x00000003ff177219 */ /* 0x000fe20000011618 */
[-C--:B------:R-:W-:Y:S01]  /*5300*/  IMAD.HI.U32 R64, R46, R2.reuse, RZ ;  /* 0x000000022e407227 */ /* 0x080fe200078e00ff */
[----:B------:R-:W-:Y:S02]  /*5310*/  SEL R55, R44, R55, !P1 ;  /* 0x000000372c377207 */ /* 0x000fe40004800000 */
[----:B------:R-:W-:Y:S01]  /*5320*/  R2UR UR41, R59 ;  /* 0x000000003b2972ca */ /* 0x000fe200000e0000 */
[-C--:B------:R-:W-:Y:S01]  /*5330*/  IMAD.HI.U32 R52, R39, R2.reuse, RZ ;  /* 0x0000000227347227 */ /* 0x080fe200078e00ff */
[-C--:B------:R-:W-:Y:S01]  /*5340*/  SHF.R.U32.HI R13, RZ, R3.reuse, R64 ;  /* 0x00000003ff0d7219 */ /* 0x080fe20000011640 */
[----:B------:R-:W1:Y:S02]  /*5350*/  LDC R59, c[0x0][0x4ec] ;  /* 0x00013b00ff3b7b82 */ /* 0x000e640000000800 */
[----:B------:R-:W-:Y:S01]  /*5360*/  IMAD.MOV R24, RZ, RZ, -R37 ;  /* 0x000000ffff187224 */ /* 0x000fe200078e0a25 */
[----:B------:R-:W-:Y:S01]  /*5370*/  SHF.R.U32.HI R52, RZ, R3, R52 ;  /* 0x00000003ff347219 */ /* 0x000fe20000011634 */
[----:B------:R-:W-:Y:S01]  /*5380*/  IMAD.HI.U32 R32, R41, R2, RZ ;  /* 0x0000000229207227 */ /* 0x000fe200078e00ff */
[----:B------:R-:W-:-:S02]  /*5390*/  SEL R13, R46, R13, !P1 ;  /* 0x0000000d2e0d7207 */ /* 0x000fc40004800000 */
[----:B------:R-:W-:Y:S01]  /*53a0*/  SEL R52, R39, R52, !P1 ;  /* 0x0000003427347207 */ /* 0x000fe20004800000 */
[----:B------:R-:W-:Y:S02]  /*53b0*/  IMAD R31, R30, R31, R19 ;  /* 0x0000001f1e1f7224 */ /* 0x000fe400078e0213 */
[----:B------:R-:W-:-:S03]  /*53c0*/  IMAD.HI.U32 R54, R42, R2, RZ ;  /* 0x000000022a367227 */ /* 0x000fc600078e00ff */
[----:B------:R-:W-:Y:S01]  /*53d0*/  R2UR UR35, R31 ;  /* 0x000000001f2372ca */ /* 0x000fe200000e0000 */
[----:B------:R-:W-:Y:S01]  /*53e0*/  IMAD.HI.U32 R30, R38, R2, RZ ;  /* 0x00000002261e7227 */ /* 0x000fe200078e00ff */
[----:B------:R-:W-:-:S03]  /*53f0*/  SHF.R.U32.HI R31, RZ, R3, R54 ;  /* 0x00000003ff1f7219 */ /* 0x000fc60000011636 */
[----:B------:R-:W-:Y:S01]  /*5400*/  IMAD.HI.U32 R74, R60, R2, RZ ;  /* 0x000000023c4a7227 */ /* 0x000fe200078e00ff */
[----:B------:R-:W-:Y:S02]  /*5410*/  SHF.R.U32.HI R19, RZ, R3, R30 ;  /* 0x00000003ff137219 */ /* 0x000fe4000001161e */
[----:B------:R-:W-:Y:S01]  /*5420*/  SEL R54, R42, R31, !P1 ;  /* 0x0000001f2a367207 */ /* 0x000fe20004800000 */
[----:B------:R-:W-:Y:S01]  /*5430*/  IMAD R50, R33, R24, R50 ;  /* 0x0000001821327224 */ /* 0x000fe200078e0232 */
[----:B------:R-:W-:Y:S01]  /*5440*/  SEL R24, R48, R27, !P1 ;  /* 0x0000001b30187207 */ /* 0x000fe20004800000 */
[----:B------:R-:W-:Y:S01]  /*5450*/  IMAD.HI.U32 R58, R51, R2, RZ ;  /* 0x00000002333a7227 */ /* 0x000fe200078e00ff */
[----:B------:R-:W-:Y:S02]  /*5460*/  SEL R27, R47, R16, !P1 ;  /* 0x000000102f1b7207 */ /* 0x000fe40004800000 */
[-C--:B------:R-:W-:Y:S01]  /*5470*/  SHF.R.U32.HI R43, RZ, R3.reuse, R74 ;  /* 0x00000003ff2b7219 */ /* 0x080fe2000001164a */
        /* <DEDUP_REMOVED lines=8> */
[-C--:B------:R-:W-:Y:S01]  /*5500*/  SHF.R.U32.HI R40, RZ, R3.reuse, R40 ;  /* 0x00000003ff287219 */ /* 0x080fe20000011628 */
[----:B------:R-:W-:Y:S01]  /*5510*/  IMAD.MOV R16, RZ, RZ, -R56 ;  /* 0x000000ffff107224 */ /* 0x000fe200078e0a38 */
[----:B------:R-:W-:Y:S01]  /*5520*/  SHF.R.U32.HI R34, RZ, R3, R34 ;  /* 0x00000003ff227219 */ /* 0x000fe20000011622 */
[----:B------:R-:W-:Y:S01]  /*5530*/  IMAD.IADD R8, R17, 0x1, R8 ;  /* 0x0000000111087824 */ /* 0x000fe200078e0208 */
[----:B------:R-:W-:Y:S01]  /*5540*/  SEL R53, R41, R2, !P1 ;  /* 0x0000000229357207 */ /* 0x000fe20004800000 */
[----:B------:R-:W-:Y:S01]  /*5550*/  IMAD R45, R33, R16, R45 ;  /* 0x00000010212d7224 */ /* 0x000fe200078e022d */
[----:B------:R-:W-:Y:S01]  /*5560*/  IADD3 R3, PT, PT, -R13, RZ, RZ ;  /* 0x000000ff0d037210 */ /* 0x000fe20007ffe1ff */
[----:B------:R-:W-:Y:S01]  /*5570*/  IMAD.MOV R2, RZ, RZ, -R55 ;  /* 0x000000ffff027224 */ /* 0x000fe200078e0a37 */
[----:B------:R-:W-:Y:S01]  /*5580*/  IADD3 R32, PT, PT, -R43, RZ, RZ ;  /* 0x000000ff2b207210 */ /* 0x000fe20007ffe1ff */
[----:B------:R-:W-:Y:S01]  /*5590*/  IMAD.MOV R16, RZ, RZ, -R52 ;  /* 0x000000ffff107224 */ /* 0x000fe200078e0a34 */
[----:B------:R-:W-:Y:S01]  /*55a0*/  SEL R40, R35, R40, !P1 ;  /* 0x0000002823287207 */ /* 0x000fe20004800000 */
[----:B------:R-:W-:Y:S01]  /*55b0*/  IMAD R44, R33, R2, R44 ;  /* 0x00000002212c7224 */ /* 0x000fe200078e022c */
[----:B------:R-:W-:Y:S01]  /*55c0*/  IADD3 R2, PT, PT, -R19, RZ, RZ ;  /* 0x000000ff13027210 */ /* 0x000fe20007ffe1ff */
[----:B------:R-:W-:Y:S01]  /*55d0*/  IMAD R46, R33, R3, R46 ;  /* 0x00000003212e7224 */ /* 0x000fe200078e022e */
[----:B------:R-:W-:Y:S01]  /*55e0*/  SEL R57, R49, R22, !P1 ;  /* 0x0000001631397207 */ /* 0x000fe20004800000 */
[----:B------:R-:W-:Y:S01]  /*55f0*/  IMAD R39, R33, R16, R39 ;  /* 0x0000001021277224 */ /* 0x000fe200078e0227 */
[----:B------:R-:W-:Y:S01]  /*5600*/  SEL R16, R36, R23, !P1 ;  /* 0x0000001724107207 */ /* 0x000fe20004800000 */
[----:B------:R-:W-:Y:S01]  /*5610*/  IMAD.MOV R3, RZ, RZ, -R54 ;  /* 0x000000ffff037224 */ /* 0x000fe200078e0a36 */
[----:B------:R-:W-:Y:S01]  /*5620*/  SEL R34, R29, R34, !P1 ;  /* 0x000000221d227207 */ /* 0x000fe20004800000 */
[----:B------:R-:W-:Y:S01]  /*5630*/  IMAD R38, R33, R2, R38 ;  /* 0x0000000221267224 */ /* 0x000fe200078e0226 */
[----:B------:R-:W-:Y:S01]  /*5640*/  SEL R58, R51, R58, !P1 ;  /* 0x0000003a333a7207 */ /* 0x000fe20004800000 */
[----:B------:R-:W-:Y:S01]  /*5650*/  IMAD R42, R33, R3, R42 ;  /* 0x00000003212a7224 */ /* 0x000fe200078e022a */
[----:B------:R-:W-:Y:S01]  /*5660*/  R2UR UR6, R45 ;  /* 0x000000002d0672ca */ /* 0x000fe200000e0000 */
[----:B------:R-:W-:Y:S01]  /*5670*/  IMAD R60, R33, R32, R60 ;  /* 0x00000020213c7224 */ /* 0x000fe200078e023c */
[----:B------:R-:W-:Y:S01]  /*5680*/  R2UR UR46, R43 ;  /* 0x000000002b2e72ca */ /* 0x000fe200000e0000 */
        /* <DEDUP_REMOVED lines=16> */
[----:B------:R-:W-:Y:S01]  /*5790*/  IMAD R32, R33, R32, R29 ;  /* 0x0000002021207224 */ /* 0x000fe200078e021d */
[----:B------:R-:W-:Y:S01]  /*57a0*/  R2UR UR28, R35 ;  /* 0x00000000231c72ca */ /* 0x000fe200000e0000 */
[----:B------:R-:W-:Y:S01]  /*57b0*/  IMAD R51, R33, R30, R51 ;  /* 0x0000001e21337224 */ /* 0x000fe200078e0233 */
[----:B-1----:R-:W-:Y:S01]  /*57c0*/  R2UR UR14, R59 ;  /* 0x000000003b0e72ca */ /* 0x002fe200000e0000 */
[----:B------:R-:W-:Y:S01]  /*57d0*/  IMAD.MOV R30, RZ, RZ, -R24 ;  /* 0x000000ffff1e7224 */ /* 0x000fe200078e0a18 */
[----:B------:R-:W1:Y:S01]  /*57e0*/  LDC R29, c[0x0][0x4a0] ;  /* 0x00012800ff1d7b82 */ /* 0x000e620000000800 */
[----:B------:R-:W-:Y:S01]  /*57f0*/  IMAD.MOV R22, RZ, RZ, -R27 ;  /* 0x000000ffff167224 */ /* 0x000fe200078e0a1b */
[----:B------:R-:W-:Y:S01]  /*5800*/  R2UR UR13, R60 ;  /* 0x000000003c0d72ca */ /* 0x000fe200000e0000 */
[C---:B------:R-:W-:Y:S01]  /*5810*/  IMAD R48, R33.reuse, R30, R48 ;  /* 0x0000001e21307224 */ /* 0x040fe200078e0230 */
[----:B------:R-:W-:Y:S01]  /*5820*/  R2UR UR11, R50 ;  /* 0x00000000320b72ca */ /* 0x000fe200000e0000 */
[----:B------:R-:W-:Y:S01]  /*5830*/  IMAD R47, R33, R22, R47 ;  /* 0x00000016212f7224 */ /* 0x000fe200078e022f */
[----:B------:R-:W-:Y:S01]  /*5840*/  R2UR UR20, R32 ;  /* 0x00000000201472ca */ /* 0x000fe200000e0000 */
[----:B------:R-:W-:Y:S01]  /*5850*/  IMAD.MOV R22, RZ, RZ, -R53 ;  /* 0x000000ffff167224 */ /* 0x000fe200078e0a35 */
[----:B------:R-:W4:Y:S01]  /*5860*/  LDC.64 R30, c[0x0][0x4c0] ;  /* 0x00013000ff1e7b82 */ /* 0x000f220000000a00 */
[----:B------:R-:W-:-:S02]  /*5870*/  R2UR UR9, R48 ;  /* 0x00000000300972ca */ /* 0x000fc400000e0000 */
[----:B------:R-:W-:Y:S01]  /*5880*/  IMAD R41, R33, R22, R41 ;  /* 0x0000001621297224 */ /* 0x000fe200078e0229 */
[----:B------:R-:W-:Y:S02]  /*5890*/  R2UR UR8, R47 ;  /* 0x000000002f0872ca */ /* 0x000fe400000e0000 */
[----:B------:R-:W-:Y:S01]  /*58a0*/  R2UR UR7, R46 ;  /* 0x000000002e0772ca */ /* 0x000fe200000e0000 */
[-C--:B---3--:R-:W-:Y:S01]  /*58b0*/  IMAD.HI.U32 R74, R43, R3.reuse, RZ ;  /* 0x000000032b4a7227 */ /* 0x088fe200078e00ff */
[----:B------:R-:W-:Y:S01]  /*58c0*/  ISETP.NE.AND P1, PT, R2, 0x1, PT ;  /* 0x000000010200780c */ /* 0x000fe20003f25270 */
[----:B------:R-:W3:Y:S01]  /*58d0*/  LDC.64 R22, c[0x0][0x4f0] ;  /* 0x00013c00ff167b82 */ /* 0x000ee20000000a00 */
[----:B------:R-:W-:Y:S01]  /*58e0*/  R2UR UR60, R41 ;  /* 0x00000000293c72ca */ /* 0x000fe200000e0000 */
[-C--:B------:R-:W-:Y:S01]  /*58f0*/  IMAD.HI.U32 R44, R58, R3.reuse, RZ ;  /* 0x000000033a2c7227 */ /* 0x080fe200078e00ff */
[----:B------:R-:W-:Y:S02]  /*5900*/  R2UR UR12, R51 ;  /* 0x00000000330c72ca */ /* 0x000fe400000e0000 */
[----:B------:R-:W-:Y:S01]  /*5910*/  R2UR UR10, R49 ;  /* 0x00000000310a72ca */ /* 0x000fe200000e0000 */
[----:B------:R-:W-:Y:S01]  /*5920*/  IMAD.HI.U32 R70, R24, R3, RZ ;  /* 0x0000000318467227 */ /* 0x000fe200078e00ff */
[----:B-1----:R-:W-:-:S02]  /*5930*/  SHF.R.U32.HI R45, RZ, R29, R74 ;  /* 0x0000001dff2d7219 */ /* 0x002fc4000001164a */
[----:B------:R-:W-:Y:S01]  /*5940*/  SHF.R.U32.HI R44, RZ, R29, R44 ;  /* 0x0000001dff2c7219 */ /* 0x000fe2000001162c */
[----:B------:R-:W-:Y:S01]  /*5950*/  IMAD.HI.U32 R72, R57, R3, RZ ;  /* 0x0000000339487227 */ /* 0x000fe200078e00ff */
[----:B------:R-:W-:Y:S01]  /*5960*/  R2UR UR45, R45 ;  /* 0x000000002d2d72ca */ /* 0x000fe200000e0000 */
[----:B------:R-:W-:Y:S01]  /*5970*/  VOTEU.ANY UP0, P1 ;  /* 0x0000000000ff7886 */ /* 0x000fe20000800100 */
[----:B------:R-:W-:Y:S01]  /*5980*/  SHF.R.U32.HI R39, RZ, R29, R70 ;  /* 0x0000001dff277219 */ /* 0x000fe20000011646 */
[-C--:B------:R-:W-:Y:S01]  /*5990*/  IMAD.HI.U32 R42, R37, R3.reuse, RZ ;  /* 0x00000003252a7227 */ /* 0x080fe200078e00ff */
[----:B------:R-:W-:Y:S02]  /*59a0*/  R2UR UR38, R44 ;  /* 0x000000002c2672ca */ /* 0x000fe400000e0000 */
[----:B------:R-:W-:Y:S01]  /*59b0*/  R2UR UR33, R39 ;  /* 0x00000000272172ca */ /* 0x000fe200000e0000 */
[----:B------:R-:W-:Y:S01]  /*59c0*/  IMAD.HI.U32 R38, R27, R3, RZ ;  /* 0x000000031b267227 */ /* 0x000fe200078e00ff */
[----:B------:R-:W-:-:S02]  /*59d0*/  SHF.R.U32.HI R41, RZ, R29, R72 ;  /* 0x0000001dff297219 */ /* 0x000fc40000011648 */
[----:B------:R-:W-:Y:S01]  /*59e0*/  SHF.R.U32.HI R42, RZ, R29, R42 ;  /* 0x0000001dff2a7219 */ /* 0x000fe2000001162a */
[-C--:B------:R-:W-:Y:S01]  /*59f0*/  IMAD.HI.U32 R64, R56, R3.reuse, RZ ;  /* 0x0000000338407227 */ /* 0x080fe200078e00ff */
[----:B------:R-:W-:Y:S01]  /*5a00*/  R2UR UR34, R41 ;  /* 0x00000000292272ca */ /* 0x000fe200000e0000 */
[----:B------:R-:W-:Y:S01]  /*5a10*/  USEL UR50, UR46, UR45, !UP0 ;  /* 0x0000002d2e327287 */ /* 0x000fe2000c000000 */
[----:B------:R-:W-:Y:S01]  /*5a20*/  R2UR UR45, R24 ;  /* 0x00000000182d72ca */ /* 0x000fe200000e0000 */
[----:B------:R-:W-:Y:S01]  /*5a30*/  IMAD.HI.U32 R36, R13, R3, RZ ;  /* 0x000000030d247227 */ /* 0x000fe200078e00ff */
[-C--:B------:R-:W-:Y:S01]  /*5a40*/  SHF.R.U32.HI R38, RZ, R29.reuse, R38 ;  /* 0x0000001dff267219 */ /* 0x080fe20000011626 */
[----:B------:R-:W-:Y:S01]  /*5a50*/  USEL UR49, UR42, UR38, !UP0 ;  /* 0x000000262a317287 */ /* 0x000fe2000c000000 */
[----:B------:R-:W-:Y:S01]  /*5a60*/  SHF.R.U32.HI R35, RZ, R29, R64 ;  /* 0x0000001dff237219 */ /* 0x000fe20000011640 */
[----:B------:R-:W-:Y:S01]  /*5a70*/  IMAD.HI.U32 R62, R55, R3, RZ ;  /* 0x00000003373e7227 */ /* 0x000fe200078e00ff */
[----:B------:R-:W-:-:S02]  /*5a80*/  R2UR UR22, R42 ;  /* 0x000000002a1672ca */ /* 0x000fc400000e0000 */
[----:B----4-:R-:W-:Y:S01]  /*5a90*/  R2UR UR17, R30 ;  /* 0x000000001e1172ca */ /* 0x010fe200000e0000 */
[-C--:B------:R-:W-:Y:S01]  /*5aa0*/  IMAD.HI.U32 R30, R52, R3.reuse, RZ ;  /* 0x00000003341e7227 */ /* 0x080fe200078e00ff */
[----:B------:R-:W-:Y:S01]  /*5ab0*/  R2UR UR32, R38 ;  /* 0x00000000262072ca */ /* 0x000fe200000e0000 */
[----:B------:R-:W-:Y:S01]  /*5ac0*/  USEL UR47, UR47, UR34, !UP0 ;  /* 0x000000222f2f7287 */ /* 0x000fe2000c000000 */
[----:B------:R-:W-:Y:S01]  /*5ad0*/  R2UR UR18, R35 ;  /* 0x00000000231272ca */ /* 0x000fe200000e0000 */
[----:B------:R-:W-:Y:S01]  /*5ae0*/  USEL UR45, UR45, UR33, !UP0 ;  /* 0x000000212d2d7287 */ /* 0x000fe2000c000000 */
[----:B------:R-:W-:Y:S01]  /*5af0*/  R2UR UR42, R27 ;  /* 0x000000001b2a72ca */ /* 0x000fe200000e0000 */
[----:B------:R-:W-:Y:S01]  /*5b00*/  IMAD.HI.U32 R60, R53, R3, RZ ;  /* 0x00000003353c7227 */ /* 0x000fe200078e00ff */
[----:B------:R-:W-:Y:S02]  /*5b10*/  R2UR UR33, R56 ;  /* 0x00000000382172ca */ /* 0x000fe400000e0000 */
[----:B------:R-:W-:Y:S01]  /*5b20*/  SHF.R.U32.HI R36, RZ, R29, R36 ;  /* 0x0000001dff247219 */ /* 0x000fe20000011624 */
[----:B------:R-:W-:Y:S01]  /*5b30*/  USEL UR48, UR30, UR22, !UP0 ;  /* 0x000000161e307287 */ /* 0x000fe2000c000000 */
[----:B------:R-:W-:Y:S01]  /*5b40*/  R2UR UR34, R13 ;  /* 0x000000000d2272ca */ /* 0x000fe200000e0000 */
[-C--:B------:R-:W-:Y:S01]  /*5b50*/  IMAD.HI.U32 R50, R19, R3.reuse, RZ ;  /* 0x0000000313327227 */ /* 0x080fe200078e00ff */
[----:B------:R-:W-:Y:S01]  /*5b60*/  R2UR UR21, R36 ;  /* 0x00000000241572ca */ /* 0x000fe200000e0000 */
[----:B------:R-:W-:Y:S01]  /*5b70*/  UIMAD UR40, UR40, UR17, UR14 ;  /* 0x00000011282872a4 */ /* 0x000fe2000f8e020e */
[----:B---3--:R-:W-:Y:S01]  /*5b80*/  R2UR UR15, R22 ;  /* 0x00000000160f72ca */ /* 0x008fe200000e0000 */
[----:B------:R-:W-:Y:S01]  /*5b90*/  IMAD.HI.U32 R22, R16, R3, RZ ;  /* 0x0000000310167227 */ /* 0x000fe200078e00ff */
[-C--:B------:R-:W-:Y:S01]  /*5ba0*/  SHF.R.U32.HI R33, RZ, R29.reuse, R62 ;  /* 0x0000001dff217219 */ /* 0x080fe2000001163e */
[----:B------:R-:W-:Y:S01]  /*5bb0*/  USEL UR42, UR42, UR32, !UP0 ;  /* 0x000000202a2a7287 */ /* 0x000fe2000c000000 */
[-C--:B------:R-:W-:Y:S01]  /*5bc0*/  SHF.R.U32.HI R30, RZ, R29.reuse, R30 ;  /* 0x0000001dff1e7219 */ /* 0x080fe2000001161e */
[----:B------:R-:W-:Y:S01]  /*5bd0*/  USEL UR33, UR33, UR18, !UP0 ;  /* 0x0000001221217287 */ /* 0x000fe2000c000000 */
[----:B------:R-:W-:Y:S01]  /*5be0*/  SHF.R.U32.HI R22, RZ, R29, R22 ;  /* 0x0000001dff167219 */ /* 0x000fe20000011616 */
[----:B------:R-:W-:Y:S01]  /*5bf0*/  IMAD.HI.U32 R32, R54, R3, RZ ;  /* 0x0000000336207227 */ /* 0x000fe200078e00ff */
[----:B------:R-:W-:Y:S01]  /*5c00*/  R2UR UR16, R31 ;  /* 0x000000001f1072ca */ /* 0x000fe200000e0000 */
[----:B------:R-:W-:Y:S01]  /*5c10*/  UIMAD UR23, UR23, UR17, UR14 ;  /* 0x00000011171772a4 */ /* 0x000fe2000f8e020e */
[----:B------:R-:W-:Y:S01]  /*5c20*/  R2UR UR24, R33 ;  /* 0x00000000211872ca */ /* 0x000fe200000e0000 */
[----:B------:R-:W-:Y:S01]  /*5c30*/  USEL UR34, UR34, UR21, !UP0 ;  /* 0x0000001522227287 */ /* 0x000fe2000c000000 */
[----:B------:R-:W-:Y:S01]  /*5c40*/  R2UR UR54, R30 ;  /* 0x000000001e3672ca */ /* 0x000fe200000e0000 */
[----:B------:R-:W-:Y:S01]  /*5c50*/  IMAD.U32 R47, RZ, RZ, UR40 ;  /* 0x00000028ff2f7e24 */ /* 0x000fe2000f8e00ff */
[----:B------:R-:W-:Y:S01]  /*5c60*/  R2UR UR32, R55 ;  /* 0x00000000372072ca */ /* 0x000fe200000e0000 */
[----:B------:R-:W-:Y:S01]  /*5c70*/  UIMAD UR40, UR39, UR17, UR14 ;  /* 0x00000011272872a4 */ /* 0x000fe2000f8e020e */
[----:B------:R-:W-:Y:S01]  /*5c80*/  R2UR UR18, R52 ;  /* 0x00000000341272ca */ /* 0x000fe200000e0000 */
[----:B------:R-:W-:Y:S01]  /*5c90*/  UIMAD UR39, UR37, UR17, UR14 ;  /* 0x00000011252772a4 */ /* 0x000fe2000f8e020e */
[----:B------:R-:W-:Y:S01]  /*5ca0*/  SHF.R.U32.HI R31, RZ, R29, R60 ;  /* 0x0000001dff1f7219 */ /* 0x000fe2000001163c */
[----:B------:R-:W-:Y:S01]  /*5cb0*/  IMAD.HI.U32 R48, R40, R3, RZ ;  /* 0x0000000328307227 */ /* 0x000fe200078e00ff */
[----:B------:R-:W-:Y:S01]  /*5cc0*/  R2UR UR38, R22 ;  /* 0x00000000162672ca */ /* 0x000fe200000e0000 */
[----:B------:R-:W-:Y:S01]  /*5cd0*/  UIMAD UR37, UR25, UR17, UR14 ;  /* 0x00000011192572a4 */ /* 0x000fe2000f8e020e */
[----:B------:R-:W-:Y:S01]  /*5ce0*/  R2UR UR4, R23 ;  /* 0x00000000170472ca */ /* 0x000fe200000e0000 */
[----:B------:R-:W-:Y:S01]  /*5cf0*/  IMAD R22, RZ, RZ, -UR48 ;  /* 0x80000030ff167e24 */ /* 0x000fe2000f8e02ff */
[----:B------:R-:W-:Y:S01]  /*5d00*/  SHF.R.U32.HI R23, RZ, R29, R50 ;  /* 0x0000001dff177219 */ /* 0x000fe20000011632 */
[----:B------:R-:W-:Y:S01]  /*5d10*/  IMAD.HI.U32 R46, R34, R3, RZ ;  /* 0x00000003222e7227 */ /* 0x000fe200078e00ff */
[----:B------:R-:W-:Y:S01]  /*5d20*/  SHF.R.U32.HI R32, RZ, R29, R32 ;  /* 0x0000001dff207219 */ /* 0x000fe20000011620 */
[----:B------:R-:W-:Y:S01]  /*5d30*/  USEL UR32, UR32, UR24, !UP0 ;  /* 0x0000001820207287 */ /* 0x000fe2000c000000 */
[----:B------:R-:W-:Y:S01]  /*5d40*/  R2UR UR62, R31 ;  /* 0x000000001f3e72ca */ /* 0x000fe200000e0000 */
[----:B------:R-:W-:Y:S01]  /*5d50*/  IMAD R37, R2, R22, R37 ;  /* 0x0000001602257224 */ /* 0x000fe200078e0225 */
[----:B------:R-:W-:Y:S01]  /*5d60*/  R2UR UR21, R53 ;  /* 0x00000000351572ca */ /* 0x000fe200000e0000 */
[----:B------:R-:W-:Y:S01]  /*5d70*/  USEL UR54, UR18, UR54, !UP0 ;  /* 0x0000003612367287 */ /* 0x000fe2000c000000 */
[----:B------:R-:W-:Y:S01]  /*5d80*/  R2UR UR46, R23 ;  /* 0x00000000172e72ca */ /* 0x000fe200000e0000 */
[----:B------:R-:W-:Y:S01]  /*5d90*/  IMAD R23, RZ, RZ, -UR49 ;  /* 0x80000031ff177e24 */ /* 0x000fe2000f8e02ff */
[----:B------:R-:W-:Y:S01]  /*5da0*/  IADD3 R22, PT, PT, RZ, -UR47, RZ ;  /* 0x8000002fff167c10 */ /* 0x000fe2000fffe0ff */
[----:B------:R-:W-:Y:S01]  /*5db0*/  IMAD R30, RZ, RZ, -UR50 ;  /* 0x80000032ff1e7e24 */ /* 0x000fe2000f8e02ff */
[----:B------:R-:W-:Y:S01]  /*5dc0*/  R2UR UR70, R32 ;  /* 0x00000000204672ca */ /* 0x000fe200000e0000 */
[----:B------:R-:W-:Y:S01]  /*5dd0*/  IMAD R58, R2, R23, R58 ;  /* 0x00000017023a7224 */ /* 0x000fe200078e023a */
[----:B------:R-:W-:Y:S01]  /*5de0*/  R2UR UR25, R54 ;  /* 0x00000000361972ca */ /* 0x000fe200000e0000 */
[C---:B------:R-:W-:Y:S01]  /*5df0*/  IMAD R57, R2.reuse, R22, R57 ;  /* 0x0000001602397224 */ /* 0x040fe200078e0239 */
[-C--:B------:R-:W-:Y:S01]  /*5e00*/  SHF.R.U32.HI R3, RZ, R29.reuse, R48 ;  /* 0x0000001dff037219 */ /* 0x080fe20000011630 */
[----:B------:R-:W-:Y:S01]  /*5e10*/  IMAD R22, RZ, RZ, -UR34 ;  /* 0x80000022ff167e24 */ /* 0x000fe2000f8e02ff */
[----:B------:R-:W-:Y:S01]  /*5e20*/  R2UR UR24, R19 ;  /* 0x00000000131872ca */ /* 0x000fe200000e0000 */
[----:B------:R-:W-:Y:S01]  /*5e30*/  IMAD R23, RZ, RZ, -UR33 ;  /* 0x80000021ff177e24 */ /* 0x000fe2000f8e02ff */
[----:B------:R-:W-:Y:S01]  /*5e40*/  SHF.R.U32.HI R29, RZ, R29, R46 ;  /* 0x0000001dff1d7219 */ /* 0x000fe2000001162e */
[C---:B------:R-:W-:Y:S01]  /*5e50*/  IMAD R22, R2.reuse, R22, R13 ;  /* 0x0000001602167224 */ /* 0x040fe200078e020d */
[----:B------:R-:W-:Y:S01]  /*5e60*/  R2UR UR30, R3 ;  /* 0x00000000031e72ca */ /* 0x000fe200000e0000 */
[----:B------:R-:W-:Y:S01]  /*5e70*/  IMAD R3, RZ, RZ, -UR42 ;  /* 0x8000002aff037e24 */ /* 0x000fe2000f8e02ff */
[----:B------:R-:W-:Y:S01]  /*5e80*/  USEL UR62, UR21, UR62, !UP0 ;  /* 0x0000003e153e7287 */ /* 0x000fe2000c000000 */
[----:B------:R-:W-:Y:S01]  /*5e90*/  IMAD R56, R2, R23, R56 ;  /* 0x0000001702387224 */ /* 0x000fe200078e0238 */
[----:B------:R-:W-:Y:S01]  /*5ea0*/  MOV R23, UR23 ;  /* 0x0000001700177c02 */ /* 0x000fe20008000f00 */
[----:B------:R-:W-:Y:S01]  /*5eb0*/  IMAD R13, RZ, RZ, -UR54 ;  /* 0x80000036ff0d7e24 */ /* 0x000fe2000f8e02ff */
[----:B------:R-:W-:Y:S01]  /*5ec0*/  R2UR UR21, R40 ;  /* 0x00000000281572ca */ /* 0x000fe200000e0000 */
[----:B------:R-:W-:Y:S01]  /*5ed0*/  IMAD R27, R2, R3, R27 ;  /* 0x00000003021b7224 */ /* 0x000fe200078e021b */
[----:B------:R-:W-:Y:S01]  /*5ee0*/  R2UR UR23, R16 ;  /* 0x00000000101772ca */ /* 0x000fe200000e0000 */
[----:B------:R-:W-:Y:S01]  /*5ef0*/  USEL UR70, UR25, UR70, !UP0 ;  /* 0x0000004619467287 */ /* 0x000fe2000c000000 */
[----:B------:R-:W-:Y:S01]  /*5f00*/  R2UR UR22, R29 ;  /* 0x000000001d1672ca */ /* 0x000fe200000e0000 */
[----:B------:R-:W-:Y:S01]  /*5f10*/  IMAD R3, RZ, RZ, -UR32 ;  /* 0x80000020ff037e24 */ /* 0x000fe2000f8e02ff */
[----:B------:R-:W-:Y:S01]  /*5f20*/  R2UR UR18, R34 ;  /* 0x00000000221272ca */ /* 0x000fe200000e0000 */
[C---:B------:R-:W-:Y:S01]  /*5f30*/  IMAD R52, R2.reuse, R13, R52 ;  /* 0x0000000d02347224 */ /* 0x040fe200078e0234 */
[----:B------:R-:W-:Y:S01]  /*5f40*/  USEL UR46, UR24, UR46, !UP0 ;  /* 0x0000002e182e7287 */ /* 0x000fe2000c000000 */
[----:B------:R-:W1:Y:S01]  /*5f50*/  LDC R13, c[0x0][0x4c8] ;  /* 0x00013200ff0d7b82 */ /* 0x000e620000000800 */
[C---:B------:R-:W-:Y:S01]  /*5f60*/  IMAD R55, R2.reuse, R3, R55 ;  /* 0x0000000302377224 */ /* 0x040fe200078e0237 */
[----:B------:R-:W-:Y:S01]  /*5f70*/  UIMAD UR12, UR12, UR16, UR15 ;  /* 0x000000100c0c72a4 */ /* 0x000fe2000f8e020f */
[----:B------:R-:W-:Y:S01]  /*5f80*/  IMAD R3, RZ, RZ, -UR70 ;  /* 0x80000046ff037e24 */ /* 0x000fe2000f8e02ff */
[----:B------:R-:W-:Y:S01]  /*5f90*/  USEL UR30, UR21, UR30, !UP0 ;  /* 0x0000001e151e7287 */ /* 0x000fe2000c000000 */
[----:B------:R-:W-:Y:S01]  /*5fa0*/  IMAD R31, RZ, RZ, -UR45 ;  /* 0x8000002dff1f7e24 */ /* 0x000fe2000f8e02ff */
[----:B------:R-:W-:Y:S01]  /*5fb0*/  USEL UR38, UR23, UR38, !UP0 ;  /* 0x0000002617267287 */ /* 0x000fe2000c000000 */
[C---:B------:R-:W-:Y:S01]  /*5fc0*/  IMAD R54, R2.reuse, R3, R54 ;  /* 0x0000000302367224 */ /* 0x040fe200078e0236 */
[----:B------:R-:W-:Y:S01]  /*5fd0*/  UIMAD UR8, UR8, UR16, UR15 ;  /* 0x00000010080872a4 */ /* 0x000fe2000f8e020f */
[----:B------:R-:W-:Y:S01]  /*5fe0*/  IMAD R3, RZ, RZ, -UR46 ;  /* 0x8000002eff037e24 */ /* 0x000fe2000f8e02ff */
[----:B------:R-:W-:Y:S01]  /*5ff0*/  USEL UR22, UR18, UR22, !UP0 ;  /* 0x0000001612167287 */ /* 0x000fe2000c000000 */
[----:B------:R-:W-:Y:S01]  /*6000*/  IMAD R46, RZ, RZ, -UR62 ;  /* 0x8000003eff2e7e24 */ /* 0x000fe2000f8e02ff */
[----:B------:R-:W-:Y:S01]  /*6010*/  UIMAD UR29, UR29, UR17, UR14 ;  /* 0x000000111d1d72a4 */ /* 0x000fe2000f8e020e */
[C---:B------:R-:W-:Y:S01]  /*6020*/  IMAD R19, R2.reuse, R3, R19 ;  /* 0x0000000302137224 */ /* 0x040fe200078e0213 */
[----:B------:R-:W-:Y:S01]  /*6030*/  IADD3 R3, PT, PT, RZ, -UR30, RZ ;  /* 0x8000001eff037c10 */ /* 0x000fe2000fffe0ff */
[----:B------:R-:W-:Y:S01]  /*6040*/  IMAD R49, RZ, RZ, -UR38 ;  /* 0x80000026ff317e24 */ /* 0x000fe2000f8e02ff */
[----:B------:R-:W-:Y:S01]  /*6050*/  UIMAD UR10, UR10, UR16, UR15 ;  /* 0x000000100a0a72a4 */ /* 0x000fe2000f8e020f */
[----:B------:R-:W-:Y:S01]  /*6060*/  IMAD R59, RZ, RZ, -UR22 ;  /* 0x80000016ff3b7e24 */ /* 0x000fe2000f8e02ff */
[----:B------:R-:W-:Y:S01]  /*6070*/  UIMAD UR9, UR9, UR16, UR15 ;  /* 0x00000010090972a4 */ /* 0x000fe2000f8e020f */
[C---:B------:R-:W-:Y:S01]  /*6080*/  IMAD R43, R2.reuse, R30, R43 ;  /* 0x0000001e022b7224 */ /* 0x040fe200078e022b */
        /* <DEDUP_REMOVED lines=9> */
[----:B------:R-:W-:Y:S01]  /*6120*/  IMAD R2, R2, R59, R34 ;  /* 0x0000003b02027224 */ /* 0x000fe200078e0222 */
[----:B------:R-:W-:Y:S01]  /*6130*/  UIMAD UR41, UR41, UR17, UR14 ;  /* 0x00000011292972a4 */ /* 0x000fe2000f8e020e */
[----:B------:R-:W-:Y:S01]  /*6140*/  IMAD.U32 R46, RZ, RZ, UR12 ;  /* 0x0000000cff2e7e24 */ /* 0x000fe2000f8e00ff */
[----:B------:R-:W-:Y:S01]  /*6150*/  R2UR UR12, R37 ;  /* 0x00000000250c72ca */ /* 0x000fe200000e0000 */
[----:B------:R-:W-:Y:S01]  /*6160*/  IMAD.U32 R34, RZ, RZ, UR8 ;  /* 0x00000008ff227e24 */ /* 0x000fe2000f8e00ff */
[----:B------:R-:W-:Y:S01]  /*6170*/  R2UR UR8, R22 ;  /* 0x00000000160872ca */ /* 0x000fe200000e0000 */
[----:B------:R-:W-:Y:S01]  /*6180*/  UIMAD UR31, UR31, UR17, UR14 ;  /* 0x000000111f1f72a4 */ /* 0x000fe2000f8e020e */
[----:B------:R-:W-:Y:S01]  /*6190*/  IMAD.U32 R32, RZ, RZ, UR29 ;  /* 0x0000001dff207e24 */ /* 0x000fe2000f8e00ff */
[----:B------:R-:W-:Y:S01]  /*61a0*/  UIMAD UR26, UR26, UR17, UR14 ;  /* 0x000000111a1a72a4 */ /* 0x000fe2000f8e020e */
[----:B------:R-:W-:Y:S01]  /*61b0*/  IMAD.U32 R40, RZ, RZ, UR10 ;  /* 0x0000000aff287e24 */ /* 0x000fe2000f8e00ff */
[----:B------:R-:W-:Y:S01]  /*61c0*/  UIMAD UR67, UR67, UR17, UR14 ;  /* 0x00000011434372a4 */ /* 0x000fe2000f8e020e */
[----:B------:R-:W-:Y:S01]  /*61d0*/  MOV R37, UR9 ;  /* 0x0000000900257c02 */ /* 0x000fe20008000f00 */
[----:B------:R-:W-:Y:S01]  /*61e0*/  UIMAD UR59, UR59, UR17, UR14 ;  /* 0x000000113b3b72a4 */ /* 0x000fe2000f8e020e */
[----:B------:R-:W-:Y:S01]  /*61f0*/  IMAD.U32 R22, RZ, RZ, UR5 ;  /* 0x00000005ff167e24 */ /* 0x000fe2000f8e00ff */
[----:B------:R-:W-:Y:S01]  /*6200*/  UIMAD UR51, UR51, UR17, UR14 ;  /* 0x00000011333372a4 */ /* 0x000fe2000f8e020e */
[----:B------:R-:W-:Y:S01]  /*6210*/  R2UR UR10, R31 ;  /* 0x000000001f0a72ca */ /* 0x000fe200000e0000 */
[----:B------:R-:W-:Y:S01]  /*6220*/  UIMAD UR43, UR43, UR17, UR14 ;  /* 0x000000112b2b72a4 */ /* 0x000fe2000f8e020e */
[----:B------:R-:W-:Y:S01]  /*6230*/  R2UR UR9, R27 ;  /* 0x000000001b0972ca */ /* 0x000fe200000e0000 */
[----:B------:R-:W-:Y:S01]  /*6240*/  UIMAD UR35, UR35, UR17, UR14 ;  /* 0x00000011232372a4 */ /* 0x000fe2000f8e020e */
[----:B-1----:R-:W-:Y:S01]  /*6250*/  R2UR UR5, R13 ;  /* 0x000000000d0572ca */ /* 0x002fe200000e0000 */
[----:B------:R-:W-:Y:S01]  /*6260*/  UIMAD UR27, UR27, UR17, UR14 ;  /* 0x000000111b1b72a4 */ /* 0x000fe2000f8e020e */
[----:B------:R-:W-:Y:S01]  /*6270*/  R2UR UR29, R3 ;  /* 0x00000000031d72ca */ /* 0x000fe200000e0000 */
[----:B------:R-:W-:Y:S01]  /*6280*/  UIMAD UR19, UR19, UR17, UR14 ;  /* 0x00000011131372a4 */ /* 0x000fe2000f8e020e */
[----:B------:R-:W-:Y:S01]  /*6290*/  R2UR UR14, R43 ;  /* 0x000000002b0e72ca */ /* 0x000fe200000e0000 */
[----:B------:R-:W-:Y:S01]  /*62a0*/  IMAD.U32 R49, RZ, RZ, UR13 ;  /* 0x0000000dff317e24 */ /* 0x000fe2000f8e00ff */
[----:B------:R-:W-:Y:S01]  /*62b0*/  R2UR UR21, R2 ;  /* 0x00000000021572ca */ /* 0x000fe200000e0000 */
[----:B------:R-:W-:Y:S01]  /*62c0*/  IMAD.U32 R43, RZ, RZ, UR11 ;  /* 0x0000000bff2b7e24 */ /* 0x000fe2000f8e00ff */
[----:B------:R-:W1:Y:S01]  /*62d0*/  LDC R13, c[0x0][0x38c] ;  /* 0x0000e300ff0d7b82 */ /* 0x000e620000000800 */
[----:B------:R-:W-:Y:S01]  /*62e0*/  IMAD.U32 R31, RZ, RZ, UR7 ;  /* 0x00000007ff1f7e24 */ /* 0x000fe2000f8e00ff */
[----:B------:R-:W-:Y:S01]  /*62f0*/  R2UR UR13, R58 ;  /* 0x000000003a0d72ca */ /* 0x000fe200000e0000 */
[----:B------:R-:W-:Y:S01]  /*6300*/  IMAD.U32 R27, RZ, RZ, UR6 ;  /* 0x00000006ff1b7e24 */ /* 0x000fe2000f8e00ff */
[----:B------:R-:W-:Y:S01]  /*6310*/  R2UR UR11, R57 ;  /* 0x00000000390b72ca */ /* 0x000fe200000e0000 */
[----:B------:R-:W-:Y:S01]  /*6320*/  IMAD.U32 R39, RZ, RZ, UR45 ;  /* 0x0000002dff277e24 */ /* 0x000fe2000f8e00ff */
[----:B------:R-:W-:Y:S01]  /*6330*/  R2UR UR7, R56 ;  /* 0x00000000380772ca */ /* 0x000fe200000e0000 */
[----:B------:R-:W-:Y:S01]  /*6340*/  IMAD.U32 R38, RZ, RZ, UR37 ;  /* 0x00000025ff267e24 */ /* 0x000fe2000f8e00ff */
[----:B------:R-:W3:Y:S01]  /*6350*/  LDC.64 R2, c[0x0][0x390] ;  /* 0x0000e400ff027b82 */ /* 0x000ee20000000a00 */
        /* <DEDUP_REMOVED lines=19> */
[----:B------:R-:W-:Y:S01]  /*6490*/  MOV R44, UR40 ;  /* 0x00000028002c7c02 */ /* 0x000fe20008000f00 */
        /* <DEDUP_REMOVED lines=28> */
[----:B------:R-:W-:Y:S01]  /*6660*/  IMAD.MOV.U32 R19, RZ, RZ, R25 ;  /* 0x000000ffff137224 */ /* 0x000fe200078e0019 */
[----:B------:R-:W-:Y:S01]  /*6670*/  UIMAD UR37, UR37, UR5, UR4 ;  /* 0x00000005252572a4 */ /* 0x000fe2000f8e0204 */
[----:B------:R-:W-:Y:S01]  /*6680*/  IMAD.MOV.U32 R16, RZ, RZ, R17 ;  /* 0x000000ffff107224 */ /* 0x000fe200078e0011 */
[----:B------:R-:W-:-:S02]  /*6690*/  UIMAD UR29, UR29, UR5, UR4 ;  /* 0x000000051d1d72a4 */ /* 0x000fc4000f8e0204 */
[----:B-1-3--:R-:W-:-:S12]  /*66a0*/  UIMAD UR21, UR21, UR5, UR4 ;  /* 0x00000005151572a4 */ /* 0x00afd8000f8e0204 */
.L_x_35:
[----:B------:R-:W-:Y:S02]  /*66b0*/  @!P4 MOV R62, 0x14000 ;  /* 0x00014000003ec802 */ /* 0x000fe40000000f00 */
[----:B------:R-:W-:Y:S01]  /*66c0*/  LEA R25, R19, R0, 0x3 ;  /* 0x0000000013197211 */ /* 0x000fe200078e18ff */
[----:B--2---:R-:W-:Y:S06]  /*66d0*/  @P5 BRA `(.L_x_30) ;  /* 0x00000000000c5947 */ /* 0x004fec0003800000 */
[----:B------:R-:W-:Y:S04]  /*66e0*/  SHF.L.U32 R64, R12, 0x1f, RZ ;  /* 0x0000001f0c407819 */ /* 0x000fe800000006ff */
[----:B------:R-:W1:Y:S02]  /*66f0*/  SYNCS.PHASECHK.TRANS64.TRYWAIT P1, [R25+URZ+0x20], R64 ;  /* 0x00002040190075a7 */ /* 0x000e6400080211ff */
[----:B-1----:R-:W-:Y:S05]  /*6700*/  @!P1 BRA `(.L_x_31) ;  /* 0x0000008400149947 */ /* 0x002fea0003800000 */
.L_x_30:
[----:B------:R2:W-:Y:S01]  /*6710*/  @!P4 SYNCS.ARRIVE.TRANS64 RZ, [R25+URZ], R62 ;  /* 0x0000003e19ffc9a7 */ /* 0x0005e200080000ff */
[----:B------:R-:W-:Y:S04]  /*6720*/  LOP3.LUT R61, R5, 0x2, RZ, 0xfc, !PT ;  /* 0x00000002053d7812 */ /* 0x000fe800078efcff */
[----:B------:R-:W-:Y:S11]  /*6730*/  ISETP.NE.AND P1, PT, R61, 0x2, PT ;  /* 0x000000023d00780c */ /* 0x000ff60003f25270 */
[----:B------:R-:W-:Y:S02]  /*6740*/  @!UPT UIADD3 URZ, UPT, UPT, URZ, URZ, URZ ;  /* 0x000000fffffff290 */ /* 0x000fe4000fffe0ff */
[----:B------:R-:W-:Y:S05]  /*6750*/  @P1 BRA `(.L_x_32) ;  /* 0x0000000000041947 */ /* 0x000fea0003800000 */
[----:B------:R-:W-:Y:S05]  /*6760*/  BPT.TRAP 0x1 ;  /* 0x000000040000795c */ /* 0x000fea0000300000 */
.L_x_32:
[----:B------:R-:W-:Y:S04]  /*6770*/  BSSY.RECONVERGENT B0, `(.L_x_33) ;  /* 0x0000003000007945 */ /* 0x000fe80003800200 */
[----:B------:R-:W-:Y:S05]  /*6780*/  @P0 BRA `(.L_x_34) ;  /* 0x0000000000040947 */ /* 0x000fea0003800000 */
[----:B------:R-:W-:Y:S05]  /*6790*/  BPT.TRAP 0x1 ;  /* 0x000000040000795c */ /* 0x000fea0000300000 */
.L_x_34:
[----:B------:R-:W-:Y:S05]  /*67a0*/  BSYNC.RECONVERGENT B0 ;  /* 0x0000000000007941 */ /* 0x000fea0003800200 */
.L_x_33:
[----:B------:R-:W-:Y:S02]  /*67b0*/  ELECT P2, URZ, PT ;  /* 0x0000000000ff782f */ /* 0x000fe40003840000 */
[----:B------:R-:W-:Y:S01]  /*67c0*/  R2UR UR31, R66 ;  /* 0x00000000421f72ca */ /* 0x000fe200000e0000 */
[----:B------:R-:W3:Y:S01]  /*67d0*/  LDCU UR7, c[0x0][0x4cc] ;  /* 0x00009980ff0777ac */ /* 0x000ee20008000800 */
[----:B------:R-:W-:Y:S02]  /*67e0*/  R2UR UR23, R67 ;  /* 0x00000000431772ca */ /* 0x000fe400000e0000 */
[----:B------:R-:W-:Y:S01]  /*67f0*/  R2UR UR15, R68 ;  /* 0x00000000440f72ca */ /* 0x000fe200000e0000 */
[----:B------:R-:W3:Y:S01]  /*6800*/  LDCU.64 UR4, c[0x0][0x4f8] ;  /* 0x00009f00ff0477ac */ /* 0x000ee20008000a00 */
[----:B------:R-:W-:Y:S01]  /*6810*/  VIADD R68, R19, 0x1 ;  /* 0x0000000113447836 */ /* 0x000fe20000000000 */
[----:B------:R-:W-:Y:S01]  /*6820*/  MOV.SPILL R76, UR70 ;  /* 0x00000046004c7c02 */ /* 0x000fe20009000f00 */
[----:B------:R-:W4:Y:S01]  /*6830*/  LDCU.64 UR8, c[0x0][0x4d0] ;  /* 0x00009a00ff0877ac */ /* 0x000f220008000a00 */
[----:B------:R-:W-:Y:S02]  /*6840*/  MOV.SPILL R75, UR69 ;  /* 0x00000045004b7c02 */ /* 0x000fe40009000f00 */
[----:B------:R-:W-:Y:S01]  /*6850*/  @P2 IADD3 R67, P1, PT, R20, 0x80, RZ ;  /* 0x0000008014432810 */ /* 0x000fe20007f3e0ff */
[----:B------:R-:W5:Y:S01]  /*6860*/  LDCU UR6, c[0x0][0x500] ;  /* 0x0000a000ff0677ac */ /* 0x000f620008000800 */
[----:B-12---:R-:W-:Y:S02]  /*6870*/  @P2 LOP3.LUT R25, R25, 0xfefffff8, RZ, 0xc0, !PT ;  /* 0xfefffff819192812 */ /* 0x006fe400078ec0ff */
[----:B------:R-:W-:Y:S01]  /*6880*/  MOV.SPILL R74, UR68 ;  /* 0x00000044004a7c02 */ /* 0x000fe20009000f00 */
[--C-:B------:R-:W-:Y:S01]  /*6890*/  @P2 IMAD.X R66, RZ, RZ, R21.reuse, P1 ;  /* 0x000000ffff422224 */ /* 0x100fe200008e0615 */
[----:B------:R-:W-:Y:S02]  /*68a0*/  @P2 R2UR UR65, R25 ;  /* 0x00000000194122ca */ /* 0x000fe400000e0000 */
[----:B------:R-:W-:Y:S02]  /*68b0*/  ISETP.NE.AND P1, PT, R68, 0x4, PT ;  /* 0x000000044400780c */ /* 0x000fe40003f25270 */
[----:B------:R-:W-:Y:S02]  /*68c0*/  MOV.SPILL R73, UR67 ;  /* 0x0000004300497c02 */ /* 0x000fe40009000f00 */
[----:B------:R-:W-:Y:S02]  /*68d0*/  R2UR UR67, R50 ;  /* 0x00000000324372ca */ /* 0x000fe400000e0000 */
[----:B------:R-:W-:Y:S02]  /*68e0*/  R2UR UR68, R49 ;  /* 0x00000000314472ca */ /* 0x000fe400000e0000 */
[----:B------:R-:W-:Y:S02]  /*68f0*/  R2UR UR69, R60 ;  /* 0x000000003c4572ca */ /* 0x000fe400000e0000 */
[----:B------:R-:W-:Y:S01]  /*6900*/  R2UR UR70, R51 ;  /* 0x00000000334672ca */ /* 0x000fe200000e0000 */
[----:B---3--:R-:W-:Y:S01]  /*6910*/  UIMAD UR4, UR31, UR7, UR4 ;  /* 0x000000071f0472a4 */ /* 0x008fe2000f8e0204 */
[----:B------:R-:W-:Y:S01]  /*6920*/  @P2 R2UR UR7, R67 ;  /* 0x00000000430722ca */ /* 0x000fe200000e0000 */
[----:B----4-:R-:W-:Y:S01]  /*6930*/  UIMAD UR5, UR23, UR8, UR5 ;  /* 0x00000008170572a4 */ /* 0x010fe2000f8e0205 */
[----:B------:R-:W-:Y:S01]  /*6940*/  @P2 R2UR UR8, R66 ;  /* 0x00000000420822ca */ /* 0x000fe200000e0000 */
[--C-:B------:R-:W-:Y:S01]  /*6950*/  @P2 IMAD R66, R19, 0x8000, R0.reuse ;  /* 0x0000800013422824 */ /* 0x100fe200078e0200 */
[----:B-----5:R-:W-:Y:S01]  /*6960*/  UIMAD UR6, UR15, UR9, UR6 ;  /* 0x000000090f0672a4 */ /* 0x020fe2000f8e0206 */
[----:B------:R-:W-:Y:S01]  /*6970*/  @P2 IMAD.SHL.U32 R67, R28, 0x40, RZ ;  /* 0x000000401c432824 */ /* 0x000fe200078e00ff */
[----:B------:R-:W-:Y:S01]  /*6980*/  ULEA UR4, UR5, UR4, 0x5 ;  /* 0x0000000405047291 */ /* 0x000fe2000f8e28ff */
[----:B------:R-:W-:Y:S01]  /*6990*/  @P2 VIADD R25, R66, 0x8400 ;  /* 0x0000840042192836 */ /* 0x000fe20000000000 */
[----:B------:R-:W-:Y:S01]  /*69a0*/  UMOV UR47, UR65 ;  /* 0x00000041002f7c82 */ /* 0x000fe20008000000 */
[----:B------:R-:W-:Y:S01]  /*69b0*/  UMOV UR5, 0x10000000 ;  /* 0x1000000000057882 */ /* 0x000fe20000000000 */
[----:B------:R-:W-:Y:S01]  /*69c0*/  @P2 R2UR UR66, R67 ;  /* 0x00000000434222ca */ /* 0x000fe200000e0000 */
[----:B------:R-:W-:Y:S01]  /*69d0*/  ULEA UR6, UR6, UR4, 0xa ;  /* 0x0000000406067291 */ /* 0x000fe2000f8e50ff */
[----:B------:R-:W-:Y:S01]  /*69e0*/  SEL R67, RZ, 0x1, P1 ;  /* 0x00000001ff437807 */ /* 0x000fe20000800000 */
[----:B------:R-:W-:Y:S01]  /*69f0*/  IMAD.U32 R78, RZ, RZ, UR7 ;  /* 0x00000007ff4e7e24 */ /* 0x000fe2000f8e00ff */
[----:B------:R-:W-:Y:S01]  /*6a00*/  @P2 R2UR UR64, R25 ;  /* 0x00000000194022ca */ /* 0x000fe200000e0000 */
[----:B------:R-:W-:Y:S01]  /*6a10*/  IMAD.U32 R79, RZ, RZ, UR8 ;  /* 0x00000008ff4f7e24 */ /* 0x000fe2000f8e00ff */
[----:B------:R-:W-:Y:S01]  /*6a20*/  LOP3.LUT R12, R12, R67, RZ, 0x3c, !PT ;  /* 0x000000430c0c7212 */ /* 0x000fe200078e3cff */
[----:B------:R-:W-:Y:S01]  /*6a30*/  @P2 VIADD R67, R66, 0x8800 ;  /* 0x0000880042432836 */ /* 0x000fe20000000000 */
[----:B------:R-:W-:Y:S01]  /*6a40*/  @P2 R2UR UR72, R78 ;  /* 0x000000004e4822ca */ /* 0x000fe200000e0000 */
[----:B------:R-:W-:Y:S01]  /*6a50*/  UPRMT UR6, UR6, 0x5410, URZ ;  /* 0x0000541006067896 */ /* 0x000fe200080000ff */
[----:B------:R-:W-:Y:S01]  /*6a60*/  @P2 R2UR UR73, R79 ;  /* 0x000000004f4922ca */ /* 0x000fe200000e0000 */
[----:B------:R-:W-:Y:S01]  /*6a70*/  UMOV UR4, 0x0 ;  /* 0x0000000000047882 */ /* 0x000fe20000000000 */
[----:B------:R-:W-:Y:S01]  /*6a80*/  SEL R25, R68, RZ, P1 ;  /* 0x000000ff44197207 */ /* 0x000fe20000800000 */
[----:B------:R-:W-:Y:S01]  /*6a90*/  UMOV UR39, UR66 ;  /* 0x0000004200277c82 */ /* 0x000fe20008000000 */
[----:B------:R-:W-:Y:S01]  /*6aa0*/  @P2 R2UR UR8, R67 ;  /* 0x00000000430822ca */ /* 0x000fe200000e0000 */
[----:B------:R-:W-:Y:S01]  /*6ab0*/  UIADD3 UR10, UPT, UPT, UR39, 0x20, URZ ;  /* 0x00000020270a7890 */ /* 0x000fe2000fffe0ff */
[----:B------:R-:W-:Y:S01]  /*6ac0*/  SHF.L.U32 R77, R12, 0x1f, RZ ;  /* 0x0000001f0c4d7819 */ /* 0x000fe200000006ff */
[--C-:B------:R-:W-:Y:S01]  /*6ad0*/  IMAD R84, R25, 0x8, R0.reuse ;  /* 0x0000000819547824 */ /* 0x100fe200078e0200 */
[----:B------:R-:W-:Y:S01]  /*6ae0*/  UMOV UR9, UR69 ;  /* 0x0000004500097c82 */ /* 0x000fe20008000000 */
[----:B------:R-:W-:Y:S01]  /*6af0*/  UMOV UR7, UR70 ;  /* 0x0000004600077c82 */ /* 0x000fe20008000000 */
[----:B------:R-:W-:Y:S01]  /*6b00*/  UMOV UR13, UR9 ;  /* 0x00000009000d7c82 */ /* 0x000fe20008000000 */
[----:B------:R3:W4:Y:S01]  /*6b10*/  SYNCS.PHASECHK.TRANS64.TRYWAIT P5, [R84+URZ+0x20], R77 ;  /* 0x0000204d540075a7 */ /* 0x00072200080a11ff */
[----:B------:R-:W-:Y:S01]  /*6b20*/  UMOV UR11, UR67 ;  /* 0x00000043000b7c82 */ /* 0x000fe20008000000 */
[----:B------:R1:W-:Y:S01]  /*6b30*/  UTMALDG.5D.IM2COL.2CTA [UR64], [UR72], UR6, desc[UR4] ;  /* 0x00000440480073b4 */ /* 0x0003e20008261006 */
[----:B------:R-:W-:Y:S01]  /*6b40*/  UMOV UR12, UR68 ;  /* 0x00000044000c7c82 */ /* 0x000fe20008000000 */
[----:B------:R-:W-:Y:S01]  /*6b50*/  UMOV UR14, UR7 ;  /* 0x00000007000e7c82 */ /* 0x000fe20008000000 */
[----:B------:R-:W-:Y:S01]  /*6b60*/  UMOV UR9, UR47 ;  /* 0x0000002f00097c82 */ /* 0x000fe20008000000 */
[----:B------:R-:W-:Y:S01]  /*6b70*/  UMOV UR57, UR47 ;  /* 0x0000002f00397c82 */ /* 0x000fe20008000000 */
[----:B------:R-:W-:Y:S01]  /*6b80*/  UMOV UR58, UR39 ;  /* 0x00000027003a7c82 */ /* 0x000fe20008000000 */
[----:B------:R-:W-:Y:S01]  /*6b90*/  UMOV UR49, UR47 ;  /* 0x0000002f00317c82 */ /* 0x000fe20008000000 */
[----:B------:R-:W-:Y:S01]  /*6ba0*/  UMOV UR50, UR39 ;  /* 0x0000002700327c82 */ /* 0x000fe20008000000 */
[----:B------:R2:W-:Y:S01]  /*6bb0*/  UTMALDG.5D.IM2COL.2CTA [UR8], [UR72], UR6, desc[UR4] ;  /* 0x00000408480073b4 */ /* 0x0005e20008261006 */
[----:B------:R-:W-:Y:S01]  /*6bc0*/  @P2 VIADD R67, R66, 0x8c00 ;  /* 0x00008c0042432836 */ /* 0x000fe20000000000 */
[----:B------:R-:W-:Y:S01]  /*6bd0*/  MOV.SPILL R72, UR62 ;  /* 0x0000003e00487c02 */ /* 0x000fe20009000f00 */
[----:B------:R-:W-:Y:S01]  /*6be0*/  UMOV UR41, UR47 ;  /* 0x0000002f00297c82 */ /* 0x000fe20008000000 */
[----:B------:R-:W-:Y:S01]  /*6bf0*/  MOV.SPILL R71, UR61 ;  /* 0x0000003d00477c02 */ /* 0x000fe20009000f00 */
[----:B------:R-:W-:Y:S01]  /*6c00*/  UMOV UR42, UR39 ;  /* 0x00000027002a7c82 */ /* 0x000fe20008000000 */
        /* <DEDUP_REMOVED lines=8> */
[----:B------:R-:W-:Y:S01]  /*6c90*/  R2UR UR61, R59 ;  /* 0x000000003b3d72ca */ /* 0x000fe200000e0000 */
[----:B------:R-:W-:Y:S01]  /*6ca0*/  UMOV UR17, UR47 ;  /* 0x0000002f00117c82 */ /* 0x000fe20008000000 */
[----:B------:R-:W-:Y:S01]  /*6cb0*/  R2UR UR62, R48 ;  /* 0x00000000303e72ca */ /* 0x000fe200000e0000 */
[----:B------:R-:W-:Y:S01]  /*6cc0*/  UMOV UR18, UR39 ;  /* 0x0000002700127c82 */ /* 0x000fe20008000000 */
[----:B------:R-:W-:Y:S01]  /*6cd0*/  @P2 R2UR UR56, R67 ;  /* 0x00000000433822ca */ /* 0x000fe200000e0000 */
[----:B------:R-:W-:Y:S01]  /*6ce0*/  @P2 VIADD R67, R66, 0x9000 ;  /* 0x0000900042432836 */ /* 0x000fe20000000000 */
[----:B------:R-:W-:Y:S01]  /*6cf0*/  MOV.SPILL R64, UR54 ;  /* 0x0000003600407c02 */ /* 0x000fe20009000f00 */
[----:B------:R-:W-:Y:S01]  /*6d00*/  @P2 IMAD R19, R19, 0x2000, R0 ;  /* 0x0000200013132824 */ /* 0x000fe200078e0200 */
[----:B------:R-:W-:Y:S02]  /*6d10*/  R2UR UR54, R45 ;  /* 0x000000002d3672ca */ /* 0x000fe400000e0000 */
[----:B------:R-:W-:Y:S01]  /*6d20*/  MOV.SPILL R63, UR53 ;  /* 0x00000035003f7c02 */ /* 0x000fe20009000f00 */
[----:B------:R-:W-:Y:S01]  /*6d30*/  @P2 VIADD R19, R19, 0x28400 ;  /* 0x0002840013132836 */ /* 0x000fe20000000000 */
[----:B------:R-:W-:Y:S02]  /*6d40*/  R2UR UR53, R58 ;  /* 0x000000003a3572ca */ /* 0x000fe400000e0000 */
[----:B------:R-:W-:Y:S01]  /*6d50*/  MOV.SPILL R62, UR52 ;  /* 0x00000034003e7c02 */ /* 0x000fe20009000f00 */
[----:B------:R-:W-:Y:S01]  /*6d60*/  UMOV UR7, UR62 ;  /* 0x0000003e00077c82 */ /* 0x000fe20008000000 */
[----:B------:R-:W-:Y:S01]  /*6d70*/  R2UR UR52, R43 ;  /* 0x000000002b3472ca */ /* 0x000fe200000e0000 */
[----:B------:R5:W-:Y:S01]  /*6d80*/  UTMALDG.5D.IM2COL.2CTA [UR56], [UR72], UR6, desc[UR4] ;  /* 0x00000438480073b4 */ /* 0x000be20008261006 */
[----:B------:R-:W-:Y:S02]  /*6d90*/  MOV.SPILL R61, UR51 ;  /* 0x00000033003d7c02 */ /* 0x000fe40009000f00 */
[----:B------:R-:W-:Y:S02]  /*6da0*/  R2UR UR51, R44 ;  /* 0x000000002c3372ca */ /* 0x000fe400000e0000 */
        /* <DEDUP_REMOVED lines=13> */
[C---:B------:R-:W-:Y:S01]  /*6e80*/  @P2 VIADD R67, R66.reuse, 0x9400 ;  /* 0x0000940042432836 */ /* 0x040fe20000000000 */
[----:B------:R-:W-:Y:S04]  /*6e90*/  UMOV UR7, UR54 ;  /* 0x0000003600077c82 */ /* 0x000fe80008000000 */
[----:B------:R-:W-:Y:S01]  /*6ea0*/  @P2 R2UR UR48, R67 ;  /* 0x00000000433022ca */ /* 0x000fe200000e0000 */
[----:B------:R1:W-:Y:S01]  /*6eb0*/  UTMALDG.5D.IM2COL.2CTA [UR8], [UR72], UR6, desc[UR4] ;  /* 0x00000408480073b4 */ /* 0x0003e20008261006 */
[----:B------:R-:W-:Y:S11]  /*6ec0*/  @P2 VIADD R67, R66, 0x9800 ;  /* 0x0000980042432836 */ /* 0x000ff60000000000 */
[----:B------:R2:W-:Y:S01]  /*6ed0*/  UTMALDG.5D.IM2COL.2CTA [UR48], [UR72], UR6, desc[UR4] ;  /* 0x00000430480073b4 */ /* 0x0005e20008261006 */
[----:B-----5:R-:W-:Y:S02]  /*6ee0*/  R2UR UR59, R38 ;  /* 0x00000000263b72ca */ /* 0x020fe400000e0000 */
[----:B------:R-:W-:Y:S02]  /*6ef0*/  R2UR UR60, R37 ;  /* 0x00000000253c72ca */ /* 0x000fe400000e0000 */
        /* <DEDUP_REMOVED lines=88> */
[----:B------:R-:W-:Y:S01]  /*7480*/  @P2 VIADD R67, R66, 0xc400 ;  /* 0x0000c40042432836 */ /* 0x000fe20000000000 */
[----:B------:R-:W-:Y:S01]  /*7490*/  UMOV UR9, UR61 ;  /* 0x0000003d00097c82 */ /* 0x000fe20008000000 */
[----:B------:R-:W-:Y:S01]  /*74a0*/  UMOV UR11, UR59 ;  /* 0x0000003b000b7c82 */ /* 0x000fe20008000000 */
[----:B------:R-:W-:Y:S01]  /*74b0*/  UMOV UR13, UR9 ;  /* 0x00000009000d7c82 */ /* 0x000fe20008000000 */
[----:B------:R-:W-:Y:S01]  /*74c0*/  UMOV UR12, UR60 ;  /* 0x0000003c000c7c82 */ /* 0x000fe20008000000 */
[----:B------:R-:W-:Y:S01]  /*74d0*/  @P2 R2UR UR48, R67 ;  /* 0x00000000433022ca */ /* 0x000fe200000e0000 */
[----:B------:R-:W-:Y:S01]  /*74e0*/  UMOV UR14, UR7 ;  /* 0x00000007000e7c82 */ /* 0x000fe20008000000 */
[----:B------:R-:W-:Y:S01]  /*74f0*/  UMOV UR9, UR47 ;  /* 0x0000002f00097c82 */ /* 0x000fe20008000000 */
[----:B------:R-:W-:Y:S01]  /*7500*/  UMOV UR7, UR54 ;  /* 0x0000003600077c82 */ /* 0x000fe20008000000 */
[----:B--2---:R-:W-:Y:S03]  /*7510*/  R2UR.FILL UR62, R72 ;  /* 0x00000000483e72ca */ /* 0x004fe600004e0000 */
[----:B------:R1:W-:Y:S01]  /*7520*/  UTMALDG.5D.IM2COL.2CTA [UR8], [UR72], UR6, desc[UR4] ;  /* 0x00000408480073b4 */ /* 0x0003e20008261006 */
[----:B------:R-:W-:Y:S02]  /*7530*/  R2UR.FILL UR61, R71 ;  /* 0x00000000473d72ca */ /* 0x000fe400004e0000 */
[----:B------:R-:W-:Y:S02]  /*7540*/  R2UR.FILL UR60, R70 ;  /* 0x00000000463c72ca */ /* 0x000fe400004e0000 */
[----:B------:R-:W-:Y:S01]  /*7550*/  R2UR.FILL UR59, R69 ;  /* 0x00000000453b72ca */ /* 0x000fe200004e0000 */
[----:B------:R2:W-:Y:S01]  /*7560*/  UTMALDG.5D.IM2COL.2CTA [UR48], [UR72], UR6, desc[UR4] ;  /* 0x00000430480073b4 */ /* 0x0005e20008261006 */
[----:B-1----:R-:W-:Y:S01]  /*7570*/  UMOV UR11, UR51 ;  /* 0x00000033000b7c82 */ /* 0x002fe20008000000 */
[----:B------:R-:W-:Y:S01]  /*7580*/  UMOV UR9, UR53 ;  /* 0x0000003500097c82 */ /* 0x000fe20008000000 */
[----:B------:R-:W-:Y:S01]  /*7590*/  UMOV UR12, UR52 ;  /* 0x00000034000c7c82 */ /* 0x000fe20008000000 */
[----:B------:R-:W-:Y:S01]  /*75a0*/  UMOV UR13, UR9 ;  /* 0x00000009000d7c82 */ /* 0x000fe20008000000 */
[----:B------:R-:W-:Y:S01]  /*75b0*/  UMOV UR14, UR7 ;  /* 0x00000007000e7c82 */ /* 0x000fe20008000000 */
[----:B------:R-:W-:Y:S01]  /*75c0*/  UMOV UR9, UR47 ;  /* 0x0000002f00097c82 */ /* 0x000fe20008000000 */
[----:B--2---:R-:W-:Y:S01]  /*75d0*/  R2UR.FILL UR51, R61 ;  /* 0x000000003d3372ca */ /* 0x004fe200004e0000 */
[----:B------:R-:W-:Y:S01]  /*75e0*/  @P2 VIADD R61, R66, 0xc800 ;  /* 0x0000c800423d2836 */ /* 0x000fe20000000000 */
[----:B------:R-:W-:Y:S02]  /*75f0*/  R2UR.FILL UR54, R64 ;  /* 0x00000000403672ca */ /* 0x000fe400004e0000 */
[----:B------:R-:W-:Y:S02]  /*7600*/  R2UR.FILL UR53, R63 ;  /* 0x000000003f3572ca */ /* 0x000fe400004e0000 */
[----:B------:R-:W-:Y:S01]  /*7610*/  @P2 R2UR UR8, R61 ;  /* 0x000000003d0822ca */ /* 0x000fe200000e0000 */
[----:B------:R-:W-:Y:S01]  /*7620*/  @P2 VIADD R61, R66, 0xcc00 ;  /* 0x0000cc00423d2836 */ /* 0x000fe20000000000 */
[----:B------:R-:W-:Y:S02]  /*7630*/  R2UR.FILL UR52, R62 ;  /* 0x000000003e3472ca */ /* 0x000fe400004e0000 */
[----:B------:R-:W-:Y:S02]  /*7640*/  @P2 IADD3 R62, P1, PT, R20, 0x200, RZ ;  /* 0x00000200143e2810 */ /* 0x000fe40007f3e0ff */
[----:B------:R-:W-:Y:S01]  /*7650*/  @P2 R2UR UR64, R61 ;  /* 0x000000003d4022ca */ /* 0x000fe200000e0000 */
[----:B------:R-:W-:Y:S01]  /*7660*/  @P2 VIADD R61, R66, 0xd000 ;  /* 0x0000d000423d2836 */ /* 0x000fe20000000000 */
[----:B------:R-:W-:Y:S05]  /*7670*/  @P2 R2UR UR7, R62 ;  /* 0x000000003e0722ca */ /* 0x000fea00000e0000 */
[----:B------:R1:W-:Y:S06]  /*7680*/  UTMALDG.5D.IM2COL.2CTA [UR8], [UR72], UR6, desc[UR4] ;  /* 0x00000408480073b4 */ /* 0x0003ec0008261006 */
[----:B------:R-:W-:Y:S02]  /*7690*/  UTMALDG.5D.IM2COL.2CTA [UR64], [UR72], UR6, desc[UR4] ;  /* 0x00000440480073b4 */ /* 0x000fe40008261006 */
[----:B------:R-:W-:Y:S01]  /*76a0*/  IMAD.U32 R62, RZ, RZ, UR7 ;  /* 0x00000007ff3e7e24 */ /* 0x000fe2000f8e00ff */
[----:B-1----:R-:W-:Y:S01]  /*76b0*/  @P2 R2UR UR8, R61 ;  /* 0x000000003d0822ca */ /* 0x002fe200000e0000 */
[----:B------:R-:W-:Y:S01]  /*76c0*/  UMOV UR11, UR67 ;  /* 0x00000043000b7c82 */ /* 0x000fe20008000000 */
[----:B------:R-:W-:Y:S01]  /*76d0*/  UMOV UR12, UR68 ;  /* 0x00000044000c7c82 */ /* 0x000fe20008000000 */
[----:B------:R-:W-:Y:S01]  /*76e0*/  UMOV UR13, UR69 ;  /* 0x00000045000d7c82 */ /* 0x000fe20008000000 */
[----:B------:R-:W-:Y:S01]  /*76f0*/  UMOV UR14, UR70 ;  /* 0x00000046000e7c82 */ /* 0x000fe20008000000 */
[C---:B------:R-:W-:Y:S05]  /*7700*/  @P2 VIADD R61, R66.reuse, 0xd400 ;  /* 0x0000d400423d2836 */ /* 0x040fea0000000000 */
[----:B------:R-:W-:Y:S01]  /*7710*/  @P2 R2UR UR56, R61 ;  /* 0x000000003d3822ca */ /* 0x000fe200000e0000 */
[C---:B------:R-:W-:Y:S02]  /*7720*/  @P2 VIADD R61, R66.reuse, 0xd800 ;  /* 0x0000d800423d2836 */ /* 0x040fe40000000000 */
[----:B------:R1:W-:Y:S10]  /*7730*/  UTMALDG.5D.IM2COL.2CTA [UR8], [UR72], UR6, desc[UR4] ;  /* 0x00000408480073b4 */ /* 0x0003f40008261006 */
[----:B------:R-:W-:Y:S01]  /*7740*/  UTMALDG.5D.IM2COL.2CTA [UR56], [UR72], UR6, desc[UR4] ;  /* 0x00000438480073b4 */ /* 0x000fe20008261006 */
        /* <DEDUP_REMOVED lines=46> */
[----:B------:R-:W-:Y:S01]  /*7a30*/  UMOV UR14, UR30 ;  /* 0x0000001e000e7c82 */ /* 0x000fe20008000000 */
[----:B------:R-:W-:Y:S01]  /*7a40*/  @P2 R2UR UR16, R61 ;  /* 0x000000003d1022ca */ /* 0x000fe200000e0000 */
[----:B------:R-:W-:Y:S05]  /*7a50*/  @P2 IMAD.X R61, RZ, RZ, R21, P1 ;  /* 0x000000ffff3d2224 */ /* 0x000fea00008e0615 */
[----:B------:R1:W-:Y:S07]  /*7a60*/  UTMALDG.5D.IM2COL.2CTA [UR8], [UR72], UR6, desc[UR4] ;  /* 0x00000408480073b4 */ /* 0x0003ee0008261006 */
        /* <DEDUP_REMOVED lines=8> */
[----:B------:R-:W-:Y:S01]  /*7af0*/  IMAD.U32 R61, RZ, RZ, UR23 ;  /* 0x00000017ff3d7e24 */ /* 0x000fe2000f8e00ff */
[----:B------:R-:W-:Y:S01]  /*7b00*/  @P2 R2UR UR8, R19 ;  /* 0x00000000130822ca */ /* 0x000fe200000e0000 */
[----:B------:R-:W-:Y:S01]  /*7b10*/  IMAD.U32 R19, RZ, RZ, UR15 ;  /* 0x0000000fff137e24 */ /* 0x000fe2000f8e00ff */
[----:B------:R-:W-:Y:S01]  /*7b20*/  R2UR UR10, R65 ;  /* 0x00000000410a72ca */ /* 0x000fe200000e0000 */
[----:B------:R-:W-:Y:S01]  /*7b30*/  VIADD R61, R61, 0x1 ;  /* 0x000000013d3d7836 */ /* 0x000fe20000000000 */
[----:B------:R-:W-:Y:S01]  /*7b40*/  UMOV UR11, UR39 ;  /* 0x00000027000b7c82 */ /* 0x000fe20008000000 */
[----:B------:R-:W-:Y:S01]  /*7b50*/  VIADD R64, R19, 0x1 ;  /* 0x0000000113407836 */ /* 0x000fe20000000000 */
[----:B------:R-:W-:Y:S01]  /*7b60*/  UMOV UR12, UR31 ;  /* 0x0000001f000c7c82 */ /* 0x000fe20008000000 */
[----:B------:R-:W-:Y:S01]  /*7b70*/  IMAD.MOV.U32 R19, RZ, RZ, R25 ;  /* 0x000000ffff137224 */ /* 0x000fe200078e0019 */
[----:B------:R-:W-:Y:S01]  /*7b80*/  UMOV UR13, UR23 ;  /* 0x00000017000d7c82 */ /* 0x000fe20008000000 */
[----:B------:R-:W-:Y:S02]  /*7b90*/  UMOV UR14, UR15 ;  /* 0x0000000f000e7c82 */ /* 0x000fe40008000000 */
[----:B------:R-:W-:Y:S01]  /*7ba0*/  IMAD.U32 R63, RZ, RZ, UR6 ;  /* 0x00000006ff3f7e24 */ /* 0x000fe2000f8e00ff */
[----:B------:R-:W-:Y:S01]  /*7bb0*/  @P2 R2UR UR6, R62 ;  /* 0x000000003e0622ca */ /* 0x000fe200000e0000 */
[----:B------:R-:W-:Y:S03]  /*7bc0*/  IMAD.U32 R62, RZ, RZ, UR31 ;  /* 0x0000001fff3e7e24 */ /* 0x000fe6000f8e00ff */
[----:B------:R-:W-:Y:S01]  /*7bd0*/  @P2 R2UR UR7, R63 ;  /* 0x000000003f0722ca */ /* 0x000fe200000e0000 */
[----:B------:R-:W-:Y:S05]  /*7be0*/  VIADD R62, R62, 0x1 ;  /* 0x000000013e3e7836 */ /* 0x000fea0000000000 */
[C---:B------:R-:W-:Y:S04]  /*7bf0*/  ISETP.NE.AND P3, PT, R62.reuse, R13, PT ;  /* 0x0000000d3e00720c */ /* 0x040fe80003f65270 */
[----:B------:R-:W-:Y:S03]  /*7c00*/  SEL R62, R62, RZ, P3 ;  /* 0x000000ff3e3e7207 */ /* 0x000fe60001800000 */
[----:B------:R1:W-:Y:S06]  /*7c10*/  UTMALDG.5D.2CTA [UR8], [UR6], desc[UR4] ;  /* 0x00000408060075b4 */ /* 0x0003ec0008221000 */
[----:B------:R-:W-:Y:S05]  /*7c20*/  @P3 IMAD R61, RZ, RZ, UR23 ;  /* 0x00000017ff3d3e24 */ /* 0x000fea000f8e02ff */
[C---:B------:R-:W-:Y:S04]  /*7c30*/  ISETP.NE.AND P2, PT, R61.reuse, R2, PT ;  /* 0x000000023d00720c */ /* 0x040fe80003f45270 */
[----:B------:R-:W-:Y:S09]  /*7c40*/  SEL R61, R61, RZ, P2 ;  /* 0x000000ff3d3d7207 */ /* 0x000ff20001000000 */
[----:B------:R-:W-:Y:S01]  /*7c50*/  @P2 IMAD R64, RZ, RZ, UR15 ;  /* 0x0000000fff402e24 */ /* 0x000fe2000f8e02ff */
[C---:B------:R-:W-:Y:S01]  /*7c60*/  ISETP.GT.U32.AND P2, PT, R16.reuse, 0x1, PT ;  /* 0x000000011000780c */ /* 0x040fe20003f44070 */
[----:B------:R-:W-:Y:S03]  /*7c70*/  VIADD R16, R16, 0xffffffff ;  /* 0xffffffff10107836 */ /* 0x000fe60000000000 */
[C---:B------:R-:W-:Y:S04]  /*7c80*/  ISETP.NE.AND P1, PT, R64.reuse, R3, PT ;  /* 0x000000034000720c */ /* 0x040fe80003f25270 */
[----:B------:R-:W-:Y:S02]  /*7c90*/  SEL R64, R64, RZ, P1 ;  /* 0x000000ff40407207 */ /* 0x000fe40000800000 */
[----:B-1----:R-:W-:Y:S02]  /*7ca0*/  R2UR UR6, R62 ;  /* 0x000000003e0672ca */ /* 0x002fe400000e0000 */
[----:B------:R-:W-:Y:S01]  /*7cb0*/  R2UR UR5, R61 ;  /* 0x000000003d0572ca */ /* 0x000fe200000e0000 */
[----:B------:R-:W-:Y:S01]  /*7cc0*/  VIADD R61, R28, 0x1 ;  /* 0x000000011c3d7836 */ /* 0x000fe20000000000 */
[----:B------:R-:W-:Y:S03]  /*7cd0*/  R2UR UR4, R64 ;  /* 0x00000000400472ca */ /* 0x000fe600000e0000 */
[----:B------:R-:W-:Y:S04]  /*7ce0*/  @P1 IMAD.MOV R61, RZ, RZ, R28 ;  /* 0x000000ffff3d1224 */ /* 0x000fe800078e021c */
[----:B------:R-:W-:Y:S02]  /*7cf0*/  IMAD.MOV.U32 R28, RZ, RZ, R61 ;  /* 0x000000ffff1c7224 */ /* 0x000fe400078e003d */
[----:B------:R-:W-:Y:S02]  /*7d00*/  IMAD.U32 R66, RZ, RZ, UR6 ;  /* 0x00000006ff427e24 */ /* 0x000fe4000f8e00ff */
[----:B------:R-:W-:Y:S02]  /*7d10*/  IMAD.U32 R67, RZ, RZ, UR5 ;  /* 0x00000005ff437e24 */ /* 0x000fe4000f8e00ff */
[----:B------:R-:W-:Y:S01]  /*7d20*/  IMAD.U32 R68, RZ, RZ, UR4 ;  /* 0x00000004ff447e24 */ /* 0x000fe2000f8e00ff */
[----:B---34-:R-:W-:Y:S06]  /*7d30*/  @P2 BRA `(.L_x_35) ;  /* 0xffffffe8005c2947 */ /* 0x018fec000383ffff */
.L_x_29:
[----:B-1----:R-:W-:Y:S01]  /*7d40*/  SHF.L.U32 R3, R10, 0x1f, RZ ;  /* 0x0000001f0a037819 */ /* 0x002fe200000006ff */
[----:B------:R-:W-:-:S03]  /*7d50*/  NOP ;  /* 0x0000000000007918 */ /* 0x000fc60000000000 */
[----:B------:R-:W1:Y:S02]  /*7d60*/  SYNCS.PHASECHK.TRANS64.TRYWAIT P1, [R0+URZ+0x90], R3 ;  /* 0x00009003000075a7 */ /* 0x000e6400080211ff */
[----:B-1----:R-:W-:Y:S05]  /*7d70*/  @!P1 BRA `(.L_x_36) ;  /* 0x0000006c008c9947 */ /* 0x002fea0003800000 */
.L_x_142:
[----:B------:R-:W3:Y:S01]  /*7d80*/  LDS.128 R28, [R0+0xd0] ;  /* 0x0000d000001c7984 */ /* 0x000ee20000000c00 */
[----:B------:R-:W-:Y:S01]  /*7d90*/  ISETP.GE.AND P2, PT, R26, 0x1, PT ;  /* 0x000000011a00780c */ /* 0x000fe20003f46270 */
[----:B------:R-:W-:Y:S01]  /*7da0*/  VIADD R2, R0, 0x98 ;  /* 0x0000009800027836 */ /* 0x000fe20000000000 */
[----:B------:R-:W-:Y:S01]  /*7db0*/  @!PT LDS RZ, [RZ] ;  /* 0x00000000fffff984 */ /* 0x000fe20000000800 */
[----:B------:R-:W-:Y:S01]  /*7dc0*/  @!PT LDS RZ, [RZ] ;  /* 0x00000000fffff984 */ /* 0x000fe20000000800 */
[----:B------:R-:W-:Y:S01]  /*7dd0*/  @!PT LDS RZ, [RZ] ;  /* 0x00000000fffff984 */ /* 0x000fe20000000800 */
[----:B------:R-:W-:Y:S01]  /*7de0*/  @!PT LDS RZ, [RZ] ;  /* 0x00000000fffff984 */ /* 0x000fe20000000800 */
[----:B------:R4:W-:Y:S06]  /*7df0*/  MEMBAR.ALL.CTA ;  /* 0x0000000000007992 */ /* 0x0009ec0000008000 */
[----:B----4-:R-:W4:Y:S01]  /*7e00*/  FENCE.VIEW.ASYNC.S ;  /* 0x00000000000073c6 */ /* 0x010f220000000000 */
[----:B------:R-:W-:-:S04]  /*7e10*/  PRMT R2, RZ, 0x654, R2 ;  /* 0x00000654ff027816 */ /* 0x000fc80000000002 */
[----:B----4-:R4:W-:Y:S01]  /*7e20*/  SYNCS.ARRIVE.TRANS64.RED.A1T0 RZ, [R2+URZ], RZ ;  /* 0x000000ff02ff79a7 */ /* 0x0109e200081004ff */
[----:B---3--:R-:W-:-:S13]  /*7e30*/  LOP3.LUT P1, RZ, R30, 0x1, RZ, 0xc0, !PT ;  /* 0x000000011eff7812 */ /* 0x008fda000782c0ff */
[----:B------:R-:W-:Y:S02]  /*7e40*/  @P1 MOV R11, R28 ;  /* 0x0000001c000b1202 */ /* 0x000fe40000000f00 */
[----:B------:R-:W-:Y:S01]  /*7e50*/  @P1 LOP3.LUT R9, R29, 0xffff, RZ, 0xc0, !PT ;  /* 0x0000ffff1d091812 */ /* 0x000fe200078ec0ff */
[----:B----4-:R-:W-:Y:S06]  /*7e60*/  @!P2 BRA `(.L_x_37) ;  /* 0x0000000000b8a947 */ /* 0x010fec0003800000 */
[----:B------:R-:W3:Y:S01]  /*7e70*/  LDC.64 R22, c[0x0][0xc18] ;  /* 0x00030600ff167b82 */ /* 0x000ee20000000a00 */
[----:B--2---:R-:W-:-:S07]  /*7e80*/  ISETP.NE.AND P5, PT, R26, 0x1, PT ;  /* 0x000000011a00780c */ /* 0x004fce0003fa5270 */
[----:B------:R-:W2:Y:S08]  /*7e90*/  LDC.64 R28, c[0x0][0xc10] ;  /* 0x00030400ff1c7b82 */ /* 0x000eb00000000a00 */
[----:B------:R-:W4:Y:S08]  /*7ea0*/  LDC R13, c[0x0][0xc20] ;  /* 0x00030800ff0d7b82 */ /* 0x000f300000000800 */
[----:B------:R-:W4:Y:S01]  /*7eb0*/  LDC R16, c[0x0][0xc0c] ;  /* 0x00030300ff107b82 */ /* 0x000f220000000800 */
[----:B---3--:R-:W-:Y:S01]  /*7ec0*/  IMAD.HI.U32 R30, R6, R23, RZ ;  /* 0x00000017061e7227 */ /* 0x008fe200078e00ff */
[----:B------:R-:W-:-:S06]  /*7ed0*/  ISETP.NE.AND P2, PT, R22, 0x1, PT ;  /* 0x000000011600780c */ /* 0x000fcc0003f45270 */
[----:B-1----:R-:W1:Y:S01]  /*7ee0*/  LDC.64 R2, c[0x0][0xc28] ;  /* 0x00030a00ff027b82 */ /* 0x002e620000000a00 */
[----:B--2---:R-:W-:-:S04]  /*7ef0*/  IMAD.HI.U32 R24, R7, R28, RZ ;  /* 0x0000001c07187227 */ /* 0x004fc800078e00ff */
[----:B------:R-:W-:Y:S01]  /*7f00*/  IMAD.HI.U32 R32, R11, R28, RZ ;  /* 0x0000001c0b207227 */ /* 0x000fe200078e00ff */
[----:B------:R-:W-:Y:S02]  /*7f10*/  SHF.R.U32.HI R24, RZ, R29, R24 ;  /* 0x0000001dff187219 */ /* 0x000fe40000011618 */
[----:B----4-:R-:W-:Y:S01]  /*7f20*/  SHF.R.U32.HI R19, RZ, R13, R30 ;  /* 0x0000000dff137219 */ /* 0x010fe2000001161e */
[----:B------:R-:W-:Y:S01]  /*7f30*/  IMAD.HI.U32 R30, R9, R23, RZ ;  /* 0x00000017091e7227 */ /* 0x000fe200078e00ff */
[----:B------:R-:W-:Y:S02]  /*7f40*/  SHF.R.U32.HI R32, RZ, R29, R32 ;  /* 0x0000001dff207219 */ /* 0x000fe40000011620 */
[----:B------:R-:W-:Y:S02]  /*7f50*/  SEL R19, R6, R19, !P2 ;  /* 0x0000001306137207 */ /* 0x000fe40005000000 */
[----:B------:R-:W-:Y:S02]  /*7f60*/  SHF.R.U32.HI R30, RZ, R13, R30 ;  /* 0x0000000dff1e7219 */ /* 0x000fe4000001161e */
[----:B------:R-:W-:-:S02]  /*7f70*/  ISETP.NE.AND P3, PT, R16, 0x1, PT ;  /* 0x000000011000780c */ /* 0x000fc40003f65270 */
[----:B------:R-:W-:Y:S02]  /*7f80*/  SEL R13, R9, R30, !P2 ;  /* 0x0000001e090d7207 */ /* 0x000fe40005000000 */
[----:B------:R-:W-:Y:S02]  /*7f90*/  SEL R27, R7, R24, !P3 ;  /* 0x00000018071b7207 */ /* 0x000fe40005800000 */
[----:B------:R-:W-:Y:S01]  /*7fa0*/  SEL R23, R11, R32, !P3 ;  /* 0x000000200b177207 */ /* 0x000fe20005800000 */
[----:B-1----:R-:W-:-:S04]  /*7fb0*/  IMAD.HI.U32 R24, R19, R2, RZ ;  /* 0x0000000213187227 */ /* 0x002fc800078e00ff */
[----:B------:R-:W-:Y:S01]  /*7fc0*/  IMAD.HI.U32 R28, R27, R2, RZ ;  /* 0x000000021b1c7227 */ /* 0x000fe200078e00ff */
[----:B------:R-:W-:-:S04]  /*7fd0*/  @P5 SHF.R.U32.HI R19, RZ, R3, R24 ;  /* 0x00000003ff135219 */ /* 0x000fc80000011618 */
[----:B------:R-:W-:Y:S01]  /*7fe0*/  @P5 SHF.R.U32.HI R27, RZ, R3, R28 ;  /* 0x00000003ff1b5219 */ /* 0x000fe2000001161c */
[----:B------:R-:W-:-:S04]  /*7ff0*/  IMAD R19, R26, R19, RZ ;  /* 0x000000131a137224 */ /* 0x000fc800078e02ff */
[----:B------:R-:W-:Y:S01]  /*8000*/  IMAD R24, R26, R27, RZ ;  /* 0x0000001b1a187224 */ /* 0x000fe200078e02ff */
[----:B------:R-:W-:-:S04]  /*8010*/  ISETP.GE.AND P2, PT, R13, R19, PT ;  /* 0x000000130d00720c */ /* 0x000fc80003f46270 */
[----:B------:R-:W-:Y:S01]  /*8020*/  ISETP.GE.OR P2, PT, R23, R24, P2 ;  /* 0x000000181700720c */ /* 0x000fe20001746670 */
[----:B------:R-:W-:-:S05]  /*8030*/  IMAD.HI.U32 R24, R13, R2, RZ ;  /* 0x000000020d187227 */ /* 0x000fca00078e00ff */
[----:B------:R-:W-:-:S04]  /*8040*/  SHF.R.U32.HI R24, RZ, R3, R24 ;  /* 0x00000003ff187219 */ /* 0x000fc80000011618 */
[----:B------:R-:W-:-:S03]  /*8050*/  SEL R19, R13, R24, !P5 ;  /* 0x000000180d137207 */ /* 0x000fc60006800000 */
[----:B------:R-:W-:-:S04]  /*8060*/  @!P2 IMAD.HI.U32 R24, R23, R2, RZ ;  /* 0x000000021718a227 */ /* 0x000fc800078e00ff */
[----:B------:R-:W-:Y:S01]  /*8070*/  IMAD.MOV R2, RZ, RZ, -R19 ;  /* 0x000000ffff027224 */ /* 0x000fe200078e0a13 */
[----:B------:R-:W-:Y:S02]  /*8080*/  @!P2 SHF.R.U32.HI R24, RZ, R3, R24 ;  /* 0x00000003ff18a219 */ /* 0x000fe40000011618 */
[----:B------:R-:W-:Y:S01]  /*8090*/  IADD3 R3, PT, PT, -R13, RZ, RZ ;  /* 0x000000ff0d037210 */ /* 0x000fe20007ffe1ff */
[----:B------:R-:W-:Y:S01]  /*80a0*/  IMAD R2, R26, R2, R13 ;  /* 0x000000021a027224 */ /* 0x000fe200078e020d */
[----:B------:R-:W-:-:S03]  /*80b0*/  @!P2 SEL R24, R23, R24, !P5 ;  /* 0x000000181718a207 */ /* 0x000fc60006800000 */
[----:B------:R-:W-:Y:S02]  /*80c0*/  IMAD R3, R22, R3, R9 ;  /* 0x0000000316037224 */ /* 0x000fe400078e0209 */
[--C-:B------:R-:W-:Y:S02]  /*80d0*/  @!P2 IMAD.IADD R19, R19, 0x1, -R24.reuse ;  /* 0x000000011313a824 */ /* 0x100fe400078e0a18 */
[----:B------:R-:W-:Y:S01]  /*80e0*/  @!P2 IMAD R24, R2, R27, R24 ;  /* 0x0000001b0218a224 */ /* 0x000fe200078e0218 */
[----:B------:R-:W-:Y:S01]  /*80f0*/  IADD3 R2, PT, PT, -R23, RZ, RZ ;  /* 0x000000ff17027210 */ /* 0x000fe20007ffe1ff */
[----:B------:R-:W-:Y:S02]  /*8100*/  @!P2 IMAD R13, R26, R19, R23 ;  /* 0x000000131a0da224 */ /* 0x000fe400078e0217 */
[----:B------:R-:W-:Y:S02]  /*8110*/  @!P2 IMAD.MOV.U32 R23, RZ, RZ, R24 ;  /* 0x000000ffff17a224 */ /* 0x000fe400078e0018 */
[----:B------:R-:W-:-:S02]  /*8120*/  IMAD R2, R16, R2, R11 ;  /* 0x0000000210027224 */ /* 0x000fc400078e020b */
[----:B------:R-:W-:Y:S02]  /*8130*/  IMAD R9, R13, R22, R3 ;  /* 0x000000160d097224 */ /* 0x000fe400078e0203 */
[----:B------:R-:W-:Y:S02]  /*8140*/  IMAD R11, R23, R16, R2 ;  /* 0x00000010170b7224 */ /* 0x000fe400078e0202 */
.L_x_37:
[----:B------:R-:W3:Y:S02]  /*8150*/  LDCU UR4, c[0x0][0xc30] ;  /* 0x00018600ff0477ac */ /* 0x000ee40008000800 */
[----:B---3--:R-:W-:-:S09]  /*8160*/  UISETP.NE.AND UP0, UPT, UR4, 0x1, UPT ;  /* 0x000000010400788c */ /* 0x008fd2000bf05270 */
[----:B------:R-:W-:Y:S05]  /*8170*/  BRA.U UP0, `(.L_x_38) ;  /* 0x0000000100407547 */ /* 0x000fea000b800000 */
[----:B------:R-:W3:Y:S08]  /*8180*/  LDC.64 R22, c[0x0][0xc10] ;  /* 0x00030400ff167b82 */ /* 0x000ef00000000a00 */
[----:B-1----:R-:W1:Y:S08]  /*8190*/  LDC.64 R2, c[0x0][0xc18] ;  /* 0x00030600ff027b82 */ /* 0x002e700000000a00 */
[----:B------:R-:W4:Y:S08]  /*81a0*/  LDC R13, c[0x0][0xc20] ;  /* 0x00030800ff0d7b82 */ /* 0x000f300000000800 */
[----:B------:R-:W2:Y:S01]  /*81b0*/  LDC R16, c[0x0][0xc0c] ;  /* 0x00030300ff107b82 */ /* 0x000ea20000000800 */
[----:B---3--:R-:W-:-:S05]  /*81c0*/  IMAD.HI.U32 R22, R11, R22, RZ ;  /* 0x000000160b167227 */ /* 0x008fca00078e00ff */
[----:B------:R-:W-:Y:S01]  /*81d0*/  SHF.R.U32.HI R22, RZ, R23, R22 ;  /* 0x00000017ff167219 */ /* 0x000fe20000011616 */
[----:B-1----:R-:W-:Y:S01]  /*81e0*/  IMAD.HI.U32 R24, R9, R3, RZ ;  /* 0x0000000309187227 */ /* 0x002fe200078e00ff */
[----:B------:R-:W-:-:S04]  /*81f0*/  ISETP.NE.AND P2, PT, R2, 0x1, PT ;  /* 0x000000010200780c */ /* 0x000fc80003f45270 */
[----:B----4-:R-:W-:-:S04]  /*8200*/  SHF.R.U32.HI R24, RZ, R13, R24 ;  /* 0x0000000dff187219 */ /* 0x010fc80000011618 */
[----:B------:R-:W-:Y:S02]  /*8210*/  SEL R3, R9, R24, !P2 ;  /* 0x0000001809037207 */ /* 0x000fe40005000000 */
[----:B--2---:R-:W-:-:S04]  /*8220*/  ISETP.NE.AND P3, PT, R16, 0x1, PT ;  /* 0x000000011000780c */ /* 0x004fc80003f65270 */
[----:B------:R-:W-:-:S05]  /*8230*/  SEL R22, R11, R22, !P3 ;  /* 0x000000160b167207 */ /* 0x000fca0005800000 */
[----:B------:R-:W-:Y:S02]  /*8240*/  IMAD.IADD R13, R3, 0x1, -R22 ;  /* 0x00000001030d7824 */ /* 0x000fe400078e0a16 */
[----:B------:R-:W-:Y:S02]  /*8250*/  IMAD.IADD R3, R22, 0x1, -R3 ;  /* 0x0000000116037824 */ /* 0x000fe400078e0a03 */
[----:B------:R-:W-:Y:S02]  /*8260*/  IMAD R11, R13, R16, R11 ;  /* 0x000000100d0b7224 */ /* 0x000fe400078e020b */
[----:B------:R-:W-:-:S07]  /*8270*/  IMAD R9, R3, R2, R9 ;  /* 0x0000000203097224 */ /* 0x000fce00078e0209 */
.L_x_38:
[----:B------:R-:W-:Y:S01]  /*8280*/  PLOP3.LUT P6, PT, PT, PT, PT, 0x80, 0x8 ;  /* 0x000000000008781c */ /* 0x000fe20003fcf070 */
[----:B------:R-:W-:Y:S01]  /*8290*/  IMAD.IADD R19, R11, 0x1, R82 ;  /* 0x000000010b137824 */ /* 0x000fe200078e0252 */
[----:B------:R-:W-:Y:S01]  /*82a0*/  LOP3.LUT R10, R10, 0x1, RZ, 0x3c, !PT ;  /* 0x000000010a0a7812 */ /* 0x000fe200078e3cff */
[----:B------:R-:W-:Y:S01]  /*82b0*/  IMAD.MOV.U32 R13, RZ, RZ, R8 ;  /* 0x000000ffff0d7224 */ /* 0x000fe200078e0008 */
[----:B------:R-:W-:Y:S01]  /*82c0*/  IADD3 R16, PT, PT, R9, R80, RZ ;  /* 0x0000005009107210 */ /* 0x000fe20007ffe0ff */
[----:B------:R-:W-:Y:S08]  /*82d0*/  @P1 BRA `(.L_x_39) ;  /* 0xffffff9000e01947 */ /* 0x000ff0000383ffff */
[----:B------:R-:W-:Y:S01]  /*82e0*/  VIADD R2, R0, 0x20 ;  /* 0x0000002000027836 */ /* 0x000fe20000000000 */
[----:B-1----:R-:W-:Y:S01]  /*82f0*/  SHF.L.U32 R0, R12, 0x1f, RZ ;  /* 0x0000001f0c007819 */ /* 0x002fe200000006ff */
[C---:B------:R-:W-:Y:S02]  /*8300*/  VIADD R5, R25.reuse, 0x1 ;  /* 0x0000000119057836 */ /* 0x040fe40000000000 */
[----:B------:R-:W-:-:S03]  /*8310*/  IMAD R3, R25, 0x8, R2 ;  /* 0x0000000819037824 */ /* 0x000fc600078e0202 */
[C---:B------:R-:W-:Y:S01]  /*8320*/  ISETP.NE.AND P0, PT, R5.reuse, 0x4, PT ;  /* 0x000000040500780c */ /* 0x040fe20003f05270 */
[----:B------:R-:W1:Y:S03]  /*8330*/  SYNCS.PHASECHK.TRANS64.TRYWAIT P1, [R3+URZ], R0 ;  /* 0x00000000030075a7 */ /* 0x000e6600080211ff */
[----:B------:R-:W-:Y:S02]  /*8340*/  SEL R7, RZ, 0x1, P0 ;  /* 0x00000001ff077807 */ /* 0x000fe40000000000 */
[----:B------:R-:W-:Y:S02]  /*8350*/  SEL R5, R5, RZ, P0 ;  /* 0x000000ff05057207 */ /* 0x000fe40000000000 */
[----:B------:R-:W-:-:S03]  /*8360*/  LOP3.LUT R12, R12, R7, RZ, 0x3c, !PT ;  /* 0x000000070c0c7212 */ /* 0x000fc600078e3cff */
[----:B------:R-:W-:Y:S01]  /*8370*/  IMAD R4, R5, 0x8, R2 ;  /* 0x0000000805047824 */ /* 0x000fe200078e0202 */
[----:B------:R-:W-:Y:S01]  /*8380*/  SHF.L.U32 R7, R12, 0x1f, RZ ;  /* 0x0000001f0c077819 */ /* 0x000fe200000006ff */
[----:B-1----:R-:W-:Y:S06]  /*8390*/  @!P1 BRA `(.L_x_40) ;  /* 0x0000006800189947 */ /* 0x002fec0003800000 */
.L_x_143:
[----:B------:R-:W3:Y:S01]  /*83a0*/  SYNCS.PHASECHK.TRANS64.TRYWAIT P1, [R4+URZ], R7 ;  /* 0x00000007040075a7 */ /* 0x000ee200080211ff */
[----:B-1----:R-:W-:-:S05]  /*83b0*/  VIADD R3, R5, 0x1 ;  /* 0x0000000105037836 */ /* 0x002fca0000000000 */
[----:B------:R-:W-:-:S04]  /*83c0*/  ISETP.NE.AND P0, PT, R3, 0x4, PT ;  /* 0x000000040300780c */ /* 0x000fc80003f05270 */
[----:B------:R-:W-:Y:S02]  /*83d0*/  SEL R5, RZ, 0x1, P0 ;  /* 0x00000001ff057807 */ /* 0x000fe40000000000 */
[----:B------:R-:W-:Y:S02]  /*83e0*/  SEL R3, R3, RZ, P0 ;  /* 0x000000ff03037207 */ /* 0x000fe40000000000 */
[----:B------:R-:W-:-:S03]  /*83f0*/  LOP3.LUT R12, R12, R5, RZ, 0x3c, !PT ;  /* 0x000000050c0c7212 */ /* 0x000fc600078e3cff */
[----:B------:R-:W-:Y:S01]  /*8400*/  IMAD R0, R3, 0x8, R2 ;  /* 0x0000000803007824 */ /* 0x000fe200078e0202 */
[----:B------:R-:W-:Y:S01]  /*8410*/  SHF.L.U32 R5, R12, 0x1f, RZ ;  /* 0x0000001f0c057819 */ /* 0x000fe200000006ff */
[----:B---3--:R-:W-:Y:S06]  /*8420*/  @!P1 BRA `(.L_x_41) ;  /* 0x0000006800089947 */ /* 0x008fec0003800000 */
.L_x_144:
[----:B------:R-:W3:Y:S01]  /*8430*/  SYNCS.PHASECHK.TRANS64.TRYWAIT P1, [R0+URZ], R5 ;  /* 0x00000005000075a7 */ /* 0x000ee200080211ff */
[----:B-1----:R-:W-:-:S05]  /*8440*/  VIADD R7, R3, 0x1 ;  /* 0x0000000103077836 */ /* 0x002fca0000000000 */
[----:B------:R-:W-:-:S04]  /*8450*/  ISETP.NE.AND P0, PT, R7, 0x4, PT ;  /* 0x000000040700780c */ /* 0x000fc80003f05270 */
[----:B------:R-:W-:Y:S02]  /*8460*/  SEL R3, RZ, 0x1, P0 ;  /* 0x00000001ff037807 */ /* 0x000fe40000000000 */
[----:B------:R-:W-:Y:S02]  /*8470*/  SEL R7, R7, RZ, P0 ;  /* 0x000000ff07077207 */ /* 0x000fe40000000000 */
[----:B------:R-:W-:Y:S01]  /*8480*/  LOP3.LUT R3, R12, R3, RZ, 0x3c, !PT ;  /* 0x000000030c037212 */ /* 0x000fe200078e3cff */
[----:B---3--:R-:W-:Y:S06]  /*8490*/  @!P1 BRA `(.L_x_42) ;  /* 0x0000006800009947 */ /* 0x008fec0003800000 */
.L_x_145:
[----:B------:R-:W-:Y:S02]  /*84a0*/  LEA R7, R7, R2, 0x3 ;  /* 0x0000000207077211 */ /* 0x000fe400078e18ff */
[----:B-1----:R-:W-:-:S07]  /*84b0*/  SHF.L.U32 R0, R3, 0x1f, RZ ;  /* 0x0000001f03007819 */ /* 0x002fce00000006ff */
.L_x_43:
[----:B-1----:R1:W3:Y:S02]  /*84c0*/  SYNCS.PHASECHK.TRANS64.TRYWAIT P0, [R7+URZ], R0 ;  /* 0x00000000070075a7 */ /* 0x0022e400080011ff */
[----:B---3--:R-:W-:Y:S05]  /*84d0*/  @!P0 NANOSLEEP.SYNCS 0x989680 ;  /* 0x009896800000895d */ /* 0x008fea0003900000 */
[----:B------:R-:W3:Y:S02]  /*84e0*/  @!P0 SYNCS.PHASECHK.TRANS64 P0, [R7+URZ], R0 ;  /* 0x00000000070085a7 */ /* 0x000ee400080010ff */
[----:B---3--:R-:W-:Y:S05]  /*84f0*/  @P0 EXIT ;  /* 0x000000000000094d */ /* 0x008fea0003800000 */
[----:B------:R-:W-:Y:S05]  /*8500*/  BRA `(.L_x_43) ;  /* 0xfffffffc00ec7947 */ /* 0x000fea000383ffff */
.L_x_21:
[----:B------:R-:W-:-:S04]  /*8510*/  ISETP.NE.AND P0, PT, R81, RZ, PT ;  /* 0x000000ff5100720c */ /* 0x000fc80003f05270 */
[----:B------:R-:W-:-:S13]  /*8520*/  ISETP.NE.OR P0, PT, R0, 0x1, P0 ;  /* 0x000000010000780c */ /* 0x000fda0000705670 */
[----:B------:R-:W-:Y:S05]  /*8530*/  @P0 BRA `(.L_x_44) ;  /* 0x0000000000b80947 */ /* 0x000fea0003800000 */
[----:B------:R-:W1:Y:S01]  /*8540*/  S2UR UR7, SR_CgaCtaId ;  /* 0x00000000000779c3 */ /* 0x000e620000008800 */
[----:B------:R-:W-:Y:S01]  /*8550*/  MOV R0, 0x400 ;  /* 0x0000040000007802 */ /* 0x000fe20000000f00 */
[----:B------:R-:W-:Y:S01]  /*8560*/  IMAD.MOV.U32 R3, RZ, RZ, RZ ;  /* 0x000000ffff037224 */ /* 0x000fe200078e00ff */
[----:B------:R-:W-:Y:S01]  /*8570*/  ISETP.GE.U32.AND P0, PT, R8, 0x2, PT ;  /* 0x000000020800780c */ /* 0x000fe20003f06070 */
[----:B------:R-:W-:Y:S01]  /*8580*/  IMAD.MOV.U32 R2, RZ, RZ, 0x1 ;  /* 0x00000001ff027424 */ /* 0x000fe200078e00ff */
[----:B------:R-:W-:-:S13]  /*8590*/  R2UR UR4, R0 ;  /* 0x00000000000472ca */ /* 0x000fda00000e0000 */
[----:B-1----:R-:W-:-:S04]  /*85a0*/  ULEA UR7, UR7, UR4, 0x18 ;  /* 0x0000000407077291 */ /* 0x002fc8000f8ec0ff */
[----:B------:R-:W-:Y:S02]  /*85b0*/  UIADD3 UR6, UPT, UPT, UR7, 0x98, URZ ;  /* 0x0000009807067890 */ /* 0x000fe4000fffe0ff */
[----:B------:R-:W-:Y:S02]  /*85c0*/  UIADD3 UR8, UPT, UPT, UR7, 0x90, URZ ;  /* 0x0000009007087890 */ /* 0x000fe4000fffe0ff */
[----:B------:R-:W-:-:S12]  /*85d0*/  UPRMT UR6, URZ, 0x654, UR6 ;  /* 0x00000654ff067896 */ /* 0x000fd80008000006 */
.L_x_47:
[----:B------:R-:W-:Y:S01]  /*85e0*/  SHF.L.U32 R7, R2, 0x1f, RZ ;  /* 0x0000001f02077819 */ /* 0x000fe200000006ff */
[----:B------:R-:W-:Y:S02]  /*85f0*/  IMAD.U32 R9, RZ, RZ, UR8 ;  /* 0x00000008ff097e24 */ /* 0x000fe4000f8e00ff */
[----:B------:R-:W-:Y:S01]  /*8600*/  @!P0 IMAD.MOV.U32 R5, RZ, RZ, 0x10 ;  /* 0x00000010ff058424 */ /* 0x000fe200078e00ff */
[----:B------:R-:W1:Y:S02]  /*8610*/  SYNCS.PHASECHK.TRANS64.TRYWAIT P1, [UR7+0x98], R7 ;  /* 0x00009807ff0075a7 */ /* 0x000e640008021107 */
[----:B------:R-:W-:-:S04]  /*8620*/  PRMT R9, R8, 0x654, R9 ;  /* 0x0000065408097816 */ /* 0x000fc80000000009 */
[----:B------:R-:W-:Y:S01]  /*8630*/  SEL R0, R9, R0, !P0 ;  /* 0x0000000009007207 */ /* 0x000fe20004000000 */
[----:B-1----:R-:W-:Y:S06]  /*8640*/  @!P1 BRA `(.L_x_45) ;  /* 0x0000006400a89947 */ /* 0x002fec0003800000 */
.L_x_147:
[----:B------:R-:W-:Y:S01]  /*8650*/  UIADD3 UR4, UPT, UPT, UR7, 0xd0, URZ ;  /* 0x000000d007047890 */ /* 0x000fe2000fffe0ff */
[----:B------:R2:W-:Y:S01]  /*8660*/  @!P0 SYNCS.ARRIVE.TRANS64.RED RZ, [R0+URZ], R5 ;  /* 0x0000000500ff89a7 */ /* 0x0005e200080004ff */
[----:B------:R-:W-:Y:S01]  /*8670*/  UIADD3 UR5, UPT, UPT, UR7, 0x90, URZ ;  /* 0x0000009007057890 */ /* 0x000fe2000fffe0ff */
[----:B------:R-:W-:-:S08]  /*8680*/  LOP3.LUT R2, R2, 0x1, RZ, 0x3c, !PT ;  /* 0x0000000102027812 */ /* 0x000fd000078e3cff */
[----:B------:R-:W-:Y:S06]  /*8690*/  UGETNEXTWORKID.BROADCAST [UR4], [UR5] ;  /* 0x00000000040073ca */ /* 0x000fec0008000100 */
[----:B--2---:R-:W-:-:S04]  /*86a0*/  SHF.L.U32 R5, R3, 0x1f, RZ ;  /* 0x0000001f03057819 */ /* 0x004fc800000006ff */
[----:B------:R-:W2:Y:S02]  /*86b0*/  SYNCS.PHASECHK.TRANS64.TRYWAIT P1, [UR7+0x90], R5 ;  /* 0x00009005ff0075a7 */ /* 0x000ea40008021107 */
[----:B--2---:R-:W-:Y:S05]  /*86c0*/  @!P1 BRA `(.L_x_46) ;  /* 0x0000006400a09947 */ /* 0x004fea0003800000 */
.L_x_149:
[----:B-1----:R-:W1:Y:S01]  /*86d0*/  LDS.128 R4, [UR7+0xd0] ;  /* 0x0000d007ff047984 */ /* 0x002e620008000c00 */
[----:B------:R-:W-:Y:S01]  /*86e0*/  LOP3.LUT R3, R3, 0x1, RZ, 0x3c, !PT ;  /* 0x0000000103037812 */ /* 0x000fe200078e3cff */
[----:B------:R-:W-:Y:S01]  /*86f0*/  @!PT LDS RZ, [RZ] ;  /* 0x00000000fffff984 */ /* 0x000fe20000000800 */
[----:B------:R-:W-:Y:S01]  /*8700*/  @!PT LDS RZ, [RZ] ;  /* 0x00000000fffff984 */ /* 0x000fe20000000800 */
[----:B------:R-:W-:Y:S01]  /*8710*/  @!PT LDS RZ, [RZ] ;  /* 0x00000000fffff984 */ /* 0x000fe20000000800 */
[----:B------:R-:W-:Y:S01]  /*8720*/  @!PT LDS RZ, [RZ] ;  /* 0x00000000fffff984 */ /* 0x000fe20000000800 */
[----:B------:R2:W-:Y:S06]  /*8730*/  MEMBAR.ALL.CTA ;  /* 0x0000000000007992 */ /* 0x0005ec0000008000 */
[----:B--2---:R-:W2:Y:S02]  /*8740*/  FENCE.VIEW.ASYNC.S ;  /* 0x00000000000073c6 */ /* 0x004ea40000000000 */
[----:B--2---:R-:W-:Y:S01]  /*8750*/  SYNCS.ARRIVE.TRANS64.RED.A1T0 RZ, [UR6], RZ ;  /* 0x000000ffffff79a7 */ /* 0x004fe20008100406 */
[----:B-1----:R-:W-:-:S13]  /*8760*/  LOP3.LUT P1, RZ, R6, 0x1, RZ, 0xc0, !PT ;  /* 0x0000000106ff7812 */ /* 0x002fda000782c0ff */
[----:B------:R-:W-:Y:S05]  /*8770*/  @P1 BRA `(.L_x_47) ;  /* 0xfffffffc00981947 */ /* 0x000fea000383ffff */
[----:B------:R-:W-:-:S04]  /*8780*/  SHF.L.U32 R0, R2, 0x1f, RZ ;  /* 0x0000001f02007819 */ /* 0x000fc800000006ff */
[----:B------:R-:W1:Y:S02]  /*8790*/  SYNCS.PHASECHK.TRANS64 P0, [UR7+0x98], R0 ;  /* 0x00009800ff0075a7 */ /* 0x000e640008001007 */
[----:B-1----:R-:W-:Y:S05]  /*87a0*/  @P0 EXIT ;  /* 0x000000000000094d */ /* 0x002fea0003800000 */
[----:B------:R-:W-:-:S07]  /*87b0*/  MOV R0, UR7 ;  /* 0x0000000700007c02 */ /* 0x000fce0008000f00 */
.L_x_48:
[----:B-1----:R-:W-:-:S04]  /*87c0*/  SHF.L.U32 R3, R2, 0x1f, RZ ;  /* 0x0000001f02037819 */ /* 0x002fc800000006ff */
[----:B------:R1:W2:Y:S03]  /*87d0*/  SYNCS.PHASECHK.TRANS64.TRYWAIT P0, [R0+URZ+0x98], R3 ;  /* 0x00009803000075a7 */ /* 0x0002a600080011ff */
[----:B--2---:R-:W-:Y:S05]  /*87e0*/  @!P0 NANOSLEEP.SYNCS 0x989680 ;  /* 0x009896800000895d */ /* 0x004fea0003900000 */
[----:B------:R-:W2:Y:S02]  /*87f0*/  @!P0 SYNCS.PHASECHK.TRANS64 P0, [R0+URZ+0x98], R3 ;  /* 0x00009803000085a7 */ /* 0x000ea400080010ff */
[----:B--2---:R-:W-:Y:S05]  /*8800*/  @P0 EXIT ;  /* 0x000000000000094d */ /* 0x004fea0003800000 */
[----:B------:R-:W-:Y:S05]  /*8810*/  BRA `(.L_x_48) ;  /* 0xfffffffc00e87947 */ /* 0x000fea000383ffff */
.L_x_44:
[----:B------:R-:W-:Y:S05]  /*8820*/  @P1 BRA `(.L_x_49) ;  /* 0x00000018001c1947 */ /* 0x000fea0003800000 */
[----:B------:R-:W-:Y:S01]  /*8830*/  MOV R0, 0x40 ;  /* 0x0000004000007802 */ /* 0x000fe20000000f00 */
[----:B------:R-:W-:-:S03]  /*8840*/  NOP ;  /* 0x0000000000007918 */ /* 0x000fc60000000000 */
[----:B------:R-:W-:-:S05]  /*8850*/  LEA R0, R81, R0, 0x18 ;  /* 0x0000000051007211 */ /* 0x000fca00078ec0ff */
[----:B------:R-:W1:Y:S02]  /*8860*/  LDS.U8 R2, [R0+0x1c] ;  /* 0x00001c0000027984 */ /* 0x000e640000000000 */
[----:B-1----:R-:W-:Y:S02]  /*8870*/  ISETP.NE.AND P0, PT, R2, RZ, PT ;  /* 0x000000ff0200720c */ /* 0x002fe40003f05270 */
[----:B------:R-:W-:-:S04]  /*8880*/  MOV R2, 0x400 ;  /* 0x0000040000027802 */ /* 0x000fc80000000f00 */
[----:B------:R-:W-:-:S07]  /*8890*/  LEA R81, R81, R2, 0x18 ;  /* 0x0000000251517211 */ /* 0x000fce00078ec0ff */
[----:B------:R-:W-:Y:S05]  /*88a0*/  @P0 BRA `(.L_x_50) ;  /* 0x0000000000fc0947 */ /* 0x000fea0003800000 */
[----:B------:R-:W-:Y:S02]  /*88b0*/  ISETP.NE.U32.AND P0, PT, R11, 0x1, PT ;  /* 0x000000010b00780c */ /* 0x000fe40003f05070 */
[----:B------:R-:W-:-:S11]  /*88c0*/  IADD3 R5, PT, PT, R0, 0x8, RZ ;  /* 0x0000000800057810 */ /* 0x000fd60007ffe0ff */
[----:B------:R-:W-:Y:S05]  /*88d0*/  @!P0 BRA `(.L_x_51) ;  /* 0x0000000000908947 */ /* 0x000fea0003800000 */
[----:B------:R-:W-:Y:S01]  /*88e0*/  ELECT P1, URZ, PT ;  /* 0x0000000000ff782f */ /* 0x000fe20003820000 */
[----:B------:R-:W-:-:S12]  /*88f0*/  BSSY B0, `(.L_x_51) ;  /* 0x0000022000007945 */ /* 0x000fd80003800000 */
[----:B------:R-:W-:Y:S05]  /*8900*/  @!P1 BRA `(.L_x_52) ;  /* 0x0000000000809947 */ /* 0x000fea0003800000 */
[----:B------:R-:W-:-:S05]  /*8910*/  UMOV UR4, 0x10 ;  /* 0x0000001000047882 */ /* 0x000fca0000000000 */
[----:B------:R-:W-:Y:S04]  /*8920*/  DEPBAR.LE SB1, 0x36 ;  /* 0x00009d800000791a */ /* 0x000fe80000000000 */
[----:B------:R-:W1:Y:S02]  /*8930*/  UTCATOMSWS.2CTA.FIND_AND_SET.ALIGN UP0, UR4, UR4 ;  /* 0x00000004000475e3 */ /* 0x000e640008200800 */
[----:B-1----:R-:W-:Y:S01]  /*8940*/  MOV R12, UR4 ;  /* 0x00000004000c7c02 */ /* 0x002fe20008000f00 */
[----:B------:R-:W-:Y:S06]  /*8950*/  BRA.U UP0, `(.L_x_53) ;  /* 0x0000000100187547 */ /* 0x000fec000b800000 */
.L_x_54:
[----:B------:R-:W-:Y:S05]  /*8960*/  NANOSLEEP 0x64 ;  /* 0x000000640000795d */ /* 0x000fea0003800000 */
[----:B------:R-:W-:-:S05]  /*8970*/  UMOV UR4, 0x10 ;  /* 0x0000001000047882 */ /* 0x000fca0000000000 */
[----:B------:R-:W-:Y:S04]  /*8980*/  DEPBAR.LE SB1, 0x36 ;  /* 0x00009d800000791a */ /* 0x000fe80000000000 */
[----:B------:R-:W1:Y:S02]  /*8990*/  UTCATOMSWS.2CTA.FIND_AND_SET.ALIGN UP0, UR4, UR4 ;  /* 0x00000004000475e3 */ /* 0x000e640008200800 */
[----:B-1----:R-:W-:Y:S01]  /*89a0*/  MOV R12, UR4 ;  /* 0x00000004000c7c02 */ /* 0x002fe20008000f00 */
[----:B------:R-:W-:Y:S05]  /*89b0*/  BRA.U !UP0, `(.L_x_54) ;  /* 0xfffffffd08e87547 */ /* 0x000fea000b83ffff */
.L_x_53:
[----:B------:R-:W1:Y:S01]  /*89c0*/  LDS R3, [R0+0x10] ;  /* 0x0000100000037984 */ /* 0x000e620000000800 */
[----:B------:R-:W-:Y:S02]  /*89d0*/  HFMA2 R4, -RZ, RZ, 0, 2.384185791015625e-07 ;  /* 0x00000004ff047431 */ /* 0x000fe400000001ff */
[----:B------:R-:W-:Y:S01]  /*89e0*/  VIADD R13, R81, 0xe0 ;  /* 0x000000e0510d7836 */ /* 0x000fe20000000000 */
[----:B-1----:R-:W-:-:S04]  /*89f0*/  SHF.L.U32 R3, R3, 0x1f, RZ ;  /* 0x0000001f03037819 */ /* 0x002fc800000006ff */
[----:B------:R-:W1:Y:S02]  /*8a00*/  SYNCS.PHASECHK.TRANS64.TRYWAIT P1, [R0+URZ+0x8], R3 ;  /* 0x00000803000075a7 */ /* 0x000e6400080211ff */
[----:B-1----:R-:W-:Y:S05]  /*8a10*/  @P1 BRA `(.L_x_55) ;  /* 0x0000000000081947 */ /* 0x002fea0003800000 */
[----:B------:R-:W1:Y:S02]  /*8a20*/  SYNCS.PHASECHK.TRANS64.TRYWAIT P1, [R0+URZ+0x8], R3 ;  /* 0x00000803000075a7 */ /* 0x000e6400080211ff */
[----:B-1----:R-:W-:Y:S05]  /*8a30*/  @!P1 BRA `(.L_x_56) ;  /* 0x0000006000dc9947 */ /* 0x002fea0003800000 */
.L_x_55:
[----:B------:R-:W-:Y:S01]  /*8a40*/  IMAD.MOV.U32 R15, RZ, RZ, 0xffff ;  /* 0x0000ffffff0f7424 */ /* 0x000fe200078e00ff */
[C---:B-1----:R-:W-:Y:S01]  /*8a50*/  PRMT R3, R10.reuse, 0x654, R5 ;  /* 0x000006540a037816 */ /* 0x042fe20000000005 */
[----:B------:R-:W-:Y:S01]  /*8a60*/  IMAD.MOV.U32 R9, RZ, RZ, 0x1 ;  /* 0x00000001ff097424 */ /* 0x000fe200078e00ff */
[----:B------:R-:W-:Y:S01]  /*8a70*/  PRMT R2, R10, 0x654, R13 ;  /* 0x000006540a027816 */ /* 0x000fe2000000000d */
[----:B------:R-:W-:Y:S01]  /*8a80*/  IMAD.SHL.U32 R8, R12, 0x20, RZ ;  /* 0x000000200c087824 */ /* 0x000fe200078e00ff */
[-C--:B------:R-:W-:Y:S01]  /*8a90*/  SHF.L.U32 R15, R15, R12.reuse, RZ ;  /* 0x0000000c0f0f7219 */ /* 0x080fe200000006ff */
[----:B------:R1:W-:Y:S01]  /*8aa0*/  SYNCS.ARRIVE.TRANS64.RED RZ, [R3+URZ], R4 ;  /* 0x0000000403ff79a7 */ /* 0x0003e200080004ff */
[----:B------:R-:W-:Y:S02]  /*8ab0*/  SHF.L.U32 R13, R9, R12, RZ ;  /* 0x0000000c090d7219 */ /* 0x000fe400000006ff */
[----:B------:R1:W-:Y:S04]  /*8ac0*/  STS [R81+0xe0], R8 ;  /* 0x0000e00851007388 */ /* 0x0003e80000000800 */
[----:B------:R1:W-:Y:S04]  /*8ad0*/  STAS [R2.64], R12 ;  /* 0x0000000c02007dbd */ /* 0x0003e8000c0008ff */
[----:B------:R1:W-:Y:S04]  /*8ae0*/  ATOMS.OR RZ, [R0+0x14], R15 ;  /* 0x0000140f00ff738c */ /* 0x0003e80003000000 */
[----:B------:R1:W-:Y:S04]  /*8af0*/  ATOMS.OR RZ, [R0+0x18], R13 ;  /* 0x0000180d00ff738c */ /* 0x0003e80003000000 */
[----:B------:R1:W-:Y:S02]  /*8b00*/  ATOMS.XOR RZ, [R0+0x10], R9 ;  /* 0x0000100900ff738c */ /* 0x0003e40003800000 */
.L_x_52:
[----:B------:R-:W-:Y:S05]  /*8b10*/  BSYNC B0 ;  /* 0x0000000000007941 */ /* 0x000fea0003800000 */
.L_x_51:
[----:B------:R-:W-:Y:S05]  /*8b20*/  @P0 BRA `(.L_x_57) ;  /* 0x00000000006c0947 */ /* 0x000fea0003800000 */
[----:B------:R-:W-:-:S03]  /*8b30*/  UMOV UR4, 0xffffffff ;  /* 0xffffffff00047882 */ /* 0x000fc60000000000 */
[----:B------:R-:W-:Y:S05]  /*8b40*/  BRA.DIV UR4, `(.L_x_58) ;  /* 0x0000006204ac7947 */ /* 0x000fea000b800000 */
[----:B------:R-:W-:-:S13]  /*8b50*/  ELECT P6, URZ, PT ;  /* 0x0000000000ff782f */ /* 0x000fda00038c0000 */
.L_x_152:
[----:B------:R-:W-:Y:S05]  /*8b60*/  @!P6 BRA `(.L_x_57) ;  /* 0x00000000005ce947 */ /* 0x000fea0003800000 */
[----:B-1----:R-:W1:Y:S02]  /*8b70*/  LDS R3, [R0+0x10] ;  /* 0x0000100000037984 */ /* 0x002e640000000800 */
[----:B-1----:R-:W-:-:S04]  /*8b80*/  SHF.L.U32 R3, R3, 0x1f, RZ ;  /* 0x0000001f03037819 */ /* 0x002fc800000006ff */
[----:B------:R-:W1:Y:S02]  /*8b90*/  SYNCS.PHASECHK.TRANS64.TRYWAIT P0, [R0+URZ+0x8], R3 ;  /* 0x00000803000075a7 */ /* 0x000e6400080011ff */
[----:B-1----:R-:W-:Y:S05]  /*8ba0*/  @P0 BRA `(.L_x_59) ;  /* 0x0000000000080947 */ /* 0x002fea0003800000 */
[----:B------:R-:W1:Y:S02]  /*8bb0*/  SYNCS.PHASECHK.TRANS64.TRYWAIT P0, [R0+URZ+0x8], R3 ;  /* 0x00000803000075a7 */ /* 0x000e6400080011ff */
[----:B-1----:R-:W-:Y:S05]  /*8bc0*/  @!P0 BRA `(.L_x_60) ;  /* 0x0000006000ac8947 */ /* 0x002fea0003800000 */
.L_x_59:
[----:B------:R-:W2:Y:S01]  /*8bd0*/  LDS R4, [R81+0xe0] ;  /* 0x0000e00051047984 */ /* 0x000ea20000000800 */
[----:B------:R-:W-:Y:S01]  /*8be0*/  IMAD.MOV.U32 R13, RZ, RZ, 0xffff ;  /* 0x0000ffffff0d7424 */ /* 0x000fe200078e00ff */
[----:B------:R-:W-:Y:S01]  /*8bf0*/  PRMT R5, R10, 0x654, R5 ;  /* 0x000006540a057816 */ /* 0x000fe20000000005 */
[----:B-1----:R-:W-:Y:S02]  /*8c00*/  IMAD.MOV.U32 R3, RZ, RZ, 0x1 ;  /* 0x00000001ff037424 */ /* 0x002fe400078e00ff */
[----:B--2---:R-:W-:Y:S01]  /*8c10*/  IMAD.SHL.U32 R2, R4, 0x20, RZ ;  /* 0x0000002004027824 */ /* 0x004fe200078e00ff */
[-C--:B------:R-:W-:Y:S02]  /*8c20*/  SHF.L.U32 R13, R13, R4.reuse, RZ ;  /* 0x000000040d0d7219 */ /* 0x080fe400000006ff */
[----:B------:R-:W-:Y:S02]  /*8c30*/  SHF.L.U32 R9, R3, R4, RZ ;  /* 0x0000000403097219 */ /* 0x000fe400000006ff */
[----:B------:R2:W-:Y:S04]  /*8c40*/  STS [R81+0xe0], R2 ;  /* 0x0000e00251007388 */ /* 0x0005e80000000800 */
[----:B------:R2:W-:Y:S04]  /*8c50*/  ATOMS.OR RZ, [R0+0x14], R13 ;  /* 0x0000140d00ff738c */ /* 0x0005e80003000000 */
[----:B------:R2:W-:Y:S01]  /*8c60*/  ATOMS.OR RZ, [R0+0x18], R9 ;  /* 0x0000180900ff738c */ /* 0x0005e20003000000 */
[----:B------:R2:W-:Y:S03]  /*8c70*/  SYNCS.ARRIVE.TRANS64.RED.A1T0 RZ, [R5+URZ], RZ ;  /* 0x000000ff05ff79a7 */ /* 0x0005e600081004ff */
[----:B------:R2:W-:Y:S01]  /*8c80*/  ATOMS.XOR RZ, [R0+0x10], R3 ;  /* 0x0000100300ff738c */ /* 0x0005e20003800000 */
[----:B------:R-:W-:Y:S05]  /*8c90*/  BRA `(.L_x_57) ;  /* 0x0000000000107947 */ /* 0x000fea0003800000 */
.L_x_50:
[----:B------:R-:W-:Y:S02]  /*8ca0*/  MOV R0, 0xffffffff ;  /* 0xffffffff00007802 */ /* 0x000fe40000000f00 */
[----:B------:R-:W-:-:S03]  /*8cb0*/  MOV R2, 0x8ce0 ;  /* 0x00008ce000027802 */ /* 0x000fc60000000f00 */
[----:B------:R1:W-:Y:S04]  /*8cc0*/  STS [R81+0xe0], R0 ;  /* 0x0000e00051007388 */ /* 0x0003e80000000800 */
[----:B-1---5:R-:W-:Y:S05]  /*8cd0*/  CALL.REL.NOINC `($__internal_1_$__cuda_sm10x_tcgen05_guardrail_trap_phase_invalid_during_alloc) ;  /* 0x0000006800187944 */ /* 0x022fea0003c00000 */
.L_x_57:
[----:B------:R-:W-:Y:S05]  /*8ce0*/  WARPSYNC.ALL ;  /* 0x0000000000007948 */ /* 0x000fea0003800000 */
[----:B-12---:R-:W1:Y:S01]  /*8cf0*/  S2R R0, SR_CgaCtaId ;  /* 0x0000000000007919 */ /* 0x006e620000008800 */
[----:B------:R-:W-:Y:S01]  /*8d00*/  MOV R3, 0x400 ;  /* 0x0000040000037802 */ /* 0x000fe20000000f00 */
[----:B------:R-:W-:Y:S01]  /*8d10*/  NOP ;  /* 0x0000000000007918 */ /* 0x000fe20000000000 */
[----:B------:R-:W-:Y:S08]  /*8d20*/  BAR.ARV 0x6, 0xa0 ;  /* 0x0182800000007b1d */ /* 0x000ff00000002000 */
[----:B------:R-:W2:Y:S01]  /*8d30*/  LDC.64 R8, c[0x0][0x388] ;  /* 0x0000e200ff087b82 */ /* 0x000ea20000000a00 */
[----:B------:R-:W-:Y:S01]  /*8d40*/  LOP3.LUT R12, R6, 0xffff, RZ, 0xc0, !PT ;  /* 0x0000ffff060c7812 */ /* 0x000fe200078ec0ff */
[----:B------:R-:W-:Y:S01]  /*8d50*/  IMAD.MOV.U32 R15, RZ, RZ, 0x1 ;  /* 0x00000001ff0f7424 */ /* 0x000fe200078e00ff */
[----:B------:R-:W-:Y:S01]  /*8d60*/  UMOV UR22, 0x0 ;  /* 0x0000000000167882 */ /* 0x000fe20000000000 */
[----:B------:R-:W-:Y:S01]  /*8d70*/  IMAD.MOV.U32 R14, RZ, RZ, RZ ;  /* 0x000000ffff0e7224 */ /* 0x000fe200078e00ff */
[----:B------:R-:W-:-:S02]  /*8d80*/  R2UR UR6, R12 ;  /* 0x000000000c0672ca */ /* 0x000fc400000e0000 */
[----:B------:R-:W-:Y:S01]  /*8d90*/  CS2R R12, SRZ ;  /* 0x00000000000c7805 */ /* 0x000fe2000001ff00 */
[----:B------:R-:W-:Y:S01]  /*8da0*/  UMOV UR23, 0x10110910 ;  /* 0x1011091000177882 */ /* 0x000fe20000000000 */
[----:B------:R-:W3:Y:S01]  /*8db0*/  LDC.64 R4, c[0x0][0x390] ;  /* 0x0000e400ff047b82 */ /* 0x000ee20000000a00 */
[----:B------:R-:W-:Y:S01]  /*8dc0*/  UMOV UR20, 0x0 ;  /* 0x0000000000147882 */ /* 0x000fe20000000000 */
        /* <DEDUP_REMOVED lines=8> */
[----:B-1----:R-:W-:Y:S01]  /*8e50*/  LEA R0, R0, R3, 0x18 ;  /* 0x0000000300007211 */ /* 0x002fe200078ec0ff */
[----:B------:R-:W-:Y:S01]  /*8e60*/  UMOV UR13, 0x10110910 ;  /* 0x10110910000d7882 */ /* 0x000fe20000000000 */
[----:B------:R-:W-:Y:S01]  /*8e70*/  UMOV UR10, 0x0 ;  /* 0x00000000000a7882 */ /* 0x000fe20000000000 */
[----:B------:R-:W-:Y:S01]  /*8e80*/  UMOV UR11, 0x10110910 ;  /* 0x10110910000b7882 */ /* 0x000fe20000000000 */
[----:B------:R-:W-:Y:S01]  /*8e90*/  UMOV UR8, 0x0 ;  /* 0x0000000000087882 */ /* 0x000fe20000000000 */
[----:B------:R-:W1:Y:S01]  /*8ea0*/  LDS R2, [R0+0xe0] ;  /* 0x0000e00000027984 */ /* 0x000e620000000800 */
[----:B--2---:R-:W-:Y:S01]  /*8eb0*/  VIADD R8, R8, 0x3f ;  /* 0x0000003f08087836 */ /* 0x004fe20000000000 */
[----:B------:R-:W-:Y:S01]  /*8ec0*/  UMOV UR9, 0x10110910 ;  /* 0x1011091000097882 */ /* 0x000fe20000000000 */
[----:B------:R-:W-:-:S03]  /*8ed0*/  VIADD R18, R0, 0x28400 ;  /* 0x0002840000127836 */ /* 0x000fc60000000000 */
[----:B------:R-:W-:Y:S02]  /*8ee0*/  SHF.R.S32.HI R3, RZ, 0x1f, R8 ;  /* 0x0000001fff037819 */ /* 0x000fe40000011408 */
[----:B------:R-:W-:Y:S02]  /*8ef0*/  SHF.R.U32.HI R18, RZ, 0x4, R18 ;  /* 0x00000004ff127819 */ /* 0x000fe40000011612 */
[----:B------:R-:W-:Y:S02]  /*8f00*/  LEA.HI R8, R3, R8, RZ, 0x6 ;  /* 0x0000000803087211 */ /* 0x000fe400078f30ff */
[----:B------:R-:W-:Y:S02]  /*8f10*/  LOP3.LUT R18, R18, 0x3fff, RZ, 0xc0, !PT ;  /* 0x00003fff12127812 */ /* 0x000fe400078ec0ff */
[----:B------:R-:W-:-:S05]  /*8f20*/  SHF.R.S32.HI R8, RZ, 0x6, R8 ;  /* 0x00000006ff087819 */ /* 0x000fca0000011408 */
[----:B------:R-:W-:Y:S01]  /*8f30*/  IMAD R9, R8, R9, RZ ;  /* 0x0000000908097224 */ /* 0x000fe200078e02ff */
[----:B------:R-:W-:-:S03]  /*8f40*/  LOP3.LUT R8, R7, 0xffff, RZ, 0xc0, !PT ;  /* 0x0000ffff07087812 */ /* 0x000fc600078ec0ff */
[----:B---3--:R-:W-:Y:S01]  /*8f50*/  IMAD R4, R9, R4, RZ ;  /* 0x0000000409047224 */ /* 0x008fe200078e02ff */
[----:B------:R-:W-:Y:S01]  /*8f60*/  R2UR UR7, R8 ;  /* 0x00000000080772ca */ /* 0x000fe200000e0000 */
[----:B------:R-:W-:Y:S02]  /*8f70*/  VIADD R8, R0, 0x8400 ;  /* 0x0000840000087836 */ /* 0x000fe40000000000 */
[----:B------:R-:W-:-:S03]  /*8f80*/  IMAD.MOV.U32 R9, RZ, RZ, RZ ;  /* 0x000000ffff097224 */ /* 0x000fc600078e00ff */
[----:B------:R-:W-:-:S04]  /*8f90*/  SHF.R.U32.HI R8, RZ, 0x4, R8 ;  /* 0x00000004ff087819 */ /* 0x000fc80000011608 */
[----:B------:R-:W-:-:S04]  /*8fa0*/  LOP3.LUT R8, R8, 0x3fff, RZ, 0xc0, !PT ;  /* 0x00003fff08087812 */ /* 0x000fc800078ec0ff */
[----:B------:R-:W-:Y:S01]  /*8fb0*/  LOP3.LUT R8, R8, 0x10000, RZ, 0xfc, !PT ;  /* 0x0001000008087812 */ /* 0x000fe200078efcff */
[C---:B-1----:R-:W-:Y:S01]  /*8fc0*/  VIADD R3, R2.reuse, 0x40 ;  /* 0x0000004002037836 */ /* 0x042fe20000000000 */
[----:B------:R-:W-:-:S04]  /*8fd0*/  LOP3.LUT R6, R2, 0xffff, RZ, 0xc0, !PT ;  /* 0x0000ffff02067812 */ /* 0x000fc800078ec0ff */
[----:B------:R-:W-:Y:S01]  /*8fe0*/  LOP3.LUT R7, R3, 0xffff, RZ, 0xc0, !PT ;  /* 0x0000ffff03077812 */ /* 0x000fe200078ec0ff */
[----:B------:R-:W-:-:S04]  /*8ff0*/  IMAD R3, R4, R5, RZ ;  /* 0x0000000504037224 */ /* 0x000fc800078e02ff */
[----:B------:R1:W-:Y:S01]  /*9000*/  STL.64 [R1], R6 ;  /* 0x0000000601007387 */ /* 0x0003e20000100a00 */
[----:B------:R-:W-:-:S07]  /*9010*/  VIADD R16, R3, 0xffffffff ;  /* 0xffffffff03107836 */ /* 0x000fce0000000000 */
.L_x_69:
[----:B-1----:R-:W-:-:S04]  /*9020*/  SHF.L.U32 R5, R12, 0x1f, RZ ;  /* 0x0000001f0c057819 */ /* 0x002fc800000006ff */
[----:B--2---:R-:W2:Y:S02]  /*9030*/  SYNCS.PHASECHK.TRANS64.TRYWAIT P0, [R0+URZ+0x90], R5 ;  /* 0x00009005000075a7 */ /* 0x004ea400080011ff */
[----:B--2---:R-:W-:Y:S05]  /*9040*/  @!P0 BRA `(.L_x_61) ;  /* 0x0000005c00a08947 */ /* 0x004fea0003800000 */
.L_x_153:
[----:B-12---:R-:W1:Y:S01]  /*9050*/  LDS.128 R4, [R0+0xd0] ;  /* 0x0000d00000047984 */ /* 0x006e620000000c00 */
[----:B------:R-:W-:Y:S01]  /*9060*/  ISETP.NE.AND P0, PT, R11, RZ, PT ;  /* 0x000000ff0b00720c */ /* 0x000fe20003f05270 */
[----:B------:R-:W-:Y:S01]  /*9070*/  VIADD R17, R0, 0x98 ;  /* 0x0000009800117836 */ /* 0x000fe20000000000 */
[----:B------:R-:W-:Y:S01]  /*9080*/  @!PT LDS RZ, [RZ] ;  /* 0x00000000fffff984 */ /* 0x000fe20000000800 */
[----:B------:R-:W-:Y:S01]  /*9090*/  @!PT LDS RZ, [RZ] ;  /* 0x00000000fffff984 */ /* 0x000fe20000000800 */
[----:B------:R-:W-:Y:S01]  /*90a0*/  @!PT LDS RZ, [RZ] ;  /* 0x00000000fffff984 */ /* 0x000fe20000000800 */
[----:B------:R-:W-:Y:S01]  /*90b0*/  @!PT LDS RZ, [RZ] ;  /* 0x00000000fffff984 */ /* 0x000fe20000000800 */
[----:B------:R2:W-:Y:S06]  /*90c0*/  MEMBAR.ALL.CTA ;  /* 0x0000000000007992 */ /* 0x0005ec0000008000 */
[----:B--2---:R-:W2:Y:S01]  /*90d0*/  FENCE.VIEW.ASYNC.S ;  /* 0x00000000000073c6 */ /* 0x004ea20000000000 */
[----:B------:R-:W-:Y:S01]  /*90e0*/  IMAD R20, R14, 0x8, R0 ;  /* 0x000000080e147824 */ /* 0x000fe200078e0200 */
[----:B------:R-:W-:-:S04]  /*90f0*/  PRMT R17, RZ, 0x654, R17 ;  /* 0x00000654ff117816 */ /* 0x000fc80000000011 */
[----:B--2---:R2:W-:Y:S01]  /*9100*/  SYNCS.ARRIVE.TRANS64.RED.A1T0 RZ, [R17+URZ], RZ ;  /* 0x000000ff11ff79a7 */ /* 0x0045e200081004ff */
[----:B-1----:R-:W-:Y:S01]  /*9110*/  LOP3.LUT P4, RZ, R6, 0x1, RZ, 0xc0, !PT ;  /* 0x0000000106ff7812 */ /* 0x002fe2000788c0ff */
[----:B--2---:R-:W-:-:S12]  /*9120*/  @P0 BRA `(.L_x_62) ;  /* 0x00000000000c0947 */ /* 0x004fd80003800000 */
[----:B------:R-:W-:-:S04]  /*9130*/  SHF.L.U32 R5, R15, 0x1f, RZ ;  /* 0x0000001f0f057819 */ /* 0x000fc800000006ff */
[----:B------:R-:W1:Y:S02]  /*9140*/  SYNCS.PHASECHK.TRANS64.TRYWAIT P1, [R20+URZ+0xb0], R5 ;  /* 0x0000b005140075a7 */ /* 0x000e6400080211ff */
[----:B-1----:R-:W-:Y:S05]  /*9150*/  @!P1 BRA `(.L_x_63) ;  /* 0x0000005c00709947 */ /* 0x002fea0003800000 */
.L_x_62:
[----:B------:R-:W-:Y:S05]  /*9160*/  @P0 BRA `(.L_x_64) ;  /* 0x00000008007c0947 */ /* 0x000fea0003800000 */
[----:B------:R-:W-:-:S13]  /*9170*/  ISETP.GE.AND P0, PT, R3, 0x1, PT ;  /* 0x000000010300780c */ /* 0x000fda0003f06270 */
[----:B------:R-:W-:Y:S05]  /*9180*/  @!P0 BRA `(.L_x_65) ;  /* 0x0000000800608947 */ /* 0x000fea0003800000 */
[----:B------:R-:W-:Y:S01]  /*9190*/  IMAD R19, R14, 0x4, R1 ;  /* 0x000000040e137824 */ /* 0x000fe200078e0201 */
[----:B-1----:R-:W-:Y:S02]  /*91a0*/  LEA R5, R13, R0, 0x3 ;  /* 0x000000000d057211 */ /* 0x002fe400078e18ff */
[----:B------:R-:W-:-:S03]  /*91b0*/  SHF.L.U32 R4, R9, 0x1f, RZ ;  /* 0x0000001f09047819 */ /* 0x000fc600000006ff */
[----:B------:R-:W5:Y:S01]  /*91c0*/  LDL R19, [R19] ;  /* 0x0000000013137983 */ /* 0x000f620000100800 */
[----:B------:R1:W2:Y:S01]  /*91d0*/  SYNCS.PHASECHK.TRANS64.TRYWAIT P3, [R5+URZ], R4 ;  /* 0x00000004050075a7 */ /* 0x0002a200080611ff */
[----:B------:R-:W-:Y:S01]  /*91e0*/  IMAD.MOV.U32 R21, RZ, RZ, R16 ;  /* 0x000000ffff157224 */ /* 0x000fe200078e0010 */
[----:B------:R-:W-:-:S11]  /*91f0*/  UPLOP3.LUT UP0, UPT, UPT, UPT, UPT, 0x40, 0x4 ;  /* 0x000000000004789c */ /* 0x000fd60003f0e870 */
.L_x_68:
[----:B------:R-:W-:Y:S01]  /*9200*/  ISETP.NE.AND P0, PT, R21, RZ, PT ;  /* 0x000000ff1500720c */ /* 0x000fe20003f05270 */
[C---:B-1----:R-:W-:Y:S01]  /*9210*/  VIADD R4, R13.reuse, 0x1 ;  /* 0x000000010d047836 */ /* 0x042fe20000000000 */
[C---:B------:R-:W-:Y:S01]  /*9220*/  LEA R7, R13.reuse, R8, 0xb ;  /* 0x000000080d077211 */ /* 0x040fe200078e58ff */
[C---:B------:R-:W-:Y:S02]  /*9230*/  IMAD R6, R13.reuse, 0x200, R18 ;  /* 0x000002000d067824 */ /* 0x040fe400078e0212 */
[----:B------:R-:W-:Y:S01]  /*9240*/  IMAD R17, R13, 0x8, R0 ;  /* 0x000000080d117824 */ /* 0x000fe200078e0200 */
[----:B------:R-:W-:Y:S01]  /*9250*/  ISETP.NE.AND P1, PT, R4, 0x4, PT ;  /* 0x000000040400780c */ /* 0x000fe20003f25270 */
[----:B------:R-:W-:Y:S01]  /*9260*/  @!UPT UIADD3 URZ, UPT, UPT, URZ, URZ, URZ ;  /* 0x000000fffffff290 */ /* 0x000fe2000fffe0ff */
[----:B--2-4-:R-:W-:Y:S11]  /*9270*/  @P3 BRA `(.L_x_66) ;  /* 0x00000000000c3947 */ /* 0x014ff60003800000 */
[----:B------:R-:W-:Y:S04]  /*9280*/  SHF.L.U32 R22, R9, 0x1f, RZ ;  /* 0x0000001f09167819 */ /* 0x000fe800000006ff */
[----:B------:R-:W1:Y:S02]  /*9290*/  SYNCS.PHASECHK.TRANS64.TRYWAIT P2, [R17+URZ], R22 ;  /* 0x00000016110075a7 */ /* 0x000e6400080411ff */
[----:B-1----:R-:W-:Y:S05]  /*92a0*/  @!P2 BRA `(.L_x_67) ;  /* 0x0000005c0030a947 */ /* 0x002fea0003800000 */
.L_x_66:
[----:B------:R-:W-:Y:S02]  /*92b0*/  R2UR UR5, R6 ;  /* 0x00000000060572ca */ /* 0x000fe400000e0000 */
[----:B------:R-:W-:Y:S02]  /*92c0*/  ELECT P2, URZ, PT ;  /* 0x0000000000ff782f */ /* 0x000fe40003840000 */
[----:B------:R-:W-:Y:S02]  /*92d0*/  R2UR UR4, R7 ;  /* 0x00000000070472ca */ /* 0x000fe400000e0000 */
[----:B-1----:R-:W-:Y:S02]  /*92e0*/  SEL R22, RZ, 0x1, P1 ;  /* 0x00000001ff167807 */ /* 0x002fe40000800000 */
[----:B------:R-:W-:Y:S02]  /*92f0*/  PLOP3.LUT P3, PT, PT, PT, PT, 0x80, 0x8 ;  /* 0x000000000008781c */ /* 0x000fe40003f6f070 */
[----:B------:R-:W-:Y:S02]  /*9300*/  SEL R13, R4, RZ, P1 ;  /* 0x000000ff040d7207 */ /* 0x000fe40000800000 */
[----:B------:R-:W-:Y:S03]  /*9310*/  LOP3.LUT R9, R9, R22, RZ, 0x3c, !PT ;  /* 0x0000001609097212 */ /* 0x000fe600078e3cff */
[----:B-----5:R-:W-:Y:S01]  /*9320*/  @P2 R2UR.BROADCAST UR24, R19 ;  /* 0x00000000131822ca */ /* 0x020fe200008e0000 */
[----:B------:R-:W-:Y:S01]  /*9330*/  IMAD.U32 R24, RZ, RZ, UR5 ;  /* 0x00000005ff187e24 */ /* 0x000fe2000f8e00ff */
[----:B------:R-:W-:Y:S01]  /*9340*/  @P0 SHF.L.U32 R4, R9, 0x1f, RZ ;  /* 0x0000001f09040819 */ /* 0x000fe200000006ff */
[----:B------:R-:W-:Y:S02]  /*9350*/  IMAD.U32 R22, RZ, RZ, UR4 ;  /* 0x00000004ff167e24 */ /* 0x000fe4000f8e00ff */
[----:B------:R-:W-:Y:S01]  /*9360*/  @P2 IMAD.MOV.U32 R25, RZ, RZ, 0x20004020 ;  /* 0x20004020ff192424 */ /* 0x000fe200078e00ff */
[----:B------:R-:W-:Y:S01]  /*9370*/  @P2 R2UR UR28, R24 ;  /* 0x00000000181c22ca */ /* 0x000fe200000e0000 */
[----:B------:R-:W-:Y:S01]  /*9380*/  @P2 IMAD.MOV.U32 R23, RZ, RZ, 0x40004080 ;  /* 0x40004080ff172424 */ /* 0x000fe200078e00ff */
[----:B------:R-:W-:Y:S01]  /*9390*/  @P2 R2UR UR26, R22 ;  /* 0x00000000161a22ca */ /* 0x000fe200000e0000 */
[----:B------:R-:W-:Y:S01]  /*93a0*/  @P0 IMAD R5, R13, 0x8, R0 ;  /* 0x000000080d050824 */ /* 0x000fe200078e0200 */
[----:B------:R-:W-:Y:S02]  /*93b0*/  @P2 R2UR UR29, R25 ;  /* 0x00000000191d22ca */ /* 0x000fe400000e0000 */
[----:B------:R-:W-:Y:S01]  /*93c0*/  @P2 R2UR UR27, R23 ;  /* 0x00000000171b22ca */ /* 0x000fe200000e0000 */
[----:B------:R1:W3:Y:S01]  /*93d0*/  @P0 SYNCS.PHASECHK.TRANS64.TRYWAIT P3, [R5+URZ], R4 ;  /* 0x00000004050005a7 */ /* 0x0002e200080611ff */
[----:B------:R-:W-:Y:S11]  /*93e0*/  ELECT P0, URZ, PT ;  /* 0x0000000000ff782f */ /* 0x000ff60003800000 */
[----:B------:R2:W-:Y:S01]  /*93f0*/  UTCHMMA.2CTA gdesc[UR26], gdesc[UR28], tmem[UR24], tmem[UR22], idesc[UR23], UP0 ;  /* 0x00ff161c1a0075ea */ /* 0x0005e20008200018 */
[----:B------:R-:W-:Y:S01]  /*9400*/  UPLOP3.LUT UP0, UPT, UPT, UPT, UPT, 0x80, 0x8 ;  /* 0x000000000008789c */ /* 0x000fe20003f0f070 */
[----:B------:R-:W-:Y:S02]  /*9410*/  @P0 VIADD R23, R6, 0x40 ;  /* 0x0000004006170836 */ /* 0x000fe40000000000 */
[----:B------:R-:W-:Y:S02]  /*9420*/  @P0 VIADD R22, R7, 0x2 ;  /* 0x0000000207160836 */ /* 0x000fe40000000000 */
[----:B------:R-:W-:Y:S01]  /*9430*/  @P0 IMAD.MOV.U32 R25, RZ, RZ, 0x20004020 ;  /* 0x20004020ff190424 */ /* 0x000fe200078e00ff */
[----:B------:R-:W-:Y:S01]  /*9440*/  @P0 R2UR UR5, R23 ;  /* 0x00000000170502ca */ /* 0x000fe200000e0000 */
[----:B------:R-:W-:Y:S01]  /*9450*/  @P0 IMAD.MOV.U32 R23, RZ, RZ, 0x40004080 ;  /* 0x40004080ff170424 */ /* 0x000fe200078e00ff */
[----:B------:R-:W-:Y:S11]  /*9460*/  @P0 R2UR UR4, R22 ;  /* 0x00000000160402ca */ /* 0x000ff600000e0000 */
[----:B------:R-:W-:Y:S02]  /*9470*/  IMAD.U32 R24, RZ, RZ, UR5 ;  /* 0x00000005ff187e24 */ /* 0x000fe4000f8e00ff */
[----:B------:R-:W-:Y:S03]  /*9480*/  IMAD.U32 R22, RZ, RZ, UR4 ;  /* 0x00000004ff167e24 */ /* 0x000fe6000f8e00ff */
[----:B--2---:R-:W-:Y:S02]  /*9490*/  @P0 R2UR UR28, R24 ;  /* 0x00000000181c02ca */ /* 0x004fe400000e0000 */
[----:B------:R-:W-:Y:S02]  /*94a0*/  @P0 R2UR UR29, R25 ;  /* 0x00000000191d02ca */ /* 0x000fe400000e0000 */
[----:B------:R-:W-:Y:S02]  /*94b0*/  @P0 R2UR UR26, R22 ;  /* 0x00000000161a02ca */ /* 0x000fe400000e0000 */
[----:B------:R-:W-:Y:S02]  /*94c0*/  @P0 R2UR UR27, R23 ;  /* 0x00000000171b02ca */ /* 0x000fe400000e0000 */
[----:B------:R-:W-:Y:S02]  /*94d0*/  @P0 R2UR.BROADCAST UR24, R19 ;  /* 0x00000000131802ca */ /* 0x000fe400008e0000 */
[----:B------:R-:W-:Y:S11]  /*94e0*/  ELECT P0, URZ, PT ;  /* 0x0000000000ff782f */ /* 0x000ff60003800000 */
[----:B------:R2:W-:Y:S02]  /*94f0*/  UTCHMMA.2CTA gdesc[UR26], gdesc[UR28], tmem[UR24], tmem[UR20], idesc[UR21], UPT ;  /* 0x00ff141c1a0075ea */ /* 0x0005e4000ba00018 */
        /* <DEDUP_REMOVED lines=17> */
[----:B-1----:R-:W-:Y:S01]  /*9610*/  @P0 IMAD.MOV.U32 R5, RZ, RZ, 0x40004080 ;  /* 0x40004080ff050424 */ /* 0x002fe200078e00ff */
        /* <DEDUP_REMOVED lines=20> */
[----:B-1----:R-:W-:Y:S02]  /*9760*/  @P0 R2UR UR28, R22 ;  /* 0x00000000161c02ca */ /* 0x002fe400000e0000 */
        /* <DEDUP_REMOVED lines=26> */
[----:B------:R-:W-:Y:S01]  /*9910*/  @P0 R2UR UR4, R4 ;  /* 0x00000000040402ca */ /* 0x000fe200000e0000 */
[----:B------:R-:W-:Y:S01]  /*9920*/  VIADD R7, R7, 0x46 ;  /* 0x0000004607077836 */ /* 0x000fe20000000000 */
[----:B------:R-:W-:Y:S09]  /*9930*/  @P0 R2UR UR31, R23 ;  /* 0x00000000171f02ca */ /* 0x000ff200000e0000 */
[----:B------:R-:W-:Y:S02]  /*9940*/  IMAD.U32 R22, RZ, RZ, UR5 ;  /* 0x00000005ff167e24 */ /* 0x000fe4000f8e00ff */
[----:B------:R-:W-:Y:S01]  /*9950*/  IMAD.U32 R4, RZ, RZ, UR4 ;  /* 0x00000004ff047e24 */ /* 0x000fe2000f8e00ff */
[----:B------:R-:W-:Y:S02]  /*9960*/  R2UR UR4, R7 ;  /* 0x00000000070472ca */ /* 0x000fe400000e0000 */
[----:B------:R-:W-:Y:S02]  /*9970*/  @P0 R2UR UR30, R22 ;  /* 0x00000000161e02ca */ /* 0x000fe400000e0000 */
[----:B-1----:R-:W-:Y:S02]  /*9980*/  @P0 R2UR UR28, R4 ;  /* 0x00000000041c02ca */ /* 0x002fe400000e0000 */
[----:B------:R-:W-:Y:S02]  /*9990*/  @P0 R2UR UR29, R5 ;  /* 0x00000000051d02ca */ /* 0x000fe400000e0000 */
[----:B------:R-:W-:Y:S02]  /*99a0*/  @P0 R2UR.BROADCAST UR24, R19 ;  /* 0x00000000131802ca */ /* 0x000fe400008e0000 */
[----:B------:R-:W-:Y:S03]  /*99b0*/  ELECT P0, URZ, PT ;  /* 0x0000000000ff782f */ /* 0x000fe60003800000 */
[----:B------:R-:W-:Y:S08]  /*99c0*/  IMAD.U32 R4, RZ, RZ, UR4 ;  /* 0x00000004ff047e24 */ /* 0x000ff0000f8e00ff */
[----:B------:R1:W-:Y:S02]  /*99d0*/  UTCHMMA.2CTA gdesc[UR28], gdesc[UR30], tmem[UR24], tmem[UR10], idesc[UR11], UPT ;  /* 0x00ff0a1e1c0075ea */ /* 0x0003e4000ba00018 */
[----:B------:R-:W-:Y:S01]  /*99e0*/  @P0 R2UR UR26, R4 ;  /* 0x00000000041a02ca */ /* 0x000fe200000e0000 */
[----:B------:R-:W-:Y:S02]  /*99f0*/  @P0 VIADD R6, R6, 0x1c0 ;  /* 0x000001c006060836 */ /* 0x000fe40000000000 */
[----:B------:R-:W-:Y:S02]  /*9a00*/  @P0 IMAD.MOV.U32 R5, RZ, RZ, 0x40004080 ;  /* 0x40004080ff050424 */ /* 0x000fe400078e00ff */
[----:B------:R-:W-:Y:S01]  /*9a10*/  @P0 IMAD.MOV.U32 R7, RZ, RZ, 0x20004020 ;  /* 0x20004020ff070424 */ /* 0x000fe200078e00ff */
[----:B------:R-:W-:Y:S01]  /*9a20*/  @P0 R2UR UR5, R6 ;  /* 0x00000000060502ca */ /* 0x000fe200000e0000 */
[----:B------:R-:W-:Y:S01]  /*9a30*/  VIADD R4, R21, 0x1 ;  /* 0x0000000115047836 */ /* 0x000fe20000000000 */
[----:B------:R-:W-:Y:S01]  /*9a40*/  @P0 R2UR UR27, R5 ;  /* 0x00000000051b02ca */ /* 0x000fe200000e0000 */
[----:B------:R-:W-:Y:S10]  /*9a50*/  VIADD R21, R21, 0xffffffff ;  /* 0xffffffff15157836 */ /* 0x000ff40000000000 */
[----:B------:R-:W-:Y:S05]  /*9a60*/  IMAD.U32 R6, RZ, RZ, UR5 ;  /* 0x00000005ff067e24 */ /* 0x000fea000f8e00ff */
[----:B-1----:R-:W-:Y:S02]  /*9a70*/  @P0 R2UR UR28, R6 ;  /* 0x00000000061c02ca */ /* 0x002fe400000e0000 */
[----:B------:R-:W-:Y:S02]  /*9a80*/  @P0 R2UR UR29, R7 ;  /* 0x00000000071d02ca */ /* 0x000fe400000e0000 */
[----:B------:R-:W-:Y:S02]  /*9a90*/  @P0 R2UR.BROADCAST UR24, R19 ;  /* 0x00000000131802ca */ /* 0x000fe400008e0000 */
[----:B------:R-:W-:Y:S11]  /*9aa0*/  ELECT P0, URZ, PT ;  /* 0x0000000000ff782f */ /* 0x000ff60003800000 */
[----:B------:R4:W-:Y:S02]  /*9ab0*/  UTCHMMA.2CTA gdesc[UR26], gdesc[UR28], tmem[UR24], tmem[UR8], idesc[UR9], UPT ;  /* 0x00ff081c1a0075ea */ /* 0x0009e4000ba00018 */
[----:B------:R-:W-:Y:S05]  /*9ac0*/  @P0 VIADD R17, R17, 0x20 ;  /* 0x0000002011110836 */ /* 0x000fea0000000000 */
[----:B------:R-:W-:Y:S02]  /*9ad0*/  @P0 R2UR UR4, R17 ;  /* 0x00000000110402ca */ /* 0x000fe400000e0000 */
[----:B------:R-:W-:Y:S11]  /*9ae0*/  ISETP.GT.U32.AND P0, PT, R4, 0x1, PT ;  /* 0x000000010400780c */ /* 0x000ff60003f04070 */
[----:B------:R4:W-:Y:S02]  /*9af0*/  UTCBAR.2CTA.MULTICAST [UR4], URZ, UR7 ;  /* 0x000000ff040073e9 */ /* 0x0009e40008200807 */
[----:B---3--:R-:W-:Y:S05]  /*9b00*/  @P0 BRA `(.L_x_68) ;  /* 0xfffffff400bc0947 */ /* 0x008fea000383ffff */
.L_x_65:
[----:B------:R-:W-:-:S13]  /*9b10*/  ELECT P0, URZ, PT ;  /* 0x0000000000ff782f */ /* 0x000fda0003800000 */
[----:B-1----:R-:W-:-:S05]  /*9b20*/  @P0 VIADD R20, R20, 0xa0 ;  /* 0x000000a014140836 */ /* 0x002fca0000000000 */
[----:B----4-:R-:W-:-:S13]  /*9b30*/  @P0 R2UR UR4, R20 ;  /* 0x00000000140402ca */ /* 0x010fda00000e0000 */
[----:B------:R2:W-:Y:S01]  /*9b40*/  UTCBAR.2CTA.MULTICAST [UR4], URZ, UR6 ;  /* 0x000000ff040073e9 */ /* 0x0005e20008200806 */
[----:B------:R-:W-:Y:S01]  /*9b50*/  NOP ;  /* 0x0000000000007918 */ /* 0x000fe20000000000 */
.L_x_64:
[----:B------:R-:W-:Y:S01]  /*9b60*/  VIADD R14, R14, 0x1 ;  /* 0x000000010e0e7836 */ /* 0x000fe20000000000 */
[----:B------:R-:W-:-:S04]  /*9b70*/  LOP3.LUT R12, R12, 0x1, RZ, 0x3c, !PT ;  /* 0x000000010c0c7812 */ /* 0x000fc800078e3cff */
[----:B------:R-:W-:-:S04]  /*9b80*/  ISETP.NE.AND P0, PT, R14, 0x2, PT ;  /* 0x000000020e00780c */ /* 0x000fc80003f05270 */
[----:B------:R-:W-:Y:S02]  /*9b90*/  SEL R4, RZ, 0x1, P0 ;  /* 0x00000001ff047807 */ /* 0x000fe40000000000 */
[----:B------:R-:W-:Y:S02]  /*9ba0*/  SEL R14, R14, RZ, P0 ;  /* 0x000000ff0e0e7207 */ /* 0x000fe40000000000 */
[----:B------:R-:W-:Y:S01]  /*9bb0*/  LOP3.LUT R15, R15, R4, RZ, 0x3c, !PT ;  /* 0x000000040f0f7212 */ /* 0x000fe200078e3cff */
[----:B------:R-:W-:Y:S06]  /*9bc0*/  @P4 BRA `(.L_x_69) ;  /* 0xfffffff400144947 */ /* 0x000fec000383ffff */
[----:B--2---:R-:W2:Y:S01]  /*9bd0*/  S2UR UR6, SR_CgaCtaId ;  /* 0x00000000000679c3 */ /* 0x004ea20000008800 */
[----:B------:R-:W-:Y:S01]  /*9be0*/  ELECT P0, URZ, PT ;  /* 0x0000000000ff782f */ /* 0x000fe20003800000 */
[----:B------:R-:W-:Y:S01]  /*9bf0*/  IMAD.MOV.U32 R3, RZ, RZ, 0x1 ;  /* 0x00000001ff037424 */ /* 0x000fe200078e00ff */
[----:B------:R-:W-:-:S05]  /*9c00*/  UMOV UR4, 0x40 ;  /* 0x0000004000047882 */ /* 0x000fca0000000000 */
[----:B------:R-:W-:Y:S01]  /*9c10*/  UVIRTCOUNT.DEALLOC.SMPOOL 0x80 ;  /* 0x000000800000784c */ /* 0x000fe20000000000 */
[----:B--2---:R-:W-:-:S09]  /*9c20*/  ULEA UR6, UR6, UR4, 0x18 ;  /* 0x0000000406067291 */ /* 0x004fd2000f8ec0ff */
[----:B------:R2:W-:Y:S01]  /*9c30*/  @P0 STS.U8 [UR6+0x1c], R3 ;  /* 0x00001c03ff000988 */ /* 0x0005e20008000006 */
[----:B------:R-:W-:-:S13]  /*9c40*/  ISETP.NE.AND P0, PT, R11, RZ, PT ;  /* 0x000000ff0b00720c */ /* 0x000fda0003f05270 */
[----:B------:R-:W-:Y:S05]  /*9c50*/  @P0 BRA `(.L_x_70) ;  /* 0x0000000000540947 */ /* 0x000fea0003800000 */
[----:B-1----:R-:W-:Y:S01]  /*9c60*/  VIADD R5, R0, 0xb0 ;  /* 0x000000b000057836 */ /* 0x002fe20000000000 */
[----:B------:R-:W-:Y:S01]  /*9c70*/  SHF.L.U32 R4, R15, 0x1f, RZ ;  /* 0x0000001f0f047819 */ /* 0x000fe200000006ff */
[C---:B------:R-:W-:Y:S02]  /*9c80*/  VIADD R8, R14.reuse, 0x1 ;  /* 0x000000010e087836 */ /* 0x040fe40000000000 */
[----:B--2---:R-:W-:-:S03]  /*9c90*/  IMAD R3, R14, 0x8, R5 ;  /* 0x000000080e037824 */ /* 0x004fc600078e0205 */
        /* <DEDUP_REMOVED lines=8> */
.L_x_154:
[----:B------:R2:W3:Y:S02]  /*9d20*/  SYNCS.PHASECHK.TRANS64.TRYWAIT P1, [R8+URZ], R5 ;  /* 0x00000005080075a7 */ /* 0x0004e400080211ff */
[----:B---3--:R-:W-:Y:S05]  /*9d30*/  @!P1 NANOSLEEP.SYNCS 0x989680 ;  /* 0x009896800000995d */ /* 0x008fea0003900000 */
[----:B------:R-:W3:Y:S02]  /*9d40*/  @!P1 SYNCS.PHASECHK.TRANS64 P1, [R8+URZ], R5 ;  /* 0x00000005080095a7 */ /* 0x000ee400080210ff */
[----:B---3--:R-:W-:Y:S05]  /*9d50*/  @P1 BRA `(.L_x_72) ;  /* 0x0000000000201947 */ /* 0x008fea0003800000 */
.L_x_73:
[----:B---3--:R3:W4:Y:S02]  /*9d60*/  SYNCS.PHASECHK.TRANS64.TRYWAIT P1, [R8+URZ], R5 ;  /* 0x00000005080075a7 */ /* 0x00872400080211ff */
[----:B----4-:R-:W-:Y:S05]  /*9d70*/  @!P1 NANOSLEEP.SYNCS 0x989680 ;  /* 0x009896800000995d */ /* 0x010fea0003900000 */
[----:B------:R-:W4:Y:S02]  /*9d80*/  @!P1 SYNCS.PHASECHK.TRANS64 P1, [R8+URZ], R5 ;  /* 0x00000005080095a7 */ /* 0x000f2400080210ff */
[----:B----4-:R-:W-:Y:S05]  /*9d90*/  @!P1 BRA `(.L_x_73) ;  /* 0xfffffffc00f09947 */ /* 0x010fea000383ffff */
[----:B------:R-:W-:Y:S05]  /*9da0*/  BRA `(.L_x_72) ;  /* 0x00000000000c7947 */ /* 0x000fea0003800000 */
.L_x_70:
[----:B--2---:R-:W-:-:S04]  /*9db0*/  IADD3 R3, PT, PT, R0, 0xc0, RZ ;  /* 0x000000c000037810 */ /* 0x004fc80007ffe0ff */
[----:B------:R-:W-:-:S04]  /*9dc0*/  PRMT R3, R10, 0x654, R3 ;  /* 0x000006540a037816 */ /* 0x000fc80000000003 */
[----:B------:R4:W-:Y:S03]  /*9dd0*/  SYNCS.ARRIVE.TRANS64.RED.A1T0 RZ, [R3+URZ], RZ ;  /* 0x000000ff03ff79a7 */ /* 0x0009e600081004ff */
.L_x_72:
[----:B-123--:R-:W-:Y:S01]  /*9de0*/  SHF.L.U32 R5, RZ, 0x1f, RZ ;  /* 0x0000001fff057819 */ /* 0x00efe200000006ff */
[----:B----4-:R-:W-:-:S03]  /*9df0*/  VIADD R3, R0, 0xc0 ;  /* 0x000000c000037836 */ /* 0x010fc60000000000 */
[----:B------:R-:W1:Y:S02]  /*9e00*/  SYNCS.PHASECHK.TRANS64.TRYWAIT P1, [R0+URZ+0xc0], R5 ;  /* 0x0000c005000075a7 */ /* 0x000e6400080211ff */
[----:B------:R-:W-:Y:S01]  /*9e10*/  @!P0 PRMT R3, R10, 0x654, R3 ;  /* 0x000006540a038816 */ /* 0x000fe20000000003 */
[----:B-1----:R-:W-:Y:S06]  /*9e20*/  @!P1 BRA `(.L_x_74) ;  /* 0x0000005000789947 */ /* 0x002fec0003800000 */
.L_x_155:
[----:B------:R2:W-:Y:S01]  /*9e30*/  @!P0 SYNCS.ARRIVE.TRANS64.RED.A1T0 RZ, [R3+URZ], RZ ;  /* 0x000000ff03ff89a7 */ /* 0x0005e200081004ff */
[----:B------:R-:W-:Y:S01]  /*9e40*/  NOP ;  /* 0x0000000000007918 */ /* 0x000fe20000000000 */
[----:B-1----:R-:W1:Y:S01]  /*9e50*/  LDS R0, [UR6+0x14] ;  /* 0x00001406ff007984 */ /* 0x002e620008000800 */
[----:B------:R-:W-:Y:S01]  /*9e60*/  LOP3.LUT R2, R2, 0xffff, RZ, 0xc0, !PT ;  /* 0x0000ffff02027812 */ /* 0x000fe200078ec0ff */
[----:B------:R-:W-:-:S03]  /*9e70*/  IMAD.MOV.U32 R5, RZ, RZ, 0x1 ;  /* 0x00000001ff057424 */ /* 0x000fc600078e00ff */
[----:B------:R-:W-:-:S04]  /*9e80*/  SHF.R.U32.HI R2, RZ, 0x5, R2 ;  /* 0x00000005ff027819 */ /* 0x000fc80000011602 */
[----:B------:R-:W-:Y:S01]  /*9e90*/  SHF.L.U32 R5, R5, R2, RZ ;  /* 0x0000000205057219 */ /* 0x000fe200000006ff */
[----:B--2---:R-:W-:-:S05]  /*9ea0*/  IMAD.MOV.U32 R3, RZ, RZ, 0xffff ;  /* 0x0000ffffff037424 */ /* 0x004fca00078e00ff */
[----:B------:R-:W-:-:S04]  /*9eb0*/  SHF.L.U32 R3, R3, R2, RZ ;  /* 0x0000000203037219 */ /* 0x000fc800000006ff */
[----:B-1----:R-:W-:-:S04]  /*9ec0*/  LOP3.LUT R0, R0, R3, RZ, 0xc0, !PT ;  /* 0x0000000300007212 */ /* 0x002fc800078ec0ff */
[----:B------:R-:W-:-:S13]  /*9ed0*/  ISETP.NE.AND P0, PT, R0, R3, PT ;  /* 0x000000030000720c */ /* 0x000fda0003f05270 */
[----:B------:R-:W-:Y:S05]  /*9ee0*/  @P0 BRA `(.L_x_75) ;  /* 0x00000000005c0947 */ /* 0x000fea0003800000 */
[----:B------:R-:W1:Y:S02]  /*9ef0*/  LDS R0, [UR6+0x18] ;  /* 0x00001806ff007984 */ /* 0x000e640008000800 */
[----:B-1----:R-:W-:-:S04]  /*9f00*/  LOP3.LUT R0, R0, R5, RZ, 0xc0, !PT ;  /* 0x0000000500007212 */ /* 0x002fc800078ec0ff */
[----:B------:R-:W-:-:S13]  /*9f10*/  ISETP.NE.AND P0, PT, R0, R5, PT ;  /* 0x000000050000720c */ /* 0x000fda0003f05270 */
[----:B------:R-:W-:Y:S05]  /*9f20*/  @P0 BRA `(.L_x_76) ;  /* 0x0000000000400947 */ /* 0x000fea0003800000 */
[----:B------:R-:W-:Y:S01]  /*9f30*/  R2UR UR8, R3 ;  /* 0x00000000030872ca */ /* 0x000fe200000e0000 */
[----:B------:R-:W1:Y:S01]  /*9f40*/  S2R R2, SR_LANEID ;  /* 0x0000000000027919 */ /* 0x000e620000000000 */
[----:B------:R-:W-:Y:S01]  /*9f50*/  LOP3.LUT R5, RZ, R5, RZ, 0x33, !PT ;  /* 0x00000005ff057212 */ /* 0x000fe200078e33ff */
[----:B------:R-:W-:Y:S02]  /*9f60*/  VOTEU.ANY UR7, UPT, PT ;  /* 0x0000000000077886 */ /* 0x000fe400038e0100 */
[----:B------:R-:W-:Y:S01]  /*9f70*/  UFLO.U32 UR7, UR7 ;  /* 0x00000007000772bd */ /* 0x000fe200080e0000 */
[----:B------:R-:W2:Y:S07]  /*9f80*/  REDUX UR4, R5 ;  /* 0x00000000050473c4 */ /* 0x000eae0000000000 */
[----:B------:R-:W-:-:S06]  /*9f90*/  ULOP3.LUT UR8, URZ, UR8, URZ, 0x33, !UPT ;  /* 0x00000008ff087292 */ /* 0x000fcc000f8e33ff */
[----:B------:R-:W-:-:S04]  /*9fa0*/  IMAD.U32 R0, RZ, RZ, UR8 ;  /* 0x00000008ff007e24 */ /* 0x000fc8000f8e00ff */
[----:B------:R-:W3:Y:S02]  /*9fb0*/  REDUX UR5, R0 ;  /* 0x00000000000573c4 */ /* 0x000ee40000000000 */
[----:B------:R4:W-:Y:S01]  /*9fc0*/  UTCATOMSWS.AND URZ, UR8 ;  /* 0x0000000800ff79e3 */ /* 0x0009e20008000000 */
[----:B-1----:R-:W-:Y:S01]  /*9fd0*/  ISETP.EQ.U32.AND P0, PT, R2, UR7, PT ;  /* 0x0000000702007c0c */ /* 0x002fe2000bf02070 */
[----:B--2---:R-:W-:Y:S02]  /*9fe0*/  IMAD.U32 R2, RZ, RZ, UR4 ;  /* 0x00000004ff027e24 */ /* 0x004fe4000f8e00ff */
[----:B---3--:R-:W-:-:S10]  /*9ff0*/  IMAD.U32 R3, RZ, RZ, UR5 ;  /* 0x00000005ff037e24 */ /* 0x008fd4000f8e00ff */
[----:B------:R4:W-:Y:S04]  /*a000*/  @P0 ATOMS.AND RZ, [UR6+0x14], R3 ;  /* 0x00001403ffff098c */ /* 0x0009e8000a800006 */
[----:B------:R4:W-:Y:S01]  /*a010*/  @P0 ATOMS.AND RZ, [UR6+0x18], R2 ;  /* 0x00001802ffff098c */ /* 0x0009e2000a800006 */
[----:B------:R-:W-:Y:S05]  /*a020*/  BRA `(.L_x_77) ;  /* 0x0000000000147947 */ /* 0x000fea0003800000 */
.L_x_76:
[----:B------:R-:W-:Y:S02]  /*a030*/  MOV R2, 0xa050 ;  /* 0x0000a05000027802 */ /* 0x000fe40000000f00 */
[----:B-----5:R-:W-:Y:S05]  /*a040*/  CALL.REL.NOINC `($__internal_0_$__cuda_sm10x_tcgen05_guardrail_trap_col_being_dealloced_not_returned_by_alloc) ;  /* 0x0000005400307944 */ /* 0x020fea0003c00000 */
[----:B------:R-:W-:Y:S05]  /*a050*/  BRA `(.L_x_77) ;  /* 0x0000000000087947 */ /* 0x000fea0003800000 */
.L_x_75:
[----:B------:R-:W-:Y:S02]  /*a060*/  MOV R2, 0xa080 ;  /* 0x0000a08000027802 */ /* 0x000fe40000000f00 */
[----:B-----5:R-:W-:Y:S05]  /*a070*/  CALL.REL.NOINC `($__internal_2_$__cuda_sm10x_tcgen05_guardrail_trap_unallocated_columns_being_dealloced) ;  /* 0x00000054003c7944 */ /* 0x020fea0003c00000 */
.L_x_77:
[----:B------:R-:W-:Y:S01]  /*a080*/  NOP ;  /* 0x0000000000007918 */ /* 0x000fe20000000000 */
[----:B----4-:R-:W-:Y:S05]  /*a090*/  EXIT ;  /* 0x000000000000794d */ /* 0x010fea0003800000 */
.L_x_49:
[----:B------:R-:W-:-:S13]  /*a0a0*/  ISETP.NE.OR P6, PT, R0, 0x3, !P6 ;  /* 0x000000030000780c */ /* 0x000fda00077c5670 */
[----:B------:R-:W-:Y:S05]  /*a0b0*/  @P6 BRA `(.L_x_78) ;  /* 0x0000001000986947 */ /* 0x000fea0003800000 */
[----:B------:R-:W1:Y:S01]  /*a0c0*/  LDC.64 R2, c[0x0][0x988] ;  /* 0x00026200ff027b82 */ /* 0x000e620000000a00 */
[----:B------:R-:W-:Y:S01]  /*a0d0*/  MOV R4, 0x400 ;  /* 0x0000040000047802 */ /* 0x000fe20000000f00 */
[----:B------:R-:W-:Y:S01]  /*a0e0*/  IMAD.MOV.U32 R45, RZ, RZ, 0x1 ;  /* 0x00000001ff2d7424 */ /* 0x000fe200078e00ff */
[----:B------:R-:W-:Y:S01]  /*a0f0*/  UPLOP3.LUT UP0, UPT, UPT, UPT, UPT, 0x40, 0x4 ;  /* 0x000000000004789c */ /* 0x000fe20003f0e870 */
[----:B------:R-:W-:Y:S01]  /*a100*/  IMAD.MOV.U32 R44, RZ, RZ, RZ ;  /* 0x000000ffff2c7224 */ /* 0x000fe200078e00ff */
[----:B------:R-:W-:-:S03]  /*a110*/  LEA R27, R81, R4, 0x18 ;  /* 0x00000004511b7211 */ /* 0x000fc600078ec0ff */
[----:B-----5:R-:W2:Y:S01]  /*a120*/  LDC.64 R32, c[0x0][0xa98] ;  /* 0x0002a600ff207b82 */ /* 0x020ea20000000a00 */
[C---:B------:R-:W-:Y:S01]  /*a130*/  R2UR UR18, R27.reuse ;  /* 0x000000001b1272ca */ /* 0x040fe200000e0000 */
[C---:B------:R-:W-:Y:S01]  /*a140*/  VIADD R42, R27.reuse, 0x58 ;  /* 0x000000581b2a7836 */ /* 0x040fe20000000000 */
[C---:B------:R-:W-:Y:S02]  /*a150*/  R2UR UR17, R27.reuse ;  /* 0x000000001b1172ca */ /* 0x040fe400000e0000 */
[----:B------:R-:W-:Y:S02]  /*a160*/  R2UR UR16, R27 ;  /* 0x000000001b1072ca */ /* 0x000fe400000e0000 */
[----:B------:R-:W-:Y:S01]  /*a170*/  PRMT R42, R81, 0x654, R42 ;  /* 0x00000654512a7816 */ /* 0x000fe2000000002a */
[----:B------:R-:W3:Y:S06]  /*a180*/  LDC.64 R30, c[0x0][0xa80] ;  /* 0x0002a000ff1e7b82 */ /* 0x000eec0000000a00 */
[----:B------:R-:W-:-:S02]  /*a190*/  UIADD3 UR18, UPT, UPT, UR18, 0x40, URZ ;  /* 0x0000004012127890 */ /* 0x000fc4000fffe0ff */
[----:B------:R-:W4:Y:S01]  /*a1a0*/  LDC.64 R28, c[0x0][0xa88] ;  /* 0x0002a200ff1c7b82 */ /* 0x000f220000000a00 */
[----:B-1----:R-:W-:Y:S01]  /*a1b0*/  ISETP.NE.U32.AND P4, PT, R2, RZ, PT ;  /* 0x000000ff0200720c */ /* 0x002fe20003f85070 */
[----:B------:R-:W-:Y:S02]  /*a1c0*/  UIADD3 UR17, UPT, UPT, UR17, 0x48, URZ ;  /* 0x0000004811117890 */ /* 0x000fe4000fffe0ff */
[----:B------:R-:W-:Y:S01]  /*a1d0*/  UIADD3 UR16, UPT, UPT, UR16, 0x50, URZ ;  /* 0x0000005010107890 */ /* 0x000fe2000fffe0ff */
[----:B------:R-:W-:-:S03]  /*a1e0*/  ISETP.NE.AND.EX P4, PT, R3, RZ, PT, P4 ;  /* 0x000000ff0300720c */ /* 0x000fc60003f85340 */
[----:B------:R-:W1:Y:S01]  /*a1f0*/  LDC R0, c[0x0][0xc30] ;  /* 0x00030c00ff007b82 */ /* 0x000e620000000800 */
[C---:B--2---:R-:W-:Y:S02]  /*a200*/  ISETP.NE.AND P0, PT, R32.reuse, 0x1, PT ;  /* 0x000000012000780c */ /* 0x044fe40003f05270 */
[----:B------:R-:W-:Y:S01]  /*a210*/  R2UR UR4, R32 ;  /* 0x00000000200472ca */ /* 0x000fe200000e0000 */
[----:B------:R-:W-:-:S04]  /*a220*/  IMAD.MOV.U32 R32, RZ, RZ, 0x2000 ;  /* 0x00002000ff207424 */ /* 0x000fc800078e00ff */
[----:B------:R-:W2:Y:S01]  /*a230*/  LDC R43, c[0x0][0x370] ;  /* 0x0000dc00ff2b7b82 */ /* 0x000ea20000000800 */
[----:B---3--:R-:W-:-:S05]  /*a240*/  R2UR UR6, R30 ;  /* 0x000000001e0672ca */ /* 0x008fca00000e0000 */
[----:B------:R-:W-:Y:S02]  /*a250*/  VOTEU.ANY UP2, P0 ;  /* 0x0000000000ff7886 */ /* 0x000fe40000040100 */
[----:B------:R-:W3:Y:S01]  /*a260*/  LDC R2, c[0x0][0xc0c] ;  /* 0x00030300ff027b82 */ /* 0x000ee20000000800 */
[----:B----4-:R-:W-:-:S07]  /*a270*/  R2UR UR5, R29 ;  /* 0x000000001d0572ca */ /* 0x010fce00000e0000 */
[----:B------:R-:W4:Y:S01]  /*a280*/  LDC R18, c[0x0][0xc20] ;  /* 0x00030800ff127b82 */ /* 0x000f220000000800 */
[----:B-1----:R-:W-:-:S07]  /*a290*/  ISETP.NE.AND P1, PT, R0, 0x1, PT ;  /* 0x000000010000780c */ /* 0x002fce0003f25270 */
[----:B------:R-:W1:Y:S08]  /*a2a0*/  LDC R34, c[0x0][0xaa0] ;  /* 0x0002a800ff227b82 */ /* 0x000e700000000800 */
[----:B------:R-:W1:Y:S08]  /*a2b0*/  LDC.64 R46, c[0x0][0x348] ;  /* 0x0000d200ff2e7b82 */ /* 0x000e700000000a00 */
[----:B------:R-:W1:Y:S08]  /*a2c0*/  LDC.64 R22, c[0x0][0xc10] ;  /* 0x00030400ff167b82 */ /* 0x000e700000000a00 */
[----:B------:R-:W1:Y:S08]  /*a2d0*/  LDC.64 R6, c[0x0][0xc18] ;  /* 0x00030600ff067b82 */ /* 0x000e700000000a00 */
[----:B------:R-:W1:Y:S08]  /*a2e0*/  LDC.64 R4, c[0x0][0xc28] ;  /* 0x00030a00ff047b82 */ /* 0x000e700000000a00 */
[----:B------:R-:W1:Y:S08]  /*a2f0*/  LDC.64 R20, c[0x0][0x990] ;  /* 0x00026400ff147b82 */ /* 0x000e700000000a00 */
[----:B------:R-:W1:Y:S08]  /*a300*/  LDC.64 R24, c[0x0][0xa90] ;  /* 0x0002a400ff187b82 */ /* 0x000e700000000a00 */
[----:B--234-:R-:W1:Y:S02]  /*a310*/  LDC R40, c[0x0][0x374] ;  /* 0x0000dd00ff287b82 */ /* 0x01ce640000000800 */
.L_x_89:
[----:B------:R-:W-:Y:S04]  /*a320*/  SHF.L.U32 R0, R44, 0x1f, RZ ;  /* 0x0000001f2c007819 */ /* 0x000fe800000006ff */
[----:B--2---:R-:W2:Y:S02]  /*a330*/  SYNCS.PHASECHK.TRANS64.TRYWAIT P0, [R27+URZ+0x90], R0 ;  /* 0x000090001b0075a7 */ /* 0x004ea400080011ff */
[----:B--2---:R-:W-:Y:S05]  /*a340*/  @!P0 BRA `(.L_x_79) ;  /* 0x0000004c00448947 */ /* 0x004fea0003800000 */
.L_x_156:
[----:B------:R-:W-:Y:S01]  /*a350*/  ISETP.GE.AND P0, PT, R26, 0x1, PT ;  /* 0x000000011a00780c */ /* 0x000fe20003f06270 */
[----:B------:R-:W3:Y:S01]  /*a360*/  LDS.128 R36, [R27+0xd0] ;  /* 0x0000d0001b247984 */ /* 0x000ee20000000c00 */
[----:B--2---:R-:W-:Y:S01]  /*a370*/  VIADD R0, R27, 0x98 ;  /* 0x000000981b007836 */ /* 0x004fe20000000000 */
[----:B------:R-:W-:Y:S01]  /*a380*/  @!PT LDS RZ, [RZ] ;  /* 0x00000000fffff984 */ /* 0x000fe20000000800 */
[----:B------:R-:W-:Y:S01]  /*a390*/  @!PT LDS RZ, [RZ] ;  /* 0x00000000fffff984 */ /* 0x000fe20000000800 */
[----:B------:R-:W-:Y:S01]  /*a3a0*/  @!PT LDS RZ, [RZ] ;  /* 0x00000000fffff984 */ /* 0x000fe20000000800 */
[----:B------:R-:W-:Y:S01]  /*a3b0*/  @!PT LDS RZ, [RZ] ;  /* 0x00000000fffff984 */ /* 0x000fe20000000800 */
[----:B------:R2:W-:Y:S06]  /*a3c0*/  MEMBAR.ALL.CTA ;  /* 0x0000000000007992 */ /* 0x0005ec0000008000 */
[----:B--2---:R-:W2:Y:S01]  /*a3d0*/  FENCE.VIEW.ASYNC.S ;  /* 0x00000000000073c6 */ /* 0x004ea20000000000 */
[----:B------:R-:W-:Y:S04]  /*a3e0*/  PRMT R0, RZ, 0x654, R0 ;  /* 0x00000654ff007816 */ /* 0x000fe80000000000 */
[----:B--2---:R2:W-:Y:S01]  /*a3f0*/  SYNCS.ARRIVE.TRANS64.RED.A1T0 RZ, [R0+URZ], RZ ;  /* 0x000000ff00ff79a7 */ /* 0x0045e200081004ff */
[----:B---3--:R-:W-:Y:S11]  /*a400*/  LOP3.LUT P5, RZ, R38, 0x1, RZ, 0xc0, !PT ;  /* 0x0000000126ff7812 */ /* 0x008ff600078ac0ff */
[----:B------:R-:W-:Y:S02]  /*a410*/  @!UPT UIADD3 URZ, UPT, UPT, URZ, URZ, URZ ;  /* 0x000000fffffff290 */ /* 0x000fe4000fffe0ff */
[----:B------:R-:W-:Y:S02]  /*a420*/  @P5 MOV R13, R36 ;  /* 0x00000024000d5202 */ /* 0x000fe40000000f00 */
[----:B------:R-:W-:Y:S01]  /*a430*/  @P5 LOP3.LUT R8, R37, 0xffff, RZ, 0xc0, !PT ;  /* 0x0000ffff25085812 */ /* 0x000fe200078ec0ff */
[----:B--2---:R-:W-:Y:S06]  /*a440*/  @!P0 BRA `(.L_x_80) ;  /* 0x0000000000a48947 */ /* 0x004fec0003800000 */
[----:B-1----:R-:W-:Y:S01]  /*a450*/  IMAD.HI.U32 R49, R40, R7, RZ ;  /* 0x0000000728317227 */ /* 0x002fe200078e00ff */
[----:B------:R-:W-:Y:S02]  /*a460*/  ISETP.NE.AND P0, PT, R6, 0x1, PT ;  /* 0x000000010600780c */ /* 0x000fe40003f05270 */
[----:B------:R-:W-:Y:S01]  /*a470*/  ISETP.NE.AND P2, PT, R26, 0x1, PT ;  /* 0x000000011a00780c */ /* 0x000fe20003f45270 */
[----:B------:R-:W-:Y:S01]  /*a480*/  IMAD.HI.U32 R48, R43, R22, RZ ;  /* 0x000000162b307227 */ /* 0x000fe200078e00ff */
[----:B------:R-:W-:Y:S02]  /*a490*/  SHF.R.U32.HI R49, RZ, R18, R49 ;  /* 0x00000012ff317219 */ /* 0x000fe40000011631 */
[----:B------:R-:W-:Y:S01]  /*a4a0*/  ISETP.NE.AND P6, PT, R2, 0x1, PT ;  /* 0x000000010200780c */ /* 0x000fe20003fc5270 */
[----:B------:R-:W-:Y:S01]  /*a4b0*/  IMAD.HI.U32 R50, R13, R22, RZ ;  /* 0x000000160d327227 */ /* 0x000fe200078e00ff */
[----:B------:R-:W-:Y:S02]  /*a4c0*/  SHF.R.U32.HI R48, RZ, R23, R48 ;  /* 0x00000017ff307219 */ /* 0x000fe40000011630 */
[----:B------:R-:W-:Y:S01]  /*a4d0*/  SEL R3, R40, R49, !P0 ;  /* 0x0000003128037207 */ /* 0x000fe20004000000 */
[C---:B------:R-:W-:Y:S01]  /*a4e0*/  IMAD.HI.U32 R49, R8.reuse, R7, RZ ;  /* 0x0000000708317227 */ /* 0x040fe200078e00ff */
[----:B------:R-:W-:Y:S02]  /*a4f0*/  SEL R11, R43, R48, !P6 ;  /* 0x000000302b0b7207 */ /* 0x000fe40007000000 */
[----:B------:R-:W-:Y:S01]  /*a500*/  SHF.R.U32.HI R50, RZ, R23, R50 ;  /* 0x00000017ff327219 */ /* 0x000fe20000011632 */
[----:B------:R-:W-:Y:S01]  /*a510*/  IMAD.HI.U32 R52, R3, R4, RZ ;  /* 0x0000000403347227 */ /* 0x000fe200078e00ff */
[----:B------:R-:W-:Y:S03]  /*a520*/  SHF.R.U32.HI R49, RZ, R18, R49 ;  /* 0x00000012ff317219 */ /* 0x000fe60000011631 */
[----:B------:R-:W-:Y:S01]  /*a530*/  IMAD.HI.U32 R48, R11, R4, RZ ;  /* 0x000000040b307227 */ /* 0x000fe200078e00ff */
[----:B------:R-:W-:Y:S02]  /*a540*/  @P2 SHF.R.U32.HI R3, RZ, R5, R52 ;  /* 0x00000005ff032219 */ /* 0x000fe40000011634 */
[----:B------:R-:W-:Y:S02]  /*a550*/  SEL R9, R8, R49, !P0 ;  /* 0x0000003108097207 */ /* 0x000fe40004000000 */
[----:B------:R-:W-:Y:S01]  /*a560*/  @P2 SHF.R.U32.HI R11, RZ, R5, R48 ;  /* 0x00000005ff0b2219 */ /* 0x000fe20000011630 */
[C---:B------:R-:W-:Y:S01]  /*a570*/  IMAD R10, R26.reuse, R3, RZ ;  /* 0x000000031a0a7224 */ /* 0x040fe200078e02ff */
[----:B------:R-:W-:Y:S01]  /*a580*/  SEL R3, R13, R50, !P6 ;  /* 0x000000320d037207 */ /* 0x000fe20007000000 */
[C---:B------:R-:W-:Y:S03]  /*a590*/  IMAD.HI.U32 R14, R9.reuse, R4, RZ ;  /* 0x00000004090e7227 */ /* 0x040fe600078e00ff */
[----:B------:R-:W-:Y:S01]  /*a5a0*/  ISETP.GE.AND P0, PT, R9, R10, PT ;  /* 0x0000000a0900720c */ /* 0x000fe20003f06270 */
[C---:B------:R-:W-:Y:S01]  /*a5b0*/  IMAD R12, R26.reuse, R11, RZ ;  /* 0x0000000b1a0c7224 */ /* 0x040fe200078e02ff */
[-C--:B------:R-:W-:Y:S04]  /*a5c0*/  SHF.R.U32.HI R14, RZ, R5.reuse, R14 ;  /* 0x00000005ff0e7219 */ /* 0x080fe8000001160e */
[----:B------:R-:W-:Y:S02]  /*a5d0*/  ISETP.GE.OR P0, PT, R3, R12, P0 ;  /* 0x0000000c0300720c */ /* 0x000fe40000706670 */
[----:B------:R-:W-:Y:S05]  /*a5e0*/  SEL R15, R9, R14, !P2 ;  /* 0x0000000e090f7207 */ /* 0x000fea0005000000 */
[----:B------:R-:W-:Y:S04]  /*a5f0*/  IMAD.MOV R14, RZ, RZ, -R15 ;  /* 0x000000ffff0e7224 */ /* 0x000fe800078e0a0f */
[----:B------:R-:W-:Y:S02]  /*a600*/  IMAD R14, R26, R14, R9 ;  /* 0x0000000e1a0e7224 */ /* 0x000fe400078e0209 */
[C---:B------:R-:W-:Y:S05]  /*a610*/  @!P0 IMAD.HI.U32 R10, R3.reuse, R4, RZ ;  /* 0x00000004030a8227 */ /* 0x040fea00078e00ff */
[----:B------:R-:W-:Y:S04]  /*a620*/  @!P0 SHF.R.U32.HI R10, RZ, R5, R10 ;  /* 0x00000005ff0a8219 */ /* 0x000fe8000001160a */
[----:B------:R-:W-:Y:S01]  /*a630*/  @!P0 SEL R0, R3, R10, !P2 ;  /* 0x0000000a03008207 */ /* 0x000fe20005000000 */
[----:B------:R-:W-:Y:S03]  /*a640*/  IMAD.MOV R10, RZ, RZ, -R3 ;  /* 0x000000ffff0a7224 */ /* 0x000fe600078e0a03 */
[----:B------:R-:W-:Y:S01]  /*a650*/  @!P0 IADD3 R15, PT, PT, R15, -R0, RZ ;  /* 0x800000000f0f8210 */ /* 0x000fe20007ffe0ff */
[----:B------:R-:W-:Y:S01]  /*a660*/  @!P0 IMAD R0, R11, R14, R0 ;  /* 0x0000000e0b008224 */ /* 0x000fe200078e0200 */
[----:B------:R-:W-:Y:S01]  /*a670*/  IADD3 R11, PT, PT, -R9, RZ, RZ ;  /* 0x000000ff090b7210 */ /* 0x000fe20007ffe1ff */
[----:B------:R-:W-:Y:S02]  /*a680*/  IMAD R13, R2, R10, R13 ;  /* 0x0000000a020d7224 */ /* 0x000fe400078e020d */
[----:B------:R-:W-:Y:S02]  /*a690*/  @!P0 IMAD R9, R15, R26, R3 ;  /* 0x0000001a0f098224 */ /* 0x000fe400078e0203 */
[----:B------:R-:W-:Y:S02]  /*a6a0*/  @!P0 IMAD.MOV.U32 R3, RZ, RZ, R0 ;  /* 0x000000ffff038224 */ /* 0x000fe400078e0000 */
[----:B------:R-:W-:Y:S02]  /*a6b0*/  IMAD R8, R6, R11, R8 ;  /* 0x0000000b06087224 */ /* 0x000fe400078e0208 */
[----:B------:R-:W-:Y:S02]  /*a6c0*/  IMAD R13, R3, R2, R13 ;  /* 0x00000002030d7224 */ /* 0x000fe400078e020d */
[----:B------:R-:W-:Y:S02]  /*a6d0*/  IMAD R8, R9, R6, R8 ;  /* 0x0000000609087224 */ /* 0x000fe400078e0208 */
.L_x_80:
[----:B------:R-:W-:Y:S05]  /*a6e0*/  BRA.U UP0, `(.L_x_81) ;  /* 0x00000001000c7547 */ /* 0x000fea000b800000 */
[----:B------:R-:W-:Y:S04]  /*a6f0*/  SHF.L.U32 R0, R17, 0x1f, RZ ;  /* 0x0000001f11007819 */ /* 0x000fe800000006ff */
[----:B------:R-:W2:Y:S02]  /*a700*/  SYNCS.PHASECHK.TRANS64.TRYWAIT P0, [R27+URZ+0x88], R0 ;  /* 0x000088001b0075a7 */ /* 0x000ea400080011ff */
[----:B--2---:R-:W-:Y:S05]  /*a710*/  @!P0 BRA `(.L_x_82) ;  /* 0x0000004800648947 */ /* 0x004fea0003800000 */
.L_x_81:
[----:B-1----:R-:W-:Y:S02]  /*a720*/  ISETP.NE.U32.AND P2, PT, R20, RZ, PT ;  /* 0x000000ff1400720c */ /* 0x002fe40003f45070 */
[----:B------:R-:W-:Y:S02]  /*a730*/  R2UR UR15, R16 ;  /* 0x00000000100f72ca */ /* 0x000fe400000e0000 */
[----:B------:R-:W-:Y:S02]  /*a740*/  ISETP.NE.AND.EX P2, PT, R21, RZ, PT, P2 ;  /* 0x000000ff1500720c */ /* 0x000fe40003f45320 */
[----:B------:R-:W-:Y:S02]  /*a750*/  ISETP.NE.U32.AND P0, PT, R20, RZ, PT ;  /* 0x000000ff1400720c */ /* 0x000fe40003f05070 */
[----:B------:R-:W-:Y:S02]  /*a760*/  SHF.L.U32 R16, R45, 0x1f, RZ ;  /* 0x0000001f2d107819 */ /* 0x000fe400000006ff */
[----:B------:R-:W-:Y:S05]  /*a770*/  ISETP.NE.AND.EX P0, PT, R21, RZ, PT, P0 ;  /* 0x000000ff1500720c */ /* 0x000fea0003f05300 */
[----:B------:R-:W-:Y:S02]  /*a780*/  USHF.L.U32 UR15, UR15, 0x6, URZ ;  /* 0x000000060f0f7899 */ /* 0x000fe400080006ff */
[----:B------:R-:W-:Y:S10]  /*a790*/  @!P2 BRA `(.L_x_83) ;  /* 0x000000000028a947 */ /* 0x000ff40003800000 */
[----:B------:R-:W-:Y:S01]  /*a7a0*/  PLOP3.LUT P3, PT, P4, PT, PT, 0x80, 0x8 ;  /* 0x000000000008781c */ /* 0x000fe2000276f070 */
[----:B------:R-:W-:Y:S11]  /*a7b0*/  HFMA2 R83, -RZ, RZ, 0, 5.9604644775390625e-08 ;  /* 0x00000001ff537431 */ /* 0x000ff600000001ff */
[----:B------:R-:W-:Y:S01]  /*a7c0*/  @!UPT UIADD3 URZ, UPT, UPT, URZ, URZ, URZ ;  /* 0x000000fffffff290 */ /* 0x000fe2000fffe0ff */
[----:B------:R-:W1:Y:S01]  /*a7d0*/  @P3 LDC.64 R10, c[0x0][0x988] ;  /* 0x00026200ff0a3b82 */ /* 0x000e620000000a00 */
[----:B--2---:R-:W-:Y:S04]  /*a7e0*/  @P3 IMAD R0, R41, R20, RZ ;  /* 0x0000001429003224 */ /* 0x004fe800078e02ff */
[----:B-1----:R-:W-:Y:S01]  /*a7f0*/  @P3 IMAD.WIDE R10, R0, 0x4, R10 ;  /* 0x00000004000a3825 */ /* 0x002fe200078e020a */
[----:B------:R-:W-:Y:S04]  /*a800*/  MOV R0, 0x1 ;  /* 0x0000000100007802 */ /* 0x000fe80000000f00 */
[----:B------:R1:W5:Y:S01]  /*a810*/  @P3 LDG.E R35, desc[UR48][R10.64] ;  /* 0x000000300a233981 */ /* 0x000362000c1e1900 */
[----:B------:R-:W-:Y:S01]  /*a820*/  @!P3 PRMT R83, R0, 0x7610, R83 ;  /* 0x000076100053b816 */ /* 0x000fe20000000053 */
[----:B-1----:R-:W3:Y:S06]  /*a830*/  @!P3 LDC R35, c[0x0][0x980] ;  /* 0x00026000ff23bb82 */ /* 0x002eec0000000800 */
.L_x_83:
[----:B---3-5:R-:W-:Y:S01]  /*a840*/  @!P0 FSETP.EQ.AND P2, PT, R35, RZ, PT ;  /* 0x000000ff2300820b */ /* 0x028fe20003f42000 */
[----:B------:R-:W-:Y:S01]  /*a850*/  @!UPT UIADD3 URZ, UPT, UPT, URZ, URZ, URZ ;  /* 0x000000fffffff290 */ /* 0x000fe2000fffe0ff */
[----:B------:R-:W-:Y:S11]  /*a860*/  @!P0 BRA `(.L_x_84) ;  /* 0x0000000000108947 */ /* 0x000ff60003800000 */
[----:B------:R-:W-:Y:S02]  /*a870*/  LOP3.LUT P0, RZ, R83, 0xff, RZ, 0xc0, !PT ;  /* 0x000000ff53ff7812 */ /* 0x000fe4000780c0ff */
[----:B------:R-:W-:Y:S11]  /*a880*/  PLOP3.LUT P2, PT, P3, PT, PT, 0x8, 0x80 ;  /* 0x000000000080781c */ /* 0x000ff60001f4e170 */
[----:B------:R-:W-:Y:S11]  /*a890*/  @P0 FSETP.EQ.AND P2, PT, R35, RZ, PT ;  /* 0x000000ff2300020b */ /* 0x000ff60003f42000 */
[----:B------:R-:W-:Y:S02]  /*a8a0*/  @!UPT UIADD3 URZ, UPT, UPT, URZ, URZ, URZ ;  /* 0x000000fffffff290 */ /* 0x000fe4000fffe0ff */
.L_x_84:
[----:B------:R-:W-:Y:S01]  /*a8b0*/  ISETP.NE.AND P0, PT, R30, 0x1, PT ;  /* 0x000000011e00780c */ /* 0x000fe20003f05270 */
[----:B------:R-:W1:Y:S01]  /*a8c0*/  SYNCS.PHASECHK.TRANS64.TRYWAIT P6, [R27+URZ+0x60], R16 ;  /* 0x000060101b0075a7 */ /* 0x000e6200080c11ff */
[----:B------:R-:W-:Y:S04]  /*a8d0*/  IMAD.SHL.U32 R12, R19, 0x80, RZ ;  /* 0x00000080130c7824 */ /* 0x000fe800078e00ff */
[C---:B------:R-:W-:Y:S01]  /*a8e0*/  IMAD.HI.U32 R9, R12.reuse, R31, RZ ;  /* 0x0000001f0c097227 */ /* 0x040fe200078e00ff */
[C---:B------:R-:W-:Y:S04]  /*a8f0*/  R2UR UR11, R12.reuse ;  /* 0x000000000c0b72ca */ /* 0x040fe800000e0000 */
[----:B------:R-:W-:Y:S04]  /*a900*/  SHF.R.U32.HI R9, RZ, R28, R9 ;  /* 0x0000001cff097219 */ /* 0x000fe80000011609 */
[----:B------:R-:W-:Y:S02]  /*a910*/  SEL R9, R12, R9, !P0 ;  /* 0x000000090c097207 */ /* 0x000fe40004000000 */
[----:B------:R-:W-:Y:S02]  /*a920*/  ISETP.NE.AND P0, PT, R29, 0x1, PT ;  /* 0x000000011d00780c */ /* 0x000fe40003f05270 */
[C---:B------:R-:W-:Y:S01]  /*a930*/  R2UR UR12, R9.reuse ;  /* 0x00000000090c72ca */ /* 0x040fe200000e0000 */
[C---:B------:R-:W-:Y:S05]  /*a940*/  IMAD.HI.U32 R10, R9.reuse, R24, RZ ;  /* 0x00000018090a7227 */ /* 0x040fea00078e00ff */
[----:B------:R-:W-:Y:S04]  /*a950*/  SHF.R.U32.HI R10, RZ, R25, R10 ;  /* 0x00000019ff0a7219 */ /* 0x000fe8000001160a */
[----:B------:R-:W-:Y:S02]  /*a960*/  SEL R10, R9, R10, !P0 ;  /* 0x0000000a090a7207 */ /* 0x000fe40004000000 */
[----:B------:R-:W-:Y:S02]  /*a970*/  ELECT P0, URZ, PT ;  /* 0x0000000000ff782f */ /* 0x000fe40003800000 */
[C---:B------:R-:W-:Y:S01]  /*a980*/  R2UR UR7, R10.reuse ;  /* 0x000000000a0772ca */ /* 0x040fe200000e0000 */
[C---:B------:R-:W-:Y:S01]  /*a990*/  IMAD.HI.U32 R3, R10.reuse, R33, RZ ;  /* 0x000000210a037227 */ /* 0x040fe200078e00ff */
[----:B------:R-:W-:Y:S02]  /*a9a0*/  PLOP3.LUT P2, PT, P2, P0, PT, 0xf2, 0x2f ;  /* 0x00000000002f781c */ /* 0x000fe40001741e72 */
[----:B------:R-:W-:Y:S02]  /*a9b0*/  R2UR UR13, R10 ;  /* 0x000000000a0d72ca */ /* 0x000fe400000e0000 */
[----:B--2---:R-:W-:Y:S01]  /*a9c0*/  SHF.R.U32.HI R0, RZ, R34, R3 ;  /* 0x00000022ff007219 */ /* 0x004fe20000011603 */
[----:B------:R-:W-:Y:S03]  /*a9d0*/  IMAD.MOV R3, RZ, RZ, -R10 ;  /* 0x000000ffff037224 */ /* 0x000fe600078e0a0a */
[----:B------:R-:W-:Y:S01]  /*a9e0*/  R2UR UR14, R0 ;  /* 0x00000000000e72ca */ /* 0x000fe200000e0000 */
[----:B------:R-:W-:Y:S01]  /*a9f0*/  IMAD.MOV R0, RZ, RZ, -R9 ;  /* 0x000000ffff007224 */ /* 0x000fe200078e0a09 */
[----:B------:R-:W-:Y:S03]  /*aa00*/  R2UR UR8, R3 ;  /* 0x00000000030872ca */ /* 0x000fe600000e0000 */
[----:B------:R-:W-:Y:S02]  /*aa10*/  @!P2 IADD3 R3, P0, PT, R46, 0x680, RZ ;  /* 0x000006802e03a810 */ /* 0x000fe40007f1e0ff */
[----:B------:R-:W-:Y:S06]  /*aa20*/  R2UR UR9, R0 ;  /* 0x00000000000972ca */ /* 0x000fec00000e0000 */
[----:B------:R-:W-:Y:S02]  /*aa30*/  USEL UR14, UR7, UR14, !UP2 ;  /* 0x0000000e070e7287 */ /* 0x000fe4000d000000 */
[----:B------:R-:W-:Y:S04]  /*aa40*/  UIMAD UR12, UR5, UR8, UR12 ;  /* 0x00000008050c72a4 */ /* 0x000fe8000f8e020c */
[----:B------:R-:W-:Y:S01]  /*aa50*/  IMAD R0, RZ, RZ, -UR14 ;  /* 0x8000000eff007e24 */ /* 0x000fe2000f8e02ff */
[----:B------:R-:W-:Y:S04]  /*aa60*/  UIMAD UR11, UR6, UR9, UR11 ;  /* 0x00000009060b72a4 */ /* 0x000fe8000f8e020b */
[----:B------:R-:W-:Y:S01]  /*aa70*/  R2UR UR7, R0 ;  /* 0x00000000000772ca */ /* 0x000fe200000e0000 */
[----:B------:R-:W-:Y:S11]  /*aa80*/  @!P2 IMAD.X R0, RZ, RZ, R47, P0 ;  /* 0x000000ffff00a224 */ /* 0x000ff600000e062f */
[----:B------:R-:W-:Y:S01]  /*aa90*/  @!UPT UIADD3 URZ, UPT, UPT, URZ, URZ, URZ ;  /* 0x000000fffffff290 */ /* 0x000fe2000fffe0ff */
[----:B------:R-:W-:Y:S01]  /*aaa0*/  UIMAD UR13, UR4, UR7, UR13 ;  /* 0x00000007040d72a4 */ /* 0x000fe2000f8e020d */
[----:B-1----:R-:W-:Y:S11]  /*aab0*/  @!P6 BRA `(.L_x_85) ;  /* 0x000000440090e947 */ /* 0x002ff60003800000 */
.L_x_157:
[----:B------:R-:W-:Y:S01]  /*aac0*/  @!P2 R2UR UR7, R0 ;  /* 0x000000000007a2ca */ /* 0x000fe200000e0000 */
[----:B------:R-:W-:Y:S01]  /*aad0*/  @!P2 VIADD R0, R27, 0x200 ;  /* 0x000002001b00a836 */ /* 0x000fe20000000000 */
[----:B------:R-:W-:Y:S01]  /*aae0*/  @!P2 R2UR UR8, R3 ;  /* 0x000000000308a2ca */ /* 0x000fe200000e0000 */
[----:B------:R-:W-:Y:S01]  /*aaf0*/  @!P2 IMAD.MOV.U32 R3, RZ, 0x20, RZ ;  /* 0x00000020ff03a824 */ /* 0x000fe200078e00ff */
[----:B------:R-:W-:Y:S01]  /*ab00*/  VOTEU.ALL UP1, P2 ;  /* 0x0000000000ff7886 */ /* 0x000fe20001020000 */
[----:B------:R-:W-:Y:S02]  /*ab10*/  VOTEU.ALL UP0, P2 ;  /* 0x0000000000ff7886 */ /* 0x000fe40001000000 */
[----:B------:R-:W-:Y:S03]  /*ab20*/  @!P2 IMAD.MOV.U32 R3, RZ, 0x400, R3 ;  /* 0x00000400ff03a824 */ /* 0x000fe600078e0003 */
[----:B------:R-:W-:Y:S01]  /*ab30*/  @!UP0 UMOV UR9, UR18 ;  /* 0x0000001200098c82 */ /* 0x000fe20008000000 */
[----:B------:R-:W-:Y:S02]  /*ab40*/  @!UP0 UMOV UR10, UR15 ;  /* 0x0000000f000a8c82 */ /* 0x000fe40008000000 */
[----:B------:R-:W-:Y:S01]  /*ab50*/  IMAD.U32 R11, RZ, RZ, UR7 ;  /* 0x00000007ff0b7e24 */ /* 0x000fe2000f8e00ff */
[----:B------:R-:W-:Y:S01]  /*ab60*/  @!P2 R2UR UR7, R3 ;  /* 0x000000000307a2ca */ /* 0x000fe200000e0000 */
[----:B------:R-:W-:Y:S01]  /*ab70*/  IMAD.U32 R10, RZ, RZ, UR8 ;  /* 0x00000008ff0a7e24 */ /* 0x000fe2000f8e00ff */
[----:B------:R-:W-:Y:S01]  /*ab80*/  @!P2 R2UR UR8, R0 ;  /* 0x000000000008a2ca */ /* 0x000fe200000e0000 */
[----:B------:R-:W-:Y:S01]  /*ab90*/  IMAD.U32 R0, RZ, RZ, UR18 ;  /* 0x00000012ff007e24 */ /* 0x000fe2000f8e00ff */
[----:B------:R-:W-:Y:S02]  /*aba0*/  @!P2 R2UR UR21, R11 ;  /* 0x000000000b15a2ca */ /* 0x000fe400000e0000 */
[----:B------:R-:W-:Y:S02]  /*abb0*/  @!P2 R2UR UR20, R10 ;  /* 0x000000000a14a2ca */ /* 0x000fe400000e0000 */
[----:B------:R-:W-:Y:S01]  /*abc0*/  PRMT R3, R81, 0x654, R0 ;  /* 0x0000065451037816 */ /* 0x000fe20000000000 */
[----:B------:R-:W-:Y:S04]  /*abd0*/  @!P2 IMAD.MOV.U32 R0, RZ, RZ, 0x2000 ;  /* 0x00002000ff00a424 */ /* 0x000fe800078e00ff */
[----:B------:R-:W-:Y:S09]  /*abe0*/  @!UP1 UPRMT UR7, UR7, 0x5410, URZ ;  /* 0x0000541007079896 */ /* 0x000ff200080000ff */
[----:B------:R2:W-:Y:S01]  /*abf0*/  @!UP0 UTMALDG.5D.IM2COL [UR8], [UR20], UR7 ;  /* 0x00000008140083b4 */ /* 0x0005e20008060007 */
[----:B------:R-:W-:Y:S01]  /*ac00*/  @!P2 SYNCS.ARRIVE.TRANS64.RED.A0TR RZ, [R27+URZ+0x40], R0 ;  /* 0x000040001bffa9a7 */ /* 0x000fe200083004ff */
[----:B------:R3:W-:Y:S01]  /*ac10*/  SYNCS.ARRIVE.TRANS64.RED.A1T0 RZ, [R3+URZ], RZ ;  /* 0x000000ff03ff79a7 */ /* 0x0007e200081004ff */
[----:B------:R-:W4:Y:S01]  /*ac20*/  SYNCS.PHASECHK.TRANS64.TRYWAIT P6, [R27+URZ+0x68], R16 ;  /* 0x000068101b0075a7 */ /* 0x000f2200080c11ff */
[----:B---3--:R-:W-:Y:S05]  /*ac30*/  @!P2 IADD3 R3, P0, PT, R46, 0x680, RZ ;  /* 0x000006802e03a810 */ /* 0x008fea0007f1e0ff */
[----:B------:R-:W-:Y:S01]  /*ac40*/  @!P2 IMAD.X R0, RZ, RZ, R47, P0 ;  /* 0x000000ffff00a224 */ /* 0x000fe200000e062f */
[----:B--2-4-:R-:W-:Y:S07]  /*ac50*/  @!P6 BRA `(.L_x_86) ;  /* 0x00000044003ce947 */ /* 0x014fee0003800000 */
.L_x_158:
[----:B------:R-:W-:Y:S01]  /*ac60*/  @!P2 R2UR UR7, R0 ;  /* 0x000000000007a2ca */ /* 0x000fe200000e0000 */
[----:B------:R-:W-:Y:S01]  /*ac70*/  @!P2 VIADD R0, R27, 0x2200 ;  /* 0x000022001b00a836 */ /* 0x000fe20000000000 */
[----:B------:R-:W-:Y:S01]  /*ac80*/  @!P2 R2UR UR8, R3 ;  /* 0x000000000308a2ca */ /* 0x000fe200000e0000 */
[----:B------:R-:W-:Y:S01]  /*ac90*/  @!P2 IMAD.MOV.U32 R3, RZ, 0x20, RZ ;  /* 0x00000020ff03a824 */ /* 0x000fe200078e00ff */
[----:B------:R-:W-:Y:S01]  /*aca0*/  VOTEU.ALL UP1, P2 ;  /* 0x0000000000ff7886 */ /* 0x000fe20001020000 */
[----:B------:R-:W-:Y:S01]  /*acb0*/  VOTEU.ALL UP0, P2 ;  /* 0x0000000000ff7886 */ /* 0x000fe20001000000 */
[----:B------:R-:W-:Y:S01]  /*acc0*/  @!P2 IADD3 R48, P0, PT, R46, 0x680, RZ ;  /* 0x000006802e30a810 */ /* 0x000fe20007f1e0ff */
[----:B------:R-:W-:Y:S02]  /*acd0*/  @!P2 IMAD.MOV.U32 R3, RZ, 0x400, R3 ;  /* 0x00000400ff03a824 */ /* 0x000fe400078e0003 */
[----:B------:R-:W-:Y:S01]  /*ace0*/  @!UP1 UIADD3 UR10, UPT, UPT, UR15, 0x10, URZ ;  /* 0x000000100f0a9890 */ /* 0x000fe2000fffe0ff */
[----:B------:R-:W-:Y:S01]  /*acf0*/  @!UP0 UMOV UR9, UR17 ;  /* 0x0000001100098c82 */ /* 0x000fe20008000000 */
[----:B------:R-:W-:Y:S02]  /*ad00*/  @!P2 IMAD.X R19, RZ, RZ, R47, P0 ;  /* 0x000000ffff13a224 */ /* 0x000fe400000e062f */
        /* <DEDUP_REMOVED lines=11> */
[----:B------:R3:W-:Y:S01]  /*adc0*/  @!P2 SYNCS.ARRIVE.TRANS64.RED.A0TR RZ, [R27+URZ+0x48], R0 ;  /* 0x000048001bffa9a7 */ /* 0x0007e200083004ff */
[----:B------:R3:W-:Y:S01]  /*add0*/  SYNCS.ARRIVE.TRANS64.RED.A1T0 RZ, [R3+URZ], RZ ;  /* 0x000000ff03ff79a7 */ /* 0x0007e200081004ff */
[----:B------:R-:W4:Y:S02]  /*ade0*/  SYNCS.PHASECHK.TRANS64.TRYWAIT P6, [R27+URZ+0x70], R16 ;  /* 0x000070101b0075a7 */ /* 0x000f2400080c11ff */
[----:B---34-:R-:W-:Y:S05]  /*adf0*/  @!P6 BRA `(.L_x_87) ;  /* 0x0000004000e8e947 */ /* 0x018fea0003800000 */
.L_x_159:
[----:B------:R-:W4:Y:S01]  /*ae00*/  LDC.64 R10, c[0x0][0xc18] ;  /* 0x00030600ff0a7b82 */ /* 0x000f220000000a00 */
[----:B------:R-:W-:Y:S01]  /*ae10*/  @!P2 R2UR UR7, R19 ;  /* 0x000000001307a2ca */ /* 0x000fe200000e0000 */
[----:B------:R-:W-:Y:S01]  /*ae20*/  @!P2 VIADD R19, R27, 0x4200 ;  /* 0x000042001b13a836 */ /* 0x000fe20000000000 */
[----:B------:R-:W-:Y:S01]  /*ae30*/  @!P2 R2UR UR8, R48 ;  /* 0x000000003008a2ca */ /* 0x000fe200000e0000 */
[----:B------:R-:W-:Y:S01]  /*ae40*/  @!P2 IMAD.MOV.U32 R48, RZ, 0x20, RZ ;  /* 0x00000020ff30a824 */ /* 0x000fe200078e00ff */
[----:B------:R-:W-:Y:S03]  /*ae50*/  VOTEU.ALL UP1, P2 ;  /* 0x0000000000ff7886 */ /* 0x000fe60001020000 */
[----:B------:R-:W5:Y:S01]  /*ae60*/  LDC.64 R14, c[0x0][0xc10] ;  /* 0x00030400ff0e7b82 */ /* 0x000f620000000a00 */
[----:B------:R-:W-:Y:S01]  /*ae70*/  VOTEU.ALL UP0, P2 ;  /* 0x0000000000ff7886 */ /* 0x000fe20001000000 */
[----:B------:R-:W-:Y:S01]  /*ae80*/  @!P2 IMAD.MOV.U32 R48, RZ, 0x400, R48 ;  /* 0x00000400ff30a824 */ /* 0x000fe200078e0030 */
[----:B------:R-:W-:Y:S01]  /*ae90*/  @P5 SHF.R.U32.HI R41, RZ, 0x10, R37 ;  /* 0x00000010ff295819 */ /* 0x000fe20000011625 */
[----:B------:R-:W-:Y:S04]  /*aea0*/  @!UP1 UIADD3 UR10, UPT, UPT, UR15, 0x20, URZ ;  /* 0x000000200f0a9890 */ /* 0x000fe8000fffe0ff */
[----:B------:R-:W1:Y:S01]  /*aeb0*/  @!P1 LDC R0, c[0x0][0xc20] ;  /* 0x00030800ff009b82 */ /* 0x000e620000000800 */
[----:B------:R-:W-:Y:S01]  /*aec0*/  @!UP0 UMOV UR9, UR16 ;  /* 0x0000001000098c82 */ /* 0x000fe20008000000 */
[----:B------:R-:W-:Y:S01]  /*aed0*/  IMAD.U32 R51, RZ, RZ, UR7 ;  /* 0x00000007ff337e24 */ /* 0x000fe2000f8e00ff */
[----:B------:R-:W-:Y:S05]  /*aee0*/  @!P2 R2UR UR7, R48 ;  /* 0x000000003007a2ca */ /* 0x000fea00000e0000 */
[----:B------:R-:W2:Y:S01]  /*aef0*/  @!P1 LDC R3, c[0x0][0xc0c] ;  /* 0x00030300ff039b82 */ /* 0x000ea20000000800 */
[----:B------:R-:W-:Y:S01]  /*af00*/  IMAD.U32 R50, RZ, RZ, UR8 ;  /* 0x00000008ff327e24 */ /* 0x000fe2000f8e00ff */
[----:B------:R-:W-:Y:S01]  /*af10*/  @!P2 R2UR UR8, R19 ;  /* 0x000000001308a2ca */ /* 0x000fe200000e0000 */
[----:B------:R-:W-:Y:S01]  /*af20*/  IMAD.U32 R48, RZ, RZ, UR16 ;  /* 0x00000010ff307e24 */ /* 0x000fe2000f8e00ff */
[----:B------:R-:W-:Y:S02]  /*af30*/  @!P2 R2UR UR21, R51 ;  /* 0x000000003315a2ca */ /* 0x000fe400000e0000 */
[----:B------:R-:W-:Y:S02]  /*af40*/  @!P2 R2UR UR20, R50 ;  /* 0x000000003214a2ca */ /* 0x000fe400000e0000 */
[----:B------:R-:W-:Y:S01]  /*af50*/  PRMT R19, R81, 0x654, R48 ;  /* 0x0000065451137816 */ /* 0x000fe20000000030 */
[----:B------:R-:W-:Y:S01]  /*af60*/  @!P2 IMAD.MOV.U32 R48, RZ, RZ, 0x2000 ;  /* 0x00002000ff30a424 */ /* 0x000fe200078e00ff */
[----:B------:R-:W-:Y:S09]  /*af70*/  @!UP1 UPRMT UR7, UR7, 0x5410, URZ ;  /* 0x0000541007079896 */ /* 0x000ff200080000ff */
[----:B------:R1:W-:Y:S01]  /*af80*/  @!UP0 UTMALDG.5D.IM2COL [UR8], [UR20], UR7 ;  /* 0x00000008140083b4 */ /* 0x0003e20008060007 */
[----:B------:R2:W-:Y:S01]  /*af90*/  @!P2 SYNCS.ARRIVE.TRANS64.RED.A0TR RZ, [R27+URZ+0x50], R48 ;  /* 0x000050301bffa9a7 */ /* 0x0005e200083004ff */
[----:B------:R2:W-:Y:S01]  /*afa0*/  SYNCS.ARRIVE.TRANS64.RED.A1T0 RZ, [R19+URZ], RZ ;  /* 0x000000ff13ff79a7 */ /* 0x0005e200081004ff */
[----:B----4-:R-:W-:Y:S01]  /*afb0*/  @!P1 IMAD.HI.U32 R11, R8, R11, RZ ;  /* 0x0000000b080b9227 */ /* 0x010fe200078e00ff */
[----:B------:R-:W-:Y:S03]  /*afc0*/  @!P1 ISETP.NE.AND P0, PT, R10, 0x1, PT ;  /* 0x000000010a00980c */ /* 0x000fe60003f05270 */
[----:B-----5:R-:W-:Y:S01]  /*afd0*/  @!P1 IMAD.HI.U32 R14, R13, R14, RZ ;  /* 0x0000000e0d0e9227 */ /* 0x020fe200078e00ff */
[----:B-1----:R-:W-:Y:S01]  /*afe0*/  @!P1 SHF.R.U32.HI R11, RZ, R0, R11 ;  /* 0x00000000ff0b9219 */ /* 0x002fe2000001160b */
[----:B------:R-:W1:Y:S03]  /*aff0*/  SYNCS.PHASECHK.TRANS64.TRYWAIT P6, [R27+URZ+0x78], R16 ;  /* 0x000078101b0075a7 */ /* 0x000e6600080c11ff */
[----:B------:R-:W-:Y:S02]  /*b000*/  @!P1 SEL R11, R8, R11, !P0 ;  /* 0x0000000b080b9207 */ /* 0x000fe40004000000 */
[----:B------:R-:W-:Y:S02]  /*b010*/  @!P1 SHF.R.U32.HI R0, RZ, R15, R14 ;  /* 0x0000000fff009219 */ /* 0x000fe4000001160e */
[----:B--2---:R-:W-:Y:S04]  /*b020*/  @!P1 ISETP.NE.AND P0, PT, R3, 0x1, PT ;  /* 0x000000010300980c */ /* 0x004fe80003f05270 */
[----:B------:R-:W-:Y:S05]  /*b030*/  @!P1 SEL R12, R13, R0, !P0 ;  /* 0x000000000d0c9207 */ /* 0x000fea0004000000 */
[----:B------:R-:W-:Y:S02]  /*b040*/  @!P1 IMAD.IADD R0, R11, 0x1, -R12 ;  /* 0x000000010b009824 */ /* 0x000fe400078e0a0c */
[----:B------:R-:W-:Y:S02]  /*b050*/  @!P1 IMAD.IADD R9, R12, 0x1, -R11 ;  /* 0x000000010c099824 */ /* 0x000fe400078e0a0b */
[----:B------:R-:W-:Y:S02]  /*b060*/  @!P1 IMAD R13, R0, R3, R13 ;  /* 0x00000003000d9224 */ /* 0x000fe400078e020d */
[----:B------:R-:W-:Y:S01]  /*b070*/  @!P1 IMAD R8, R9, R10, R8 ;  /* 0x0000000a09089224 */ /* 0x000fe200078e0208 */
[----:B-1----:R-:W-:Y:S06]  /*b080*/  @!P6 BRA `(.L_x_88) ;  /* 0x000000400058e947 */ /* 0x002fec0003800000 */
.L_x_160:
[----:B------:R-:W-:Y:S01]  /*b090*/  @!P2 IADD3 R3, P0, PT, R46, 0x680, RZ ;  /* 0x000006802e03a810 */ /* 0x000fe20007f1e0ff */
[----:B------:R-:W-:Y:S01]  /*b0a0*/  @!P2 IMAD.MOV.U32 R9, RZ, 0x20, RZ ;  /* 0x00000020ff09a824 */ /* 0x000fe200078e00ff */
[----:B------:R-:W-:Y:S01]  /*b0b0*/  VOTEU.ALL UP1, P2 ;  /* 0x0000000000ff7886 */ /* 0x000fe20001020000 */
[----:B------:R-:W-:Y:S01]  /*b0c0*/  VOTEU.ALL UP0, P2 ;  /* 0x0000000000ff7886 */ /* 0x000fe20001000000 */
[----:B------:R-:W-:Y:S01]  /*b0d0*/  @!P2 R2UR UR8, R3 ;  /* 0x000000000308a2ca */ /* 0x000fe200000e0000 */
[----:B------:R-:W-:Y:S01]  /*b0e0*/  @!P2 IMAD.X R0, RZ, RZ, R47, P0 ;  /* 0x000000ffff00a224 */ /* 0x000fe200000e062f */
[----:B------:R-:W-:Y:S01]  /*b0f0*/  LOP3.LUT R45, R45, 0x1, RZ, 0x3c, !PT ;  /* 0x000000012d2d7812 */ /* 0x000fe200078e3cff */
[----:B------:R-:W-:Y:S01]  /*b100*/  @!P2 IMAD.MOV.U32 R9, RZ, 0x400, R9 ;  /* 0x00000400ff09a824 */ /* 0x000fe200078e0009 */
[----:B------:R-:W-:Y:S01]  /*b110*/  @!UP1 UIADD3 UR10, UPT, UPT, UR15, 0x30, URZ ;  /* 0x000000300f0a9890 */ /* 0x000fe2000fffe0ff */
[C---:B------:R-:W-:Y:S01]  /*b120*/  @!P2 VIADD R3, R27.reuse, 0x6200 ;  /* 0x000062001b03a836 */ /* 0x040fe20000000000 */
[----:B------:R-:W-:Y:S01]  /*b130*/  @!P2 R2UR UR7, R0 ;  /* 0x000000000007a2ca */ /* 0x000fe200000e0000 */
[----:B------:R-:W-:Y:S01]  /*b140*/  @!P2 VIADD R0, R27, 0x58 ;  /* 0x000000581b00a836 */ /* 0x000fe20000000000 */
[----:B------:R-:W-:Y:S01]  /*b150*/  LOP3.LUT R44, R44, 0x1, RZ, 0x3c, !PT ;  /* 0x000000012c2c7812 */ /* 0x000fe200078e3cff */
[----:B-1-3--:R-:W-:Y:S02]  /*b160*/  IMAD.IADD R16, R8, 0x1, R80 ;  /* 0x0000000108107824 */ /* 0x00afe400078e0250 */
[----:B------:R-:W-:Y:S01]  /*b170*/  IMAD.IADD R19, R13, 0x1, R82 ;  /* 0x000000010d137824 */ /* 0x000fe200078e0252 */
[----:B------:R-:W-:Y:S01]  /*b180*/  @!P2 R2UR UR9, R0 ;  /* 0x000000000009a2ca */ /* 0x000fe200000e0000 */
[----:B------:R-:W-:Y:S01]  /*b190*/  IMAD.U32 R10, RZ, RZ, UR8 ;  /* 0x00000008ff0a7e24 */ /* 0x000fe2000f8e00ff */
[----:B------:R-:W-:Y:S04]  /*b1a0*/  @!P2 R2UR UR8, R3 ;  /* 0x000000000308a2ca */ /* 0x000fe800000e0000 */
[----:B------:R-:W-:Y:S01]  /*b1b0*/  @!P2 R2UR UR20, R10 ;  /* 0x000000000a14a2ca */ /* 0x000fe200000e0000 */
[----:B------:R-:W-:Y:S01]  /*b1c0*/  IMAD.U32 R11, RZ, RZ, UR7 ;  /* 0x00000007ff0b7e24 */ /* 0x000fe2000f8e00ff */
[----:B------:R-:W-:Y:S04]  /*b1d0*/  @!P2 R2UR UR7, R9 ;  /* 0x000000000907a2ca */ /* 0x000fe800000e0000 */
[----:B------:R-:W-:Y:S09]  /*b1e0*/  @!P2 R2UR UR21, R11 ;  /* 0x000000000b15a2ca */ /* 0x000ff200000e0000 */
[----:B------:R-:W-:Y:S09]  /*b1f0*/  @!UP1 UPRMT UR7, UR7, 0x5410, URZ ;  /* 0x0000541007079896 */ /* 0x000ff200080000ff */
[----:B------:R2:W-:Y:S01]  /*b200*/  @!UP0 UTMALDG.5D.IM2COL [UR8], [UR20], UR7 ;  /* 0x00000008140083b4 */ /* 0x0005e20008060007 */
[----:B------:R2:W-:Y:S01]  /*b210*/  @!P2 SYNCS.ARRIVE.TRANS64.RED.A0TR RZ, [R27+URZ+0x58], R32 ;  /* 0x000058201bffa9a7 */ /* 0x0005e200083004ff */
[----:B------:R-:W-:Y:S01]  /*b220*/  UPLOP3.LUT UP0, UPT, UPT, UPT, UPT, 0x80, 0x8 ;  /* 0x000000000008789c */ /* 0x000fe20003f0f070 */
[----:B------:R2:W-:Y:S01]  /*b230*/  SYNCS.ARRIVE.TRANS64.RED.A1T0 RZ, [R42+URZ], RZ ;  /* 0x000000ff2aff79a7 */ /* 0x0005e200081004ff */
[----:B------:R-:W-:Y:S09]  /*b240*/  @P5 BRA `(.L_x_89) ;  /* 0xfffffff000345947 */ /* 0x000ff2000383ffff */
[----:B------:R-:W-:-:S04]  /*b250*/  SHF.L.U32 R0, R45, 0x1f, RZ ;  /* 0x0000001f2d007819 */ /* 0x000fc800000006ff */
[----:B------:R-:W1:Y:S02]  /*b260*/  SYNCS.PHASECHK.TRANS64.TRYWAIT P0, [R27+URZ+0x60], R0 ;  /* 0x000060001b0075a7 */ /* 0x000e6400080011ff */
[----:B-1----:R-:W-:Y:S05]  /*b270*/  @!P0 BRA `(.L_x_90) ;  /* 0x0000003c00f08947 */ /* 0x002fea0003800000 */
.L_x_161:
[----:B------:R-:W3:Y:S02]  /*b280*/  SYNCS.PHASECHK.TRANS64.TRYWAIT P0, [R27+URZ+0x68], R0 ;  /* 0x000068001b0075a7 */ /* 0x000ee400080011ff */
[----:B---3--:R-:W-:Y:S05]  /*b290*/  @!P0 BRA `(.L_x_91) ;  /* 0x0000003c00fc8947 */ /* 0x008fea0003800000 */
.L_x_162:
[----:B------:R-:W4:Y:S02]  /*b2a0*/  SYNCS.PHASECHK.TRANS64.TRYWAIT P0, [R27+URZ+0x70], R0 ;  /* 0x000070001b0075a7 */ /* 0x000f2400080011ff */
[----:B----4-:R-:W-:Y:S05]  /*b2b0*/  @!P0 BRA `(.L_x_92) ;  /* 0x0000004000088947 */ /* 0x010fea0003800000 */
.L_x_93:
[----:B-1-34-:R-:W-:-:S04]  /*b2c0*/  SHF.L.U32 R0, R45, 0x1f, RZ ;  /* 0x0000001f2d007819 */ /* 0x01afc800000006ff */
[----:B------:R1:W3:Y:S03]  /*b2d0*/  SYNCS.PHASECHK.TRANS64.TRYWAIT P0, [R27+URZ+0x78], R0 ;  /* 0x000078001b0075a7 */ /* 0x0002e600080011ff */
[----:B---3--:R-:W-:Y:S05]  /*b2e0*/  @!P0 NANOSLEEP.SYNCS 0x989680 ;  /* 0x009896800000895d */ /* 0x008fea0003900000 */
[----:B------:R-:W3:Y:S02]  /*b2f0*/  @!P0 SYNCS.PHASECHK.TRANS64 P0, [R27+URZ+0x78], R0 ;  /* 0x000078001b0085a7 */ /* 0x000ee400080010ff */
[----:B--23--:R-:W-:Y:S05]  /*b300*/  @P0 EXIT ;  /* 0x000000000000094d */ /* 0x00cfea0003800000 */
[----:B------:R-:W-:Y:S05]  /*b310*/  BRA `(.L_x_93) ;  /* 0xfffffffc00e87947 */ /* 0x000fea000383ffff */
.L_x_78:
[----:B------:R-:W-:-:S13]  /*b320*/  ISETP.GE.AND P0, PT, R0, 0x4, PT ;  /* 0x000000040000780c */ /* 0x000fda0003f06270 */
[----:B------:R-:W-:Y:S05]  /*b330*/  @!P0 EXIT ;  /* 0x000000000000894d */ /* 0x000fea0003800000 */
[----:B------:R-:W-:Y:S01]  /*b340*/  BAR.SYNC.DEFER_BLOCKING 0x6, 0xa0 ;  /* 0x0182800000007b1d */ /* 0x000fe20000010000 */
[----:B------:R-:W-:Y:S01]  /*b350*/  MOV R0, 0x400 ;  /* 0x0000040000007802 */ /* 0x000fe20000000f00 */
[C---:B------:R-:W-:Y:S01]  /*b360*/  IMAD.SHL.U32 R3, R94.reuse, 0x10, RZ ;  /* 0x000000105e037824 */ /* 0x040fe200078e00ff */
[C---:B------:R-:W-:Y:S01]  /*b370*/  LOP3.LUT R95, R94.reuse, 0x60, RZ, 0xc0, !PT ;  /* 0x000000605e5f7812 */ /* 0x040fe200078ec0ff */
[----:B------:R-:W-:Y:S01]  /*b380*/  IMAD.SHL.U32 R2, R94, 0x2, RZ ;  /* 0x000000025e027824 */ /* 0x000fe200078e00ff */
[----:B------:R-:W-:-:S03]  /*b390*/  LEA R87, R81, R0, 0x18 ;  /* 0x0000000051577211 */ /* 0x000fc600078ec0ff */
[----:B------:R-:W1:Y:S01]  /*b3a0*/  LDC R89, c[0x0][0x370] ;  /* 0x0000dc00ff597b82 */ /* 0x000e620000000800 */
[----:B------:R-:W-:Y:S01]  /*b3b0*/  LOP3.LUT R7, R3, 0x60, RZ, 0xc0, !PT ;  /* 0x0000006003077812 */ /* 0x000fe200078ec0ff */
[C---:B------:R-:W-:Y:S01]  /*b3c0*/  IMAD.U32 R32, R94.reuse, 0x10000, RZ ;  /* 0x000100005e207824 */ /* 0x040fe200078e00ff */
[C---:B------:R-:W-:Y:S01]  /*b3d0*/  LOP3.LUT R0, R94.reuse, 0x2, RZ, 0xc0, !PT ;  /* 0x000000025e007812 */ /* 0x040fe200078ec0ff */
[----:B------:R-:W-:Y:S01]  /*b3e0*/  VIADD R85, R87, 0x200 ;  /* 0x0000020057557836 */ /* 0x000fe20000000000 */
[----:B------:R-:W-:Y:S01]  /*b3f0*/  LOP3.LUT R2, R7, 0xc, R2, 0xf8, !PT ;  /* 0x0000000c07027812 */ /* 0x000fe200078ef802 */
[----:B------:R-:W-:Y:S01]  /*b400*/  IMAD.MOV.U32 R92, RZ, RZ, 0x1 ;  /* 0x00000001ff5c7424 */ /* 0x000fe200078e00ff */
[----:B------:R-:W-:Y:S01]  /*b410*/  LOP3.LUT R94, R94, 0x4, RZ, 0xc0, !PT ;  /* 0x000000045e5e7812 */ /* 0x000fe200078ec0ff */
[----:B------:R-:W2:Y:S01]  /*b420*/  LDC R28, c[0x0][0xc0c] ;  /* 0x00030300ff1c7b82 */ /* 0x000ea20000000800 */
[----:B------:R-:W-:Y:S01]  /*b430*/  LOP3.LUT R2, R2, 0x790, R3, 0xf8, !PT ;  /* 0x0000079002027812 */ /* 0x000fe200078ef803 */
[----:B------:R-:W-:Y:S01]  /*b440*/  IMAD.MOV.U32 R30, RZ, RZ, RZ ;  /* 0x000000ffff1e7224 */ /* 0x000fe200078e00ff */
[----:B------:R-:W-:Y:S01]  /*b450*/  CS2R R90, SRZ ;  /* 0x00000000005a7805 */ /* 0x000fe2000001ff00 */
[----:B------:R-:W-:Y:S01]  /*b460*/  IMAD.MOV.U32 R110, RZ, RZ, RZ ;  /* 0x000000ffff6e7224 */ /* 0x000fe200078e00ff */
[----:B------:R-:W-:Y:S01]  /*b470*/  LOP3.LUT R32, R32, 0x600000, RZ, 0xc0, !PT ;  /* 0x0060000020207812 */ /* 0x000fe200078ec0ff */
[----:B------:R-:W-:Y:S01]  /*b480*/  IMAD R93, R2, 0x4, R85 ;  /* 0x00000004025d7824 */ /* 0x000fe200078e0255 */
[----:B------:R-:W3:Y:S01]  /*b490*/  LDCU.64 UR52, c[0x0][0x348] ;  /* 0x00006900ff3477ac */ /* 0x000ee20008000a00 */
[----:B------:R-:W4:Y:S01]  /*b4a0*/  LDC R84, c[0x0][0xc20] ;  /* 0x00030800ff547b82 */ /* 0x000f220000000800 */
[----:B------:R-:W3:Y:S01]  /*b4b0*/  LDS R4, [R87+0xe0] ;  /* 0x0000e00057047984 */ /* 0x000ee20000000800 */
[--C-:B------:R-:W-:Y:S01]  /*b4c0*/  IMAD R101, R0, -0x10, R93.reuse ;  /* 0xfffffff000657824 */ /* 0x100fe200078e025d */
[----:B------:R-:W1:Y:S01]  /*b4d0*/  LDCU.64 UR36, c[0x0][0x988] ;  /* 0x00013100ff2477ac */ /* 0x000e620008000a00 */
[----:B------:R-:W-:-:S04]  /*b4e0*/  IMAD R99, R94, -0x10, R93 ;  /* 0xfffffff05e637824 */ /* 0x000fc800078e025d */
[----:B------:R-:W1:Y:S01]  /*b4f0*/  LDC R27, c[0x0][0xc30] ;  /* 0x00030c00ff1b7b82 */ /* 0x000e620000000800 */
[----:B------:R-:W1:Y:S01]  /*b500*/  LDCU.64 UR46, c[0x0][0x9b0] ;  /* 0x00013600ff2e77ac */ /* 0x000e620008000a00 */
[----:B------:R-:W1:Y:S06]  /*b510*/  LDCU.64 UR38, c[0x0][0x9a8] ;  /* 0x00013500ff2677ac */ /* 0x000e6c0008000a00 */
[----:B------:R-:W1:Y:S01]  /*b520*/  LDC R86, c[0x0][0xba0] ;  /* 0x0002e800ff567b82 */ /* 0x000e620000000800 */
[----:B------:R-:W-:-:S07]  /*b530*/  UMOV UR50, URZ ;  /* 0x000000ff00327c82 */ /* 0x000fce0008000000 */
[----:B------:R-:W1:Y:S08]  /*b540*/  LDC.64 R70, c[0x0][0xc10] ;  /* 0x00030400ff467b82 */ /* 0x000e700000000a00 */
[----:B------:R-:W1:Y:S08]  /*b550*/  LDC.64 R24, c[0x0][0xc18] ;  /* 0x00030600ff187b82 */ /* 0x000e700000000a00 */
[----:B------:R-:W1:Y:S01]  /*b560*/  LDC.64 R50, c[0x0][0x988] ;  /* 0x00026200ff327b82 */ /* 0x000e620000000a00 */
[C---:B---3--:R-:W-:Y:S01]  /*b570*/  VIADD R5, R4.reuse, 0x40 ;  /* 0x0000004004057836 */ /* 0x048fe20000000000 */
[----:B------:R-:W-:-:S04]  /*b580*/  LOP3.LUT R4, R4, 0xffff, RZ, 0xc0, !PT ;  /* 0x0000ffff04047812 */ /* 0x000fc800078ec0ff */
[----:B------:R-:W-:Y:S02]  /*b590*/  LOP3.LUT R5, R5, 0xffff, RZ, 0xc0, !PT ;  /* 0x0000ffff05057812 */ /* 0x000fe400078ec0ff */
[----:B------:R-:W3:Y:S03]  /*b5a0*/  LDC.64 R22, c[0x0][0xc28] ;  /* 0x00030a00ff167b82 */ /* 0x000ee60000000a00 */
[----:B------:R1:W-:Y:S05]  /*b5b0*/  STL.64 [R1], R4 ;  /* 0x0000000401007387 */ /* 0x0003ea0000100a00 */
[----:B------:R-:W1:Y:S08]  /*b5c0*/  LDC.64 R68, c[0x0][0x990] ;  /* 0x00026400ff447b82 */ /* 0x000e700000000a00 */
[----:B------:R-:W1:Y:S08]  /*b5d0*/  LDC.64 R78, c[0x0][0xb80] ;  /* 0x0002e000ff4e7b82 */ /* 0x000e700000000a00 */
[----:B------:R-:W1:Y:S08]  /*b5e0*/  LDC.64 R76, c[0x0][0xb88] ;  /* 0x0002e200ff4c7b82 */ /* 0x000e700000000a00 */
[----:B------:R-:W1:Y:S08]  /*b5f0*/  LDC.64 R74, c[0x0][0xb90] ;  /* 0x0002e400ff4a7b82 */ /* 0x000e700000000a00 */
[----:B------:R-:W1:Y:S08]  /*b600*/  LDC.64 R72, c[0x0][0xb98] ;  /* 0x0002e600ff487b82 */ /* 0x000e700000000a00 */
[----:B--234-:R-:W1:Y:S02]  /*b610*/  LDC R88, c[0x0][0x374] ;  /* 0x0000dd00ff587b82 */ /* 0x01ce640000000800 */
.L_x_137:
[----:B-1----:R-:W-:Y:S01]  /*b620*/  SHF.L.U32 R4, R90, 0x1f, RZ ;  /* 0x0000001f5a047819 */ /* 0x002fe200000006ff */
[----:B------:R-:W-:Y:S02]  /*b630*/  VIADD R2, R87, 0x98 ;  /* 0x0000009857027836 */ /* 0x000fe40000000000 */
[----:B------:R-:W-:Y:S01]  /*b640*/  IMAD R0, R30, 0x4, R1 ;  /* 0x000000041e007824 */ /* 0x000fe200078e0201 */
[----:B------:R-:W1:Y:S02]  /*b650*/  SYNCS.PHASECHK.TRANS64.TRYWAIT P0, [R87+URZ+0x90], R4 ;  /* 0x00009004570075a7 */ /* 0x000e6400080011ff */
[----:B------:R-:W-:Y:S01]  /*b660*/  PRMT R2, RZ, 0x654, R2 ;  /* 0x00000654ff027816 */ /* 0x000fe20000000002 */
[----:B-12---:R-:W-:Y:S06]  /*b670*/  @!P0 BRA `(.L_x_94) ;  /* 0x0000003c002c8947 */ /* 0x006fec0003800000 */
.L_x_163:
[----:B------:R-:W2:Y:S01]  /*b680*/  LDC.64 R12, c[0x0][0xc10] ;  /* 0x00030400ff0c7b82 */ /* 0x000ea20000000a00 */
[----:B------:R-:W3:Y:S01]  /*b690*/  LDS.128 R36, [R87+0xd0] ;  /* 0x0000d00057247984 */ /* 0x000ee20000000c00 */
[----:B------:R-:W-:Y:S02]  /*b6a0*/  ISETP.NE.AND P1, PT, R27, 0x1, PT ;  /* 0x000000011b00780c */ /* 0x000fe40003f25270 */
[----:B------:R-:W-:Y:S04]  /*b6b0*/  ISETP.GE.AND P0, PT, R26, 0x1, PT ;  /* 0x000000011a00780c */ /* 0x000fe80003f06270 */
[----:B------:R-:W4:Y:S01]  /*b6c0*/  LDC.64 R10, c[0x0][0xc18] ;  /* 0x00030600ff0a7b82 */ /* 0x000f220000000a00 */
[----:B------:R-:W-:Y:S01]  /*b6d0*/  @!PT LDS RZ, [RZ] ;  /* 0x00000000fffff984 */ /* 0x000fe20000000800 */
[----:B------:R-:W-:Y:S01]  /*b6e0*/  @!PT LDS RZ, [RZ] ;  /* 0x00000000fffff984 */ /* 0x000fe20000000800 */
[----:B------:R-:W-:Y:S01]  /*b6f0*/  @!PT LDS RZ, [RZ] ;  /* 0x00000000fffff984 */ /* 0x000fe20000000800 */
[----:B------:R-:W-:Y:S01]  /*b700*/  @!PT LDS RZ, [RZ] ;  /* 0x00000000fffff984 */ /* 0x000fe20000000800 */
[----:B------:R1:W-:Y:S06]  /*b710*/  MEMBAR.ALL.CTA ;  /* 0x0000000000007992 */ /* 0x0003ec0000008000 */
[----:B-1----:R-:W1:Y:S01]  /*b720*/  FENCE.VIEW.ASYNC.S ;  /* 0x00000000000073c6 */ /* 0x002e620000000000 */
[----:B------:R-:W2:Y:S08]  /*b730*/  @!P1 LDC R14, c[0x0][0xc20] ;  /* 0x00030800ff0e9b82 */ /* 0x000eb00000000800 */
[----:B------:R-:W2:Y:S01]  /*b740*/  @!P1 LDC R9, c[0x0][0xc0c] ;  /* 0x00030300ff099b82 */ /* 0x000ea20000000800 */
[----:B-1----:R1:W-:Y:S01]  /*b750*/  SYNCS.ARRIVE.TRANS64.RED.A1T0 RZ, [R2+URZ], RZ ;  /* 0x000000ff02ff79a7 */ /* 0x0023e200081004ff */
[----:B------:R1:W5:Y:S01]  /*b760*/  LDL R17, [R0] ;  /* 0x0000000000117983 */ /* 0x0003620000100800 */
[----:B---3--:R-:W-:Y:S04]  /*b770*/  LOP3.LUT P4, RZ, R38, 0x1, RZ, 0xc0, !PT ;  /* 0x0000000126ff7812 */ /* 0x008fe8000788c0ff */
[----:B------:R-:W-:Y:S09]  /*b780*/  P2R R100, PR, RZ, 0x10 ;  /* 0x00000010ff647803 */ /* 0x000ff20000000000 */
[----:B------:R-:W-:Y:S02]  /*b790*/  @P4 MOV R31, R36 ;  /* 0x00000024001f4202 */ /* 0x000fe40000000f00 */
[----:B------:R-:W-:Y:S01]  /*b7a0*/  @P4 LOP3.LUT R29, R37, 0xffff, RZ, 0xc0, !PT ;  /* 0x0000ffff251d4812 */ /* 0x000fe200078ec0ff */
[----:B-1--4-:R-:W-:Y:S06]  /*b7b0*/  @!P0 BRA `(.L_x_95) ;  /* 0x0000000000a48947 */ /* 0x012fec0003800000 */
[----:B------:R-:W-:Y:S01]  /*b7c0*/  IMAD.HI.U32 R21, R88, R25, RZ ;  /* 0x0000001958157227 */ /* 0x000fe200078e00ff */
        /* <DEDUP_REMOVED lines=8> */
[----:B------:R-:W-:Y:S01]  /*b850*/  IMAD.HI.U32 R21, R29, R25, RZ ;  /* 0x000000191d157227 */ /* 0x000fe200078e00ff */
[----:B------:R-:W-:Y:S02]  /*b860*/  SEL R7, R89, R18, !P3 ;  /* 0x0000001259077207 */ /* 0x000fe40005800000 */
[----:B------:R-:W-:Y:S01]  /*b870*/  SHF.R.U32.HI R34, RZ, R71, R34 ;  /* 0x00000047ff227219 */ /* 0x000fe20000011622 */
[-C--:B------:R-:W-:Y:S04]  /*b880*/  IMAD.HI.U32 R18, R3, R22.reuse, RZ ;  /* 0x0000001603127227 */ /* 0x080fe800078e00ff */
[----:B------:R-:W-:Y:S01]  /*b890*/  IMAD.HI.U32 R20, R7, R22, RZ ;  /* 0x0000001607147227 */ /* 0x000fe200078e00ff */
[-C--:B------:R-:W-:Y:S02]  /*b8a0*/  @P2 SHF.R.U32.HI R3, RZ, R23.reuse, R18 ;  /* 0x00000017ff032219 */ /* 0x080fe40000011612 */
[----:B------:R-:W-:Y:S02]  /*b8b0*/  SHF.R.U32.HI R18, RZ, R84, R21 ;  /* 0x00000054ff127219 */ /* 0x000fe40000011615 */
[----:B------:R-:W-:Y:S01]  /*b8c0*/  @P2 SHF.R.U32.HI R7, RZ, R23, R20 ;  /* 0x00000017ff072219 */ /* 0x000fe20000011614 */
[C---:B------:R-:W-:Y:S01]  /*b8d0*/  IMAD R2, R26.reuse, R3, RZ ;  /* 0x000000031a027224 */ /* 0x040fe200078e02ff */
[----:B------:R-:W-:Y:S02]  /*b8e0*/  SEL R5, R29, R18, !P0 ;  /* 0x000000121d057207 */ /* 0x000fe40004000000 */
[----:B------:R-:W-:Y:S01]  /*b8f0*/  SEL R3, R31, R34, !P3 ;  /* 0x000000221f037207 */ /* 0x000fe20005800000 */
[----:B------:R-:W-:Y:S01]  /*b900*/  IMAD R4, R26, R7, RZ ;  /* 0x000000071a047224 */ /* 0x000fe200078e02ff */
[C---:B------:R-:W-:Y:S01]  /*b910*/  ISETP.GE.AND P0, PT, R5.reuse, R2, PT ;  /* 0x000000020500720c */ /* 0x040fe20003f06270 */
[----:B------:R-:W-:Y:S03]  /*b920*/  IMAD.HI.U32 R6, R5, R22, RZ ;  /* 0x0000001605067227 */ /* 0x000fe600078e00ff */
[----:B------:R-:W-:Y:S01]  /*b930*/  ISETP.GE.OR P0, PT, R3, R4, P0 ;  /* 0x000000040300720c */ /* 0x000fe20000706670 */
[----:B------:R-:W-:Y:S01]  /*b940*/  IMAD.MOV R4, RZ, RZ, -R3 ;  /* 0x000000ffff047224 */ /* 0x000fe200078e0a03 */
[-C--:B------:R-:W-:Y:S03]  /*b950*/  SHF.R.U32.HI R6, RZ, R23.reuse, R6 ;  /* 0x00000017ff067219 */ /* 0x080fe60000011606 */
[----:B------:R-:W-:Y:S01]  /*b960*/  IMAD R31, R28, R4, R31 ;  /* 0x000000041c1f7224 */ /* 0x000fe200078e021f */
[----:B------:R-:W-:Y:S05]  /*b970*/  SEL R15, R5, R6, !P2 ;  /* 0x00000006050f7207 */ /* 0x000fea0005000000 */
[----:B------:R-:W-:Y:S02]  /*b980*/  IMAD.MOV R6, RZ, RZ, -R15 ;  /* 0x000000ffff067224 */ /* 0x000fe400078e0a0f */
[C---:B------:R-:W-:Y:S04]  /*b990*/  @!P0 IMAD.HI.U32 R2, R3.reuse, R22, RZ ;  /* 0x0000001603028227 */ /* 0x040fe800078e00ff */
[----:B------:R-:W-:Y:S01]  /*b9a0*/  IMAD R6, R26, R6, R5 ;  /* 0x000000061a067224 */ /* 0x000fe200078e0205 */
[----:B------:R-:W-:Y:S04]  /*b9b0*/  @!P0 SHF.R.U32.HI R2, RZ, R23, R2 ;  /* 0x00000017ff028219 */ /* 0x000fe80000011602 */
[----:B------:R-:W-:Y:S02]  /*b9c0*/  @!P0 SEL R0, R3, R2, !P2 ;  /* 0x0000000203008207 */ /* 0x000fe40005000000 */
[----:B------:R-:W-:Y:S02]  /*b9d0*/  IADD3 R2, PT, PT, -R5, RZ, RZ ;  /* 0x000000ff05027210 */ /* 0x000fe40007ffe1ff */
[----:B------:R-:W-:Y:S01]  /*b9e0*/  @!P0 IADD3 R8, PT, PT, R15, -R0, RZ ;  /* 0x800000000f088210 */ /* 0x000fe20007ffe0ff */
[----:B------:R-:W-:Y:S02]  /*b9f0*/  @!P0 IMAD R0, R7, R6, R0 ;  /* 0x0000000607008224 */ /* 0x000fe400078e0200 */
[----:B------:R-:W-:Y:S02]  /*ba00*/  IMAD R29, R24, R2, R29 ;  /* 0x00000002181d7224 */ /* 0x000fe400078e021d */
[----:B------:R-:W-:Y:S02]  /*ba10*/  @!P0 IMAD R5, R8, R26, R3 ;  /* 0x0000001a08058224 */ /* 0x000fe400078e0203 */
[----:B------:R-:W-:Y:S04]  /*ba20*/  @!P0 IMAD.MOV.U32 R3, RZ, RZ, R0 ;  /* 0x000000ffff038224 */ /* 0x000fe800078e0000 */
[----:B------:R-:W-:Y:S02]  /*ba30*/  IMAD R31, R3, R28, R31 ;  /* 0x0000001c031f7224 */ /* 0x000fe400078e021f */
[----:B------:R-:W-:Y:S07]  /*ba40*/  IMAD R29, R5, R24, R29 ;  /* 0x00000018051d7224 */ /* 0x000fee00078e021d */
.L_x_95:
[----:B------:R-:W-:Y:S01]  /*ba50*/  @!P1 ISETP.NE.AND P0, PT, R10, 0x1, PT ;  /* 0x000000010a00980c */ /* 0x000fe20003f05270 */
[----:B------:R-:W-:Y:S01]  /*ba60*/  @!P1 IMAD.HI.U32 R3, R29, R11, RZ ;  /* 0x0000000b1d039227 */ /* 0x000fe200078e00ff */
[----:B------:R-:W-:Y:S01]  /*ba70*/  R2UR UR41, R16 ;  /* 0x00000000102972ca */ /* 0x000fe200000e0000 */
[----:B------:R-:W-:Y:S01]  /*ba80*/  BSSY.RECONVERGENT B6, `(.L_x_96) ;  /* 0x000002e000067945 */ /* 0x000fe20003800200 */
[----:B--2---:R-:W-:Y:S01]  /*ba90*/  @!P1 ISETP.NE.AND P2, PT, R9, 0x1, PT ;  /* 0x000000010900980c */ /* 0x004fe20003f45270 */
[----:B------:R-:W-:Y:S01]  /*baa0*/  @!P1 IMAD.HI.U32 R0, R31, R12, RZ ;  /* 0x0000000c1f009227 */ /* 0x000fe200078e00ff */
[----:B------:R-:W-:Y:S02]  /*bab0*/  @!P1 SHF.R.U32.HI R2, RZ, R14, R3 ;  /* 0x0000000eff029219 */ /* 0x000fe40000011603 */
[----:B------:R-:W-:Y:S02]  /*bac0*/  @P4 SHF.R.U32.HI R98, RZ, 0x10, R37 ;  /* 0x00000010ff624819 */ /* 0x000fe40000011625 */
[----:B------:R-:W-:Y:S02]  /*bad0*/  @!P1 SEL R2, R29, R2, !P0 ;  /* 0x000000021d029207 */ /* 0x000fe40004000000 */
[----:B------:R-:W-:Y:S02]  /*bae0*/  @!P1 SHF.R.U32.HI R0, RZ, R13, R0 ;  /* 0x0000000dff009219 */ /* 0x000fe40000011600 */
[----:B------:R-:W-:Y:S01]  /*baf0*/  LOP3.LUT P0, RZ, R85, 0x1b0, RZ, 0xc0, !PT ;  /* 0x000001b055ff7812 */ /* 0x000fe2000780c0ff */
[----:B------:R-:W-:Y:S01]  /*bb00*/  USHF.L.U32 UR41, UR41, 0x6, URZ ;  /* 0x0000000629297899 */ /* 0x000fe200080006ff */
[----:B------:R-:W-:Y:S05]  /*bb10*/  @!P1 SEL R3, R31, R0, !P2 ;  /* 0x000000001f039207 */ /* 0x000fea0005000000 */
[----:B------:R-:W-:Y:S02]  /*bb20*/  @!P1 IMAD.IADD R0, R2, 0x1, -R3 ;  /* 0x0000000102009824 */ /* 0x000fe400078e0a03 */
[----:B------:R-:W-:Y:S02]  /*bb30*/  @!P1 IMAD.IADD R2, R3, 0x1, -R2 ;  /* 0x0000000103029824 */ /* 0x000fe400078e0a02 */
[----:B------:R-:W-:Y:S02]  /*bb40*/  @!P1 IMAD R31, R0, R9, R31 ;  /* 0x00000009001f9224 */ /* 0x000fe400078e021f */
[----:B------:R-:W-:Y:S01]  /*bb50*/  @!P1 IMAD R29, R2, R10, R29 ;  /* 0x0000000a021d9224 */ /* 0x000fe200078e021d */
[----:B------:R-:W-:Y:S06]  /*bb60*/  @!P0 BRA `(.L_x_97) ;  /* 0x00000000007c8947 */ /* 0x000fec0003800000 */
[----:B------:R-:W1:Y:S01]  /*bb70*/  LDCU.64 UR8, c[0x4][0x80] ;  /* 0x01001000ff0877ac */ /* 0x000e620008000a00 */
[----:B------:R-:W-:Y:S01]  /*bb80*/  MOV R2, 0x0 ;  /* 0x0000000000027802 */ /* 0x000fe20000000f00 */
[----:B------:R-:W-:Y:S02]  /*bb90*/  HFMA2 R12, -RZ, RZ, 0, 5.9604644775390625e-08 ;  /* 0x00000001ff0c7431 */ /* 0x000fe400000001ff */
[----:B------:R-:W-:Y:S01]  /*bba0*/  IMAD.MOV.U32 R8, RZ, RZ, 0x70 ;  /* 0x00000070ff087424 */ /* 0x000fe200078e00ff */
[----:B------:R2:W3:Y:S01]  /*bbb0*/  LDC.64 R14, c[0x4][R2] ;  /* 0x01000000020e7b82 */ /* 0x0004e20000000a00 */
[----:B------:R-:W4:Y:S01]  /*bbc0*/  LDCU.64 UR6, c[0x4][0x88] ;  /* 0x01001100ff0677ac */ /* 0x000f220008000a00 */
[----:B------:R-:W-:Y:S01]  /*bbd0*/  IMAD.MOV.U32 R13, RZ, RZ, RZ ;  /* 0x000000ffff0d7224 */ /* 0x000fe200078e00ff */
[----:B------:R-:W2:Y:S01]  /*bbe0*/  LDCU.64 UR4, c[0x4][0x8] ;  /* 0x01000100ff0477ac */ /* 0x000ea20008000a00 */
[----:B-1----:R-:W-:Y:S01]  /*bbf0*/  MOV R5, UR9 ;  /* 0x0000000900057c02 */ /* 0x002fe20008000f00 */
[----:B------:R-:W-:Y:S01]  /*bc00*/  IMAD.U32 R4, RZ, RZ, UR8 ;  /* 0x00000008ff047e24 */ /* 0x000fe2000f8e00ff */
[----:B----4-:R-:W-:Y:S01]  /*bc10*/  MOV R7, UR7 ;  /* 0x0000000700077c02 */ /* 0x010fe20008000f00 */
[----:B------:R-:W-:Y:S01]  /*bc20*/  IMAD.U32 R6, RZ, RZ, UR6 ;  /* 0x00000006ff067e24 */ /* 0x000fe2000f8e00ff */
[----:B--2---:R-:W-:Y:S01]  /*bc30*/  MOV R11, UR5 ;  /* 0x00000005000b7c02 */ /* 0x004fe20008000f00 */
[----:B------:R-:W-:Y:S02]  /*bc40*/  IMAD.U32 R10, RZ, RZ, UR4 ;  /* 0x00000004ff0a7e24 */ /* 0x000fe4000f8e00ff */
[----:B------:R-:W-:Y:S07]  /*bc50*/  LEPC R20, `(.L_x_98) ;  /* 0x000000001014794e */ /* 0x000fee0000000000 */
[----:B---3-5:R-:W-:Y:S05]  /*bc60*/  CALL.ABS.NOINC R14 ;  /* 0x000000000e007343 */ /* 0x028fea0003c00000 */
.L_x_98:
[----:B------:R-:W1:Y:S01]  /*bc70*/  LDCU.64 UR8, c[0x4][0x80] ;  /* 0x01001000ff0877ac */ /* 0x000e620008000a00 */
[----:B------:R-:W2:Y:S01]  /*bc80*/  LDC.64 R2, c[0x4][R2] ;  /* 0x0100000002027b82 */ /* 0x000ea20000000a00 */
[----:B------:R-:W-:Y:S02]  /*bc90*/  HFMA2 R12, -RZ, RZ, 0, 5.9604644775390625e-08 ;  /* 0x00000001ff0c7431 */ /* 0x000fe400000001ff */
[----:B------:R-:W-:Y:S02]  /*bca0*/  IMAD.MOV.U32 R8, RZ, RZ, 0x70 ;  /* 0x00000070ff087424 */ /* 0x000fe400078e00ff */
[----:B------:R-:W-:Y:S01]  /*bcb0*/  IMAD.MOV.U32 R13, RZ, RZ, RZ ;  /* 0x000000ffff0d7224 */ /* 0x000fe200078e00ff */
[----:B------:R-:W3:Y:S01]  /*bcc0*/  LDCU.64 UR6, c[0x4][0x88] ;  /* 0x01001100ff0677ac */ /* 0x000ee20008000a00 */
[----:B------:R-:W4:Y:S01]  /*bcd0*/  LDCU.64 UR4, c[0x4][0x8] ;  /* 0x01000100ff0477ac */ /* 0x000f220008000a00 */
[----:B-1----:R-:W-:Y:S02]  /*bce0*/  MOV R4, UR8 ;  /* 0x0000000800047c02 */ /* 0x002fe40008000f00 */
[----:B------:R-:W-:Y:S02]  /*bcf0*/  MOV R5, UR9 ;  /* 0x0000000900057c02 */ /* 0x000fe40008000f00 */
[----:B---3--:R-:W-:Y:S01]  /*bd00*/  MOV R7, UR7 ;  /* 0x0000000700077c02 */ /* 0x008fe20008000f00 */
[----:B------:R-:W-:Y:S01]  /*bd10*/  IMAD.U32 R6, RZ, RZ, UR6 ;  /* 0x00000006ff067e24 */ /* 0x000fe2000f8e00ff */
[----:B----4-:R-:W-:Y:S01]  /*bd20*/  MOV R11, UR5 ;  /* 0x00000005000b7c02 */ /* 0x010fe20008000f00 */
[----:B------:R-:W-:Y:S02]  /*bd30*/  IMAD.U32 R10, RZ, RZ, UR4 ;  /* 0x00000004ff0a7e24 */ /* 0x000fe4000f8e00ff */
[----:B------:R-:W-:Y:S07]  /*bd40*/  LEPC R20, `(.L_x_97) ;  /* 0x000000001014794e */ /* 0x000fee0000000000 */
[----:B--2---:R-:W-:Y:S05]  /*bd50*/  CALL.ABS.NOINC R2 ;  /* 0x0000000002007343 */ /* 0x004fea0003c00000 */
.L_x_97:
[----:B------:R-:W-:Y:S05]  /*bd60*/  BSYNC.RECONVERGENT B6 ;  /* 0x0000000000067941 */ /* 0x000fea0003800200 */
.L_x_96:
[----:B------:R-:W-:Y:S01]  /*bd70*/  ISETP.NE.U32.AND P3, PT, R68, RZ, PT ;  /* 0x000000ff4400720c */ /* 0x000fe20003f65070 */
[----:B------:R-:W-:Y:S01]  /*bd80*/  UISETP.NE.U32.AND UP0, UPT, UR46, URZ, UPT ;  /* 0x000000ff2e00728c */ /* 0x000fe2000bf05070 */
[----:B------:R-:W-:Y:S02]  /*bd90*/  ISETP.NE.AND P6, PT, R97, RZ, PT ;  /* 0x000000ff6100720c */ /* 0x000fe40003fc5270 */
[----:B------:R-:W-:Y:S01]  /*bda0*/  ISETP.NE.AND.EX P3, PT, R69, RZ, PT, P3 ;  /* 0x000000ff4500720c */ /* 0x000fe20003f65330 */
[----:B------:R-:W-:Y:S01]  /*bdb0*/  UISETP.NE.AND.EX UP0, UPT, UR47, URZ, UPT, UP0 ;  /* 0x000000ff2f00728c */ /* 0x000fe2000bf05300 */
[----:B------:R-:W-:Y:S02]  /*bdc0*/  ISETP.NE.U32.AND P1, PT, RZ, UR36, PT ;  /* 0x00000024ff007c0c */ /* 0x000fe4000bf25070 */
[----:B------:R-:W-:Y:S02]  /*bdd0*/  PLOP3.LUT P0, PT, PT, PT, PT, 0x8, 0x80 ;  /* 0x000000000080781c */ /* 0x000fe40003f0e170 */
[----:B------:R-:W-:Y:S05]  /*bde0*/  ISETP.NE.AND.EX P1, PT, RZ, UR37, PT, P1 ;  /* 0x00000025ff007c0c */ /* 0x000fea000bf25310 */
[----:B------:R-:W-:Y:S02]  /*bdf0*/  @P6 PLOP3.LUT P0, PT, P3, PT, PT, 0x80, 0x8 ;  /* 0x000000000008681c */ /* 0x000fe40001f0f070 */
[----:B------:R-:W-:Y:S11]  /*be00*/  @!P3 BRA `(.L_x_99) ;  /* 0x00000000002cb947 */ /* 0x000ff60003800000 */
[----:B------:R-:W-:Y:S01]  /*be10*/  ISETP.NE.U32.AND P2, PT, R50, RZ, PT ;  /* 0x000000ff3200720c */ /* 0x000fe20003f45070 */
[----:B------:R-:W-:Y:S03]  /*be20*/  IMAD.MOV.U32 R83, RZ, RZ, 0x1 ;  /* 0x00000001ff537424 */ /* 0x000fe600078e00ff */
[----:B------:R-:W-:Y:S11]  /*be30*/  ISETP.NE.AND.EX P2, PT, R51, RZ, PT, P2 ;  /* 0x000000ff3300720c */ /* 0x000ff60003f45320 */
[----:B------:R-:W-:Y:S02]  /*be40*/  @!UPT UIADD3 URZ, UPT, UPT, URZ, URZ, URZ ;  /* 0x000000fffffff290 */ /* 0x000fe4000fffe0ff */
[----:B------:R-:W1:Y:S01]  /*be50*/  @P2 LDC.64 R2, c[0x0][0x988] ;  /* 0x00026200ff022b82 */ /* 0x000e620000000a00 */
[----:B------:R-:W-:Y:S04]  /*be60*/  @P2 IMAD R0, R41, R68, RZ ;  /* 0x0000004429002224 */ /* 0x000fe800078e02ff */
[----:B-1----:R-:W-:Y:S04]  /*be70*/  @P2 IMAD.WIDE R2, R0, 0x4, R2 ;  /* 0x0000000400022825 */ /* 0x002fe800078e0202 */
[----:B------:R-:W-:Y:S01]  /*be80*/  HFMA2 R0, -RZ, RZ, 0, 5.9604644775390625e-08 ;  /* 0x00000001ff007431 */ /* 0x000fe200000001ff */
[----:B-----5:R1:W5:Y:S04]  /*be90*/  @P2 LDG.E R35, desc[UR48][R2.64] ;  /* 0x0000003002232981 */ /* 0x020368000c1e1900 */
[----:B------:R-:W-:Y:S01]  /*bea0*/  @!P2 PRMT R83, R0, 0x7610, R83 ;  /* 0x000076100053a816 */ /* 0x000fe20000000053 */
[----:B-1----:R-:W2:Y:S06]  /*beb0*/  @!P2 LDC R35, c[0x0][0x980] ;  /* 0x00026000ff23ab82 */ /* 0x002eac0000000800 */
.L_x_99:
[----:B------:R-:W-:Y:S05]  /*bec0*/  BRA.U !UP0, `(.L_x_100) ;  /* 0x0000000108207547 */ /* 0x000fea000b800000 */
[----:B------:R-:W-:Y:S04]  /*bed0*/  ISETP.NE.U32.AND P2, PT, RZ, UR38, PT ;  /* 0x00000026ff007c0c */ /* 0x000fe8000bf45070 */
[----:B------:R-:W-:Y:S11]  /*bee0*/  ISETP.NE.AND.EX P2, PT, RZ, UR39, PT, P2 ;  /* 0x00000027ff007c0c */ /* 0x000ff6000bf45320 */
[----:B------:R-:W-:Y:S02]  /*bef0*/  @!UPT UIADD3 URZ, UPT, UPT, URZ, URZ, URZ ;  /* 0x000000fffffff290 */ /* 0x000fe4000fffe0ff */
[----:B------:R-:W1:Y:S01]  /*bf00*/  @P2 LDC.64 R2, c[0x0][0x9a8] ;  /* 0x00026a00ff022b82 */ /* 0x000e620000000a00 */
[----:B------:R-:W-:Y:S04]  /*bf10*/  @P2 IMAD R5, R41, UR46, RZ ;  /* 0x0000002e29052c24 */ /* 0x000fe8000f8e02ff */
[----:B-1----:R-:W-:Y:S05]  /*bf20*/  @P2 IMAD.WIDE R2, R5, 0x4, R2 ;  /* 0x0000000405022825 */ /* 0x002fea00078e0202 */
[----:B-----5:R1:W5:Y:S02]  /*bf30*/  @P2 LDG.E R33, desc[UR48][R2.64] ;  /* 0x0000003002212981 */ /* 0x020364000c1e1900 */
[----:B-1----:R-:W3:Y:S02]  /*bf40*/  @!P2 LDC R33, c[0x0][0x9a0] ;  /* 0x00026800ff21ab82 */ /* 0x002ee40000000800 */
.L_x_100:
[----:B--2--5:R-:W-:Y:S01]  /*bf50*/  FSETP.NEU.AND P2, PT, R35, RZ, PT ;  /* 0x000000ff2300720b */ /* 0x024fe20003f4d000 */
[----:B------:R-:W-:Y:S01]  /*bf60*/  IMAD R109, R30, 0x8, R87 ;  /* 0x000000081e6d7824 */ /* 0x000fe200078e0257 */
[----:B------:R-:W-:Y:S01]  /*bf70*/  SEL R3, RZ, 0xffffffff, P1 ;  /* 0xffffffffff037807 */ /* 0x000fe20000800000 */
[----:B------:R-:W-:Y:S01]  /*bf80*/  IMAD.SHL.U32 R105, R19, 0x80, RZ ;  /* 0x0000008013697824 */ /* 0x000fe200078e00ff */
[----:B------:R-:W-:Y:S01]  /*bf90*/  @P6 LOP3.LUT P1, RZ, R83, 0xff, RZ, 0xc0, !PT ;  /* 0x000000ff53ff6812 */ /* 0x000fe2000782c0ff */
[----:B------:R-:W-:Y:S01]  /*bfa0*/  BSSY B1, `(.L_x_101) ;  /* 0x0000047000017945 */ /* 0x000fe20003800000 */
[----:B------:R-:W-:Y:S01]  /*bfb0*/  @P6 SEL R2, RZ, 0xffffffff, P2 ;  /* 0xffffffffff026807 */ /* 0x000fe20001000000 */
[----:B------:R-:W-:Y:S01]  /*bfc0*/  IMAD.HI.U32 R5, R105, R79, RZ ;  /* 0x0000004f69057227 */ /* 0x000fe200078e00ff */
[----:B------:R-:W-:Y:S02]  /*bfd0*/  LOP3.LUT R92, R92, 0x1, RZ, 0x3c, !PT ;  /* 0x000000015c5c7812 */ /* 0x000fe400078e3cff */
[----:B------:R-:W-:Y:S01]  /*bfe0*/  @P0 SEL R2, R3, R2, !P1 ;  /* 0x0000000203020207 */ /* 0x000fe20004800000 */
[----:B------:R-:W-:Y:S01]  /*bff0*/  IMAD.MOV.U32 R111, RZ, RZ, 0x1 ;  /* 0x00000001ff6f7424 */ /* 0x000fe200078e00ff */
[----:B------:R-:W-:Y:S01]  /*c000*/  ISETP.NE.AND P0, PT, R78, 0x1, PT ;  /* 0x000000014e00780c */ /* 0x000fe20003f05270 */
[----:B------:R-:W-:Y:S01]  /*c010*/  IMAD.IADD R34, R32, 0x1, R17 ;  /* 0x0000000120227824 */ /* 0x000fe200078e0211 */
[----:B------:R-:W-:Y:S01]  /*c020*/  @P6 LOP3.LUT R2, R2, 0x1, RZ, 0xc0, !PT ;  /* 0x0000000102026812 */ /* 0x000fe200078ec0ff */
[----:B------:R-:W-:Y:S01]  /*c030*/  IMAD R108, R94, -0x10, R101 ;  /* 0xfffffff05e6c7824 */ /* 0x000fe200078e0265 */
[----:B------:R-:W-:Y:S01]  /*c040*/  SHF.R.U32.HI R104, RZ, R76, R5 ;  /* 0x0000004cff687219 */ /* 0x000fe20000011605 */
[----:B------:R-:W-:Y:S01]  /*c050*/  IMAD.MOV.U32 R112, RZ, RZ, RZ ;  /* 0x000000ffff707224 */ /* 0x000fe200078e00ff */
[----:B------:R-:W-:Y:S02]  /*c060*/  ISETP.NE.U32.OR P4, PT, R2, 0x1, !P6 ;  /* 0x000000010200780c */ /* 0x000fe40007785470 */
[----:B------:R-:W-:Y:S02]  /*c070*/  CS2R R54, SRZ ;  /* 0x0000000000367805 */ /* 0x000fe4000001ff00 */
[----:B------:R-:W-:Y:S02]  /*c080*/  SEL R104, R105, R104, !P0 ;  /* 0x0000006869687207 */ /* 0x000fe40004000000 */
[----:B------:R-:W-:Y:S02]  /*c090*/  CS2R R52, SRZ ;  /* 0x0000000000347805 */ /* 0x000fe4000001ff00 */
[----:B------:R-:W-:Y:S02]  /*c0a0*/  ISETP.NE.AND P0, PT, R77, 0x1, PT ;  /* 0x000000014d00780c */ /* 0x000fe40003f05270 */
[----:B------:R-:W-:Y:S02]  /*c0b0*/  CS2R R58, SRZ ;  /* 0x00000000003a7805 */ /* 0x000fe4000001ff00 */
[----:B------:R-:W-:Y:S01]  /*c0c0*/  SHF.L.U32 R0, R91, 0x1f, RZ ;  /* 0x0000001f5b007819 */ /* 0x000fe200000006ff */
[----:B------:R-:W-:Y:S01]  /*c0d0*/  IMAD.HI.U32 R2, R104, R74, RZ ;  /* 0x0000004a68027227 */ /* 0x000fe200078e00ff */
[----:B------:R-:W-:Y:S02]  /*c0e0*/  P2R R107, PR, RZ, 0x10 ;  /* 0x00000010ff6b7803 */ /* 0x000fe40000000000 */
[----:B------:R-:W-:Y:S02]  /*c0f0*/  CS2R R56, SRZ ;  /* 0x0000000000387805 */ /* 0x000fe4000001ff00 */
[----:B------:R-:W-:Y:S02]  /*c100*/  CS2R R62, SRZ ;  /* 0x00000000003e7805 */ /* 0x000fe4000001ff00 */
[----:B------:R-:W-:Y:S02]  /*c110*/  SHF.R.U32.HI R5, RZ, R75, R2 ;  /* 0x0000004bff057219 */ /* 0x000fe40000011602 */
[----:B------:R-:W-:Y:S02]  /*c120*/  CS2R R60, SRZ ;  /* 0x00000000003c7805 */ /* 0x000fe4000001ff00 */
[----:B------:R-:W-:Y:S02]  /*c130*/  @P4 SHF.L.U32 R6, R92, 0x1f, RZ ;  /* 0x0000001f5c064819 */ /* 0x000fe400000006ff */
[----:B------:R-:W-:Y:S02]  /*c140*/  CS2R R66, SRZ ;  /* 0x0000000000427805 */ /* 0x000fe4000001ff00 */
[----:B------:R-:W-:Y:S02]  /*c150*/  SEL R102, R104, R5, !P0 ;  /* 0x0000000568667207 */ /* 0x000fe40004000000 */
[----:B------:R-:W-:Y:S01]  /*c160*/  CS2R R64, SRZ ;  /* 0x0000000000407805 */ /* 0x000fe2000001ff00 */
[----:B------:R-:W1:Y:S01]  /*c170*/  @P4 SYNCS.PHASECHK.TRANS64.TRYWAIT P1, [R87+URZ+0x40], R6 ;  /* 0x00004006570045a7 */ /* 0x000e6200080211ff */
[----:B------:R-:W-:Y:S02]  /*c180*/  SEL R2, RZ, 0xffffffff, P2 ;  /* 0xffffffffff027807 */ /* 0x000fe40001000000 */
[----:B------:R-:W-:Y:S01]  /*c190*/  LOP3.LUT P2, R106, R83, 0xff, RZ, 0xc0, !PT ;  /* 0x000000ff536a7812 */ /* 0x000fe2000784c0ff */
[----:B------:R-:W-:Y:S03]  /*c1a0*/  IMAD.HI.U32 R5, R102, R73, RZ ;  /* 0x0000004966057227 */ /* 0x000fe600078e00ff */
[----:B------:R-:W-:Y:S01]  /*c1b0*/  @P3 SEL R2, R3, R2, !P2 ;  /* 0x0000000203023207 */ /* 0x000fe20005000000 */
[----:B------:R-:W-:Y:S01]  /*c1c0*/  IMAD.MOV R4, RZ, RZ, -R102 ;  /* 0x000000ffff047224 */ /* 0x000fe200078e0a66 */
[----:B------:R-:W-:Y:S02]  /*c1d0*/  ISETP.NE.AND P2, PT, R72, 0x1, PT ;  /* 0x000000014800780c */ /* 0x000fe40003f45270 */
[----:B------:R-:W-:Y:S02]  /*c1e0*/  SHF.R.U32.HI R5, RZ, R86, R5 ;  /* 0x00000056ff057219 */ /* 0x000fe40000011605 */
[----:B------:R-:W-:Y:S02]  /*c1f0*/  LOP3.LUT R2, R2, 0x1, RZ, 0xc0, !PT ;  /* 0x0000000102027812 */ /* 0x000fe400078ec0ff */
[----:B------:R-:W-:Y:S01]  /*c200*/  SEL R103, R102, R5, !P2 ;  /* 0x0000000566677207 */ /* 0x000fe20005000000 */
[----:B------:R2:W4:Y:S01]  /*c210*/  SYNCS.PHASECHK.TRANS64.TRYWAIT P0, [R109+URZ+0xa0], R0 ;  /* 0x0000a0006d0075a7 */ /* 0x00052200080011ff */
[--C-:B------:R-:W-:Y:S01]  /*c220*/  IMAD.MOV R5, RZ, RZ, -R104.reuse ;  /* 0x000000ffff057224 */ /* 0x100fe200078e0a68 */
[----:B------:R-:W-:Y:S01]  /*c230*/  ISETP.NE.U32.AND P2, PT, R2, 0x1, PT ;  /* 0x000000010200780c */ /* 0x000fe20003f45070 */
[----:B------:R-:W-:Y:S02]  /*c240*/  IMAD R104, R77, R4, R104 ;  /* 0x000000044d687224 */ /* 0x000fe400078e0268 */
[----:B------:R-:W-:Y:S01]  /*c250*/  IMAD.MOV R3, RZ, RZ, -R103 ;  /* 0x000000ffff037224 */ /* 0x000fe200078e0a67 */
[----:B------:R-:W-:Y:S01]  /*c260*/  P2R R113, PR, RZ, 0x4 ;  /* 0x00000004ff717803 */ /* 0x000fe20000000000 */
[----:B------:R-:W-:Y:S02]  /*c270*/  IMAD R105, R78, R5, R105 ;  /* 0x000000054e697224 */ /* 0x000fe400078e0269 */
[----:B------:R-:W-:Y:S01]  /*c280*/  IMAD R102, R72, R3, R102 ;  /* 0x0000000348667224 */ /* 0x000fe200078e0266 */
[----:B-1----:R-:W-:Y:S01]  /*c290*/  @P4 SEL R111, RZ, 0x1, !P1 ;  /* 0x00000001ff6f4807 */ /* 0x002fe20004800000 */
[----:B--2---:R-:W-:Y:S06]  /*c2a0*/  @!P4 BRA `(.L_x_102) ;  /* 0x000000000058c947 */ /* 0x004fec0003800000 */
[----:B------:R-:W-:Y:S01]  /*c2b0*/  IMAD.MOV.U32 R55, RZ, RZ, RZ ;  /* 0x000000ffff377224 */ /* 0x000fe200078e00ff */
[----:B------:R-:W-:Y:S01]  /*c2c0*/  ISETP.NE.AND P1, PT, R111, RZ, PT ;  /* 0x000000ff6f00720c */ /* 0x000fe20003f25270 */
[----:B------:R-:W-:Y:S01]  /*c2d0*/  BSSY B0, `(.L_x_103) ;  /* 0x000000c000007945 */ /* 0x000fe20003800000 */
[----:B------:R-:W-:Y:S02]  /*c2e0*/  CS2R R66, SRZ ;  /* 0x0000000000427805 */ /* 0x000fe4000001ff00 */
[----:B------:R-:W-:Y:S02]  /*c2f0*/  CS2R R64, SRZ ;  /* 0x0000000000407805 */ /* 0x000fe4000001ff00 */
[----:B------:R-:W-:Y:S02]  /*c300*/  CS2R R62, SRZ ;  /* 0x00000000003e7805 */ /* 0x000fe4000001ff00 */
[----:B------:R-:W-:Y:S02]  /*c310*/  CS2R R60, SRZ ;  /* 0x00000000003c7805 */ /* 0x000fe4000001ff00 */
[----:B------:R-:W-:Y:S02]  /*c320*/  CS2R R58, SRZ ;  /* 0x00000000003a7805 */ /* 0x000fe4000001ff00 */
[----:B------:R-:W-:Y:S02]  /*c330*/  CS2R R56, SRZ ;  /* 0x0000000000387805 */ /* 0x000fe4000001ff00 */
[----:B------:R-:W-:Y:S01]  /*c340*/  CS2R R52, SRZ ;  /* 0x0000000000347805 */ /* 0x000fe2000001ff00 */
[----:B------:R-:W-:Y:S06]  /*c350*/  @P1 BRA `(.L_x_104) ;  /* 0x00000000000c1947 */ /* 0x000fec0003800000 */
[----:B------:R-:W-:Y:S04]  /*c360*/  SHF.L.U32 R2, R92, 0x1f, RZ ;  /* 0x0000001f5c027819 */ /* 0x000fe800000006ff */
[----:B------:R-:W1:Y:S02]  /*c370*/  SYNCS.PHASECHK.TRANS64.TRYWAIT P1, [R87+URZ+0x40], R2 ;  /* 0x00004002570075a7 */ /* 0x000e6400080211ff */
[----:B-1----:R-:W-:Y:S05]  /*c380*/  @!P1 BRA `(.L_x_105) ;  /* 0x0000002c00fc9947 */ /* 0x002fea0003800000 */
.L_x_104:
[----:B------:R-:W-:Y:S05]  /*c390*/  BSYNC B0 ;  /* 0x0000000000007941 */ /* 0x000fea0003800000 */
.L_x_103:
[----:B------:R-:W-:Y:S01]  /*c3a0*/  ISETP.NE.AND P1, PT, R113, RZ, PT ;  /* 0x000000ff7100720c */ /* 0x000fe20003f25270 */
[----:B------:R-:W-:Y:S11]  /*c3b0*/  HFMA2 R112, -RZ, RZ, 0, 5.9604644775390625e-08 ;  /* 0x00000001ff707431 */ /* 0x000ff600000001ff */
[----:B------:R-:W-:Y:S01]  /*c3c0*/  @!UPT UIADD3 URZ, UPT, UPT, URZ, URZ, URZ ;  /* 0x000000fffffff290 */ /* 0x000fe2000fffe0ff */
[----:B------:R2:W1:Y:S04]  /*c3d0*/  @P1 LDS.128 R64, [R93] ;  /* 0x000000005d401984 */ /* 0x0004680000000c00 */
[----:B------:R2:W1:Y:S04]  /*c3e0*/  @P1 LDS.128 R60, [R101+0x10] ;  /* 0x00001000653c1984 */ /* 0x0004680000000c00 */
[----:B------:R2:W1:Y:S04]  /*c3f0*/  @P1 LDS.128 R56, [R99+0x20] ;  /* 0x0000200063381984 */ /* 0x0004680000000c00 */
[----:B------:R2:W1:Y:S02]  /*c400*/  @P1 LDS.128 R52, [R108+0x30] ;  /* 0x000030006c341984 */ /* 0x0004640000000c00 */
.L_x_102:
[----:B------:R-:W-:Y:S05]  /*c410*/  BSYNC B1 ;  /* 0x0000000000017941 */ /* 0x000fea0003800000 */
.L_x_101:
[----:B------:R-:W-:Y:S04]  /*c420*/  SHF.R.U32.HI R3, RZ, 0x15, R34 ;  /* 0x00000015ff037819 */ /* 0x000fe80000011622 */
[----:B------:R-:W-:Y:S01]  /*c430*/  LOP3.LUT P1, RZ, R3, 0x3, R96, 0x48, !PT ;  /* 0x0000000303ff7812 */ /* 0x000fe20007824860 */
[----:B------:R-:W-:Y:S01]  /*c440*/  @!UPT UIADD3 URZ, UPT, UPT, URZ, URZ, URZ ;  /* 0x000000fffffff290 */ /* 0x000fe2000fffe0ff */
[----:B----4-:R-:W-:Y:S11]  /*c450*/  @P0 BRA `(.L_x_106) ;  /* 0x0000000000080947 */ /* 0x010ff60003800000 */
[----:B------:R-:W4:Y:S02]  /*c460*/  SYNCS.PHASECHK.TRANS64.TRYWAIT P0, [R109+URZ+0xa0], R0 ;  /* 0x0000a0006d0075a7 */ /* 0x000f2400080011ff */
[----:B----4-:R-:W-:Y:S05]  /*c470*/  @!P0 BRA `(.L_x_107) ;  /* 0x0000002c00d48947 */ /* 0x010fea0003800000 */
.L_x_106:
[----:B------:R-:W-:Y:S05]  /*c480*/  @!P1 BRA `(.L_x_108) ;  /* 0x0000000000409947 */ /* 0x000fea0003800000 */
[----:B------:R-:W5:Y:S01]  /*c490*/  LDCU.64 UR8, c[0x4][0x70] ;  /* 0x01000e00ff0877ac */ /* 0x000f620008000a00 */
[----:B------:R-:W-:Y:S01]  /*c4a0*/  MOV R3, 0x0 ;  /* 0x0000000000037802 */ /* 0x000fe20000000f00 */
[----:B------:R-:W-:Y:S02]  /*c4b0*/  HFMA2 R12, -RZ, RZ, 0, 5.9604644775390625e-08 ;  /* 0x00000001ff0c7431 */ /* 0x000fe400000001ff */
[----:B------:R-:W-:Y:S02]  /*c4c0*/  IMAD.MOV.U32 R8, RZ, RZ, 0x192 ;  /* 0x00000192ff087424 */ /* 0x000fe400078e00ff */
[----:B------:R-:W-:Y:S01]  /*c4d0*/  IMAD.MOV.U32 R13, RZ, RZ, RZ ;  /* 0x000000ffff0d7224 */ /* 0x000fe200078e00ff */
[----:B------:R-:W2:Y:S01]  /*c4e0*/  LDCU.64 UR6, c[0x4][0x78] ;  /* 0x01000f00ff0677ac */ /* 0x000ea20008000a00 */
[----:B-1----:R-:W1:Y:S01]  /*c4f0*/  LDC.64 R2, c[0x4][R3] ;  /* 0x0100000003027b82 */ /* 0x002e620000000a00 */
[----:B------:R-:W3:Y:S01]  /*c500*/  LDCU.64 UR4, c[0x4][0x10] ;  /* 0x01000200ff0477ac */ /* 0x000ee20008000a00 */
[----:B-----5:R-:W-:Y:S01]  /*c510*/  MOV R5, UR9 ;  /* 0x0000000900057c02 */ /* 0x020fe20008000f00 */
[----:B------:R-:W-:Y:S01]  /*c520*/  IMAD.U32 R4, RZ, RZ, UR8 ;  /* 0x00000008ff047e24 */ /* 0x000fe2000f8e00ff */
[----:B--2---:R-:W-:Y:S01]  /*c530*/  MOV R7, UR7 ;  /* 0x0000000700077c02 */ /* 0x004fe20008000f00 */
[----:B------:R-:W-:Y:S01]  /*c540*/  IMAD.U32 R6, RZ, RZ, UR6 ;  /* 0x00000006ff067e24 */ /* 0x000fe2000f8e00ff */
[----:B---3--:R-:W-:Y:S01]  /*c550*/  MOV R11, UR5 ;  /* 0x00000005000b7c02 */ /* 0x008fe20008000f00 */
[----:B------:R-:W-:Y:S02]  /*c560*/  IMAD.U32 R10, RZ, RZ, UR4 ;  /* 0x00000004ff0a7e24 */ /* 0x000fe4000f8e00ff */
[----:B------:R-:W-:Y:S07]  /*c570*/  LEPC R20, `(.L_x_108) ;  /* 0x000000001014794e */ /* 0x000fee0000000000 */
[----:B-1--4-:R-:W-:Y:S05]  /*c580*/  CALL.ABS.NOINC R2 ;  /* 0x0000000002007343 */ /* 0x012fea0003c00000 */
.L_x_108:
[----:B-1----:R-:W-:Y:S01]  /*c590*/  LOP3.LUT R20, R64, 0xffffe000, RZ, 0xc0, !PT ;  /* 0xffffe00040147812 */ /* 0x002fe200078ec0ff */
[----:B------:R-:W-:Y:S05]  /*c5a0*/  WARPSYNC.ALL ;  /* 0x0000000000007948 */ /* 0x000fea0003800000 */
[----:B------:R-:W-:Y:S01]  /*c5b0*/  R2UR UR4, R34 ;  /* 0x00000000220472ca */ /* 0x000fe200000e0000 */
[----:B------:R-:W-:Y:S01]  /*c5c0*/  BSSY.RECONVERGENT B0, `(.L_x_109) ;  /* 0x000005a000007945 */ /* 0x000fe20003800200 */
[----:B------:R-:W-:Y:S02]  /*c5d0*/  LOP3.LUT R21, R65, 0xffffe000, RZ, 0xc0, !PT ;  /* 0xffffe00041157812 */ /* 0x000fe400078ec0ff */
[----:B------:R-:W-:Y:S02]  /*c5e0*/  LOP3.LUT R40, R66, 0xffffe000, RZ, 0xc0, !PT ;  /* 0xffffe00042287812 */ /* 0x000fe400078ec0ff */
[----:B------:R-:W-:Y:S02]  /*c5f0*/  LOP3.LUT R41, R60, 0xffffe000, RZ, 0xc0, !PT ;  /* 0xffffe0003c297812 */ /* 0x000fe400078ec0ff */
[----:B------:R-:W-:Y:S05]  /*c600*/  ISETP.NE.AND P0, PT, R95, RZ, PT ;  /* 0x000000ff5f00720c */ /* 0x000fea0003f05270 */
[----:B------:R-:W3:Y:S02]  /*c610*/  LDTM.x16 R4, tmem[UR4] ;  /* 0x00000004000479ee */ /* 0x000ee40008240000 */
[C---:B---34-:R-:W-:Y:S01]  /*c620*/  FMUL R0, R33.reuse, R4 ;  /* 0x0000000421007220 */ /* 0x058fe20000400000 */
[C---:B------:R-:W-:Y:S01]  /*c630*/  FMUL R2, R33.reuse, R5 ;  /* 0x0000000521027220 */ /* 0x040fe20000400000 */
[C---:B------:R-:W-:Y:S01]  /*c640*/  FMUL R3, R33.reuse, R6 ;  /* 0x0000000621037220 */ /* 0x040fe20000400000 */
[----:B------:R-:W-:Y:S01]  /*c650*/  FMUL R7, R33, R7 ;  /* 0x0000000721077220 */ /* 0x000fe20000400000 */
[----:B------:R-:W-:Y:S01]  /*c660*/  FFMA R36, R35, R20, R0 ;  /* 0x0000001423247223 */ /* 0x000fe20000000000 */
[----:B------:R-:W-:Y:S01]  /*c670*/  LOP3.LUT R20, R67, 0xffffe000, RZ, 0xc0, !PT ;  /* 0xffffe00043147812 */ /* 0x000fe200078ec0ff */
[C---:B------:R-:W-:Y:S01]  /*c680*/  FFMA R37, R35.reuse, R21, R2 ;  /* 0x0000001523257223 */ /* 0x040fe20000000002 */
[----:B------:R-:W-:Y:S01]  /*c690*/  LOP3.LUT R21, R62, 0xffffe000, RZ, 0xc0, !PT ;  /* 0xffffe0003e157812 */ /* 0x000fe200078ec0ff */
[----:B------:R-:W-:Y:S01]  /*c6a0*/  FFMA R38, R35, R40, R3 ;  /* 0x0000002823267223 */ /* 0x000fe20000000003 */
[----:B------:R-:W-:Y:S01]  /*c6b0*/  LOP3.LUT R40, R61, 0xffffe000, RZ, 0xc0, !PT ;  /* 0xffffe0003d287812 */ /* 0x000fe200078ec0ff */
[----:B------:R-:W-:Y:S01]  /*c6c0*/  FFMA R39, R35, R20, R7 ;  /* 0x0000001423277223 */ /* 0x000fe20000000007 */
[----:B------:R-:W-:Y:S01]  /*c6d0*/  LOP3.LUT R20, R63, 0xffffe000, RZ, 0xc0, !PT ;  /* 0xffffe0003f147812 */ /* 0x000fe200078ec0ff */
[C---:B------:R-:W-:Y:S01]  /*c6e0*/  FMUL R4, R33.reuse, R8 ;  /* 0x0000000821047220 */ /* 0x040fe20000400000 */
[----:B------:R-:W-:Y:S01]  /*c6f0*/  F2FP.TF32.F32.PACK_B R36, R36 ;  /* 0x00000024ff24723e */ /* 0x000fe200024050ff */
[C---:B------:R-:W-:Y:S01]  /*c700*/  FMUL R5, R33.reuse, R9 ;  /* 0x0000000921057220 */ /* 0x040fe20000400000 */
[----:B------:R-:W-:Y:S01]  /*c710*/  F2FP.TF32.F32.PACK_B R37, R37 ;  /* 0x00000025ff25723e */ /* 0x000fe200024050ff */
[C---:B------:R-:W-:Y:S01]  /*c720*/  FMUL R6, R33.reuse, R10 ;  /* 0x0000000a21067220 */ /* 0x040fe20000400000 */
[----:B------:R-:W-:Y:S01]  /*c730*/  FMUL R11, R33, R11 ;  /* 0x0000000b210b7220 */ /* 0x000fe20000400000 */
[----:B------:R-:W-:Y:S01]  /*c740*/  F2FP.TF32.F32.PACK_B R38, R38 ;  /* 0x00000026ff26723e */ /* 0x000fe200024050ff */
[C---:B------:R-:W-:Y:S01]  /*c750*/  FFMA R4, R35.reuse, R41, R4 ;  /* 0x0000002923047223 */ /* 0x040fe20000000004 */
[----:B------:R-:W-:Y:S01]  /*c760*/  F2FP.TF32.F32.PACK_B R39, R39 ;  /* 0x00000027ff27723e */ /* 0x000fe200024050ff */
[C---:B------:R-:W-:Y:S01]  /*c770*/  FFMA R5, R35.reuse, R40, R5 ;  /* 0x0000002823057223 */ /* 0x040fe20000000005 */
[C---:B------:R-:W-:Y:S01]  /*c780*/  FFMA R6, R35.reuse, R21, R6 ;  /* 0x0000001523067223 */ /* 0x040fe20000000006 */
[----:B------:R-:W-:Y:S01]  /*c790*/  FFMA R7, R35, R20, R11 ;  /* 0x0000001423077223 */ /* 0x000fe2000000000b */
[----:B------:R-:W-:Y:S01]  /*c7a0*/  LOP3.LUT R41, R56, 0xffffe000, RZ, 0xc0, !PT ;  /* 0xffffe00038297812 */ /* 0x000fe200078ec0ff */
[----:B------:R1:W-:Y:S01]  /*c7b0*/  STS.128 [R93], R36 ;  /* 0x000000245d007388 */ /* 0x0003e20000000c00 */
[----:B------:R-:W-:Y:S01]  /*c7c0*/  LOP3.LUT R40, R57, 0xffffe000, RZ, 0xc0, !PT ;  /* 0xffffe00039287812 */ /* 0x000fe200078ec0ff */
[C---:B------:R-:W-:Y:S01]  /*c7d0*/  FMUL R8, R33.reuse, R12 ;  /* 0x0000000c21087220 */ /* 0x040fe20000400000 */
[C---:B------:R-:W-:Y:S01]  /*c7e0*/  FMUL R9, R33.reuse, R13 ;  /* 0x0000000d21097220 */ /* 0x040fe20000400000 */
[----:B------:R-:W-:Y:S01]  /*c7f0*/  LOP3.LUT R21, R58, 0xffffe000, RZ, 0xc0, !PT ;  /* 0xffffe0003a157812 */ /* 0x000fe200078ec0ff */
[----:B------:R-:W-:Y:S01]  /*c800*/  FMUL R10, R33, R14 ;  /* 0x0000000e210a7220 */ /* 0x000fe20000400000 */
[----:B------:R-:W-:Y:S01]  /*c810*/  LOP3.LUT R20, R59, 0xffffe000, RZ, 0xc0, !PT ;  /* 0xffffe0003b147812 */ /* 0x000fe200078ec0ff */
[----:B------:R-:W-:Y:S01]  /*c820*/  FMUL R15, R33, R15 ;  /* 0x0000000f210f7220 */ /* 0x000fe20000400000 */
[----:B------:R-:W-:Y:S01]  /*c830*/  F2FP.TF32.F32.PACK_B R4, R4 ;  /* 0x00000004ff04723e */ /* 0x000fe200024050ff */
[C---:B------:R-:W-:Y:S01]  /*c840*/  FFMA R8, R35.reuse, R41, R8 ;  /* 0x0000002923087223 */ /* 0x040fe20000000008 */
[----:B------:R-:W-:Y:S01]  /*c850*/  F2FP.TF32.F32.PACK_B R5, R5 ;  /* 0x00000005ff05723e */ /* 0x000fe200024050ff */
[C---:B------:R-:W-:Y:S01]  /*c860*/  FFMA R9, R35.reuse, R40, R9 ;  /* 0x0000002823097223 */ /* 0x040fe20000000009 */
[----:B------:R-:W-:Y:S01]  /*c870*/  F2FP.TF32.F32.PACK_B R6, R6 ;  /* 0x00000006ff06723e */ /* 0x000fe200024050ff */
[C---:B------:R-:W-:Y:S01]  /*c880*/  FFMA R10, R35.reuse, R21, R10 ;  /* 0x00000015230a7223 */ /* 0x040fe2000000000a */
[----:B------:R-:W-:Y:S01]  /*c890*/  F2FP.TF32.F32.PACK_B R7, R7 ;  /* 0x00000007ff07723e */ /* 0x000fe200024050ff */
[----:B------:R-:W-:Y:S01]  /*c8a0*/  FFMA R11, R35, R20, R15 ;  /* 0x00000014230b7223 */ /* 0x000fe2000000000f */
[----:B------:R-:W-:Y:S01]  /*c8b0*/  LOP3.LUT R41, R52, 0xffffe000, RZ, 0xc0, !PT ;  /* 0xffffe00034297812 */ /* 0x000fe200078ec0ff */
[----:B------:R-:W-:Y:S01]  /*c8c0*/  FMUL R12, R33, R16 ;  /* 0x00000010210c7220 */ /* 0x000fe20000400000 */
[----:B------:R-:W-:Y:S01]  /*c8d0*/  LOP3.LUT R40, R53, 0xffffe000, RZ, 0xc0, !PT ;  /* 0xffffe00035287812 */ /* 0x000fe200078ec0ff */
[----:B------:R1:W-:Y:S01]  /*c8e0*/  STS.128 [R101+0x10], R4 ;  /* 0x0000100465007388 */ /* 0x0003e20000000c00 */
        /* <DEDUP_REMOVED lines=13> */
[----:B------:R-:W-:Y:S02]  /*c9c0*/  F2FP.TF32.F32.PACK_B R12, R12 ;  /* 0x0000000cff0c723e */ /* 0x000fe400024050ff */
[----:B------:R-:W-:Y:S01]  /*c9d0*/  F2FP.TF32.F32.PACK_B R13, R13 ;  /* 0x0000000dff0d723e */ /* 0x000fe200024050ff */
[----:B------:R1:W-:Y:S01]  /*c9e0*/  STS.128 [R99+0x20], R8 ;  /* 0x0000200863007388 */ /* 0x0003e20000000c00 */
[----:B------:R-:W-:Y:S02]  /*c9f0*/  F2FP.TF32.F32.PACK_B R14, R14 ;  /* 0x0000000eff0e723e */ /* 0x000fe400024050ff */
[----:B------:R-:W-:Y:S05]  /*ca00*/  F2FP.TF32.F32.PACK_B R15, R15 ;  /* 0x0000000fff0f723e */ /* 0x000fea00024050ff */
[----:B------:R1:W-:Y:S01]  /*ca10*/  STS.128 [R108+0x30], R12 ;  /* 0x0000300c6c007388 */ /* 0x0003e20000000c00 */
[----:B------:R-:W-:Y:S01]  /*ca20*/  @!PT LDS RZ, [RZ] ;  /* 0x00000000fffff984 */ /* 0x000fe20000000800 */
[----:B------:R-:W-:Y:S01]  /*ca30*/  @!PT LDS RZ, [RZ] ;  /* 0x00000000fffff984 */ /* 0x000fe20000000800 */
[----:B------:R-:W-:Y:S01]  /*ca40*/  @!PT LDS RZ, [RZ] ;  /* 0x00000000fffff984 */ /* 0x000fe20000000800 */
[----:B------:R-:W-:Y:S01]  /*ca50*/  @!PT LDS RZ, [RZ] ;  /* 0x00000000fffff984 */ /* 0x000fe20000000800 */
[----:B------:R3:W-:Y:S07]  /*ca60*/  MEMBAR.ALL.CTA ;  /* 0x0000000000007992 */ /* 0x0007ee0000008000 */
[----:B---3--:R-:W3:Y:S02]  /*ca70*/  FENCE.VIEW.ASYNC.S ;  /* 0x00000000000073c6 */ /* 0x008ee40000000000 */
[----:B---3--:R-:W-:Y:S06]  /*ca80*/  BAR.SYNC.DEFER_BLOCKING 0x1, 0x80 ;  /* 0x0042000000007b1d */ /* 0x008fec0000010000 */
[----:B------:R-:W-:Y:S05]  /*ca90*/  @P0 BRA `(.L_x_110) ;  /* 0x0000000000300947 */ /* 0x000fea0003800000 */
[----:B------:R-:W-:Y:S01]  /*caa0*/  VIADD R85, R87, 0x200 ;  /* 0x0000020057557836 */ /* 0x000fe20000000000 */
[----:B------:R-:W-:Y:S01]  /*cab0*/  R2UR UR42, R105 ;  /* 0x00000000692a72ca */ /* 0x000fe200000e0000 */
[----:B------:R-:W-:Y:S01]  /*cac0*/  UIADD3 UR4, UP0, UPT, UR52, 0x780, URZ ;  /* 0x0000078034047890 */ /* 0x000fe2000ff1e0ff */
[----:B------:R-:W-:Y:S02]  /*cad0*/  R2UR UR43, R104 ;  /* 0x00000000682b72ca */ /* 0x000fe400000e0000 */
[----:B------:R-:W-:Y:S01]  /*cae0*/  R2UR UR44, R102 ;  /* 0x00000000662c72ca */ /* 0x000fe200000e0000 */
[----:B------:R-:W-:Y:S01]  /*caf0*/  UIADD3.X UR5, UPT, UPT, URZ, UR53, URZ, UP0, !UPT ;  /* 0x00000035ff057290 */ /* 0x000fe200087fe4ff */
[----:B------:R-:W-:Y:S02]  /*cb00*/  R2UR UR45, R103 ;  /* 0x00000000672d72ca */ /* 0x000fe400000e0000 */
[----:B------:R-:W-:Y:S11]  /*cb10*/  R2UR UR40, R85 ;  /* 0x00000000552872ca */ /* 0x000ff600000e0000 */
[----:B------:R-:W-:Y:S02]  /*cb20*/  @!UPT UIADD3 URZ, UPT, UPT, URZ, URZ, URZ ;  /* 0x000000fffffff290 */ /* 0x000fe4000fffe0ff */
[----:B------:R3:W-:Y:S01]  /*cb30*/  UTMASTG.5D.IM2COL [UR40], [UR4] ;  /* 0x00000028040073b5 */ /* 0x0007e20008060000 */
[----:B------:R0:W-:Y:S01]  /*cb40*/  UTMACMDFLUSH ;  /* 0x00000000000079b7 */ /* 0x0001e20000000000 */
[----:B---3--:R-:W-:Y:S04]  /*cb50*/  DEPBAR.LE SB0, 0x1 ;  /* 0x000080400000791a */ /* 0x008fe80000000000 */
.L_x_110:
[----:B------:R-:W-:Y:S05]  /*cb60*/  BSYNC.RECONVERGENT B0 ;  /* 0x0000000000007941 */ /* 0x000fea0003800200 */
.L_x_109:
[----:B------:R-:W-:Y:S01]  /*cb70*/  BAR.SYNC.DEFER_BLOCKING 0x1, 0x80 ;  /* 0x0042000000007b1d */ /* 0x000fe20000010000 */
[----:B------:R-:W-:Y:S01]  /*cb80*/  ISETP.NE.AND P1, PT, R107, RZ, PT ;  /* 0x000000ff6b00720c */ /* 0x000fe20003f25270 */
[----:B------:R-:W-:Y:S01]  /*cb90*/  UISETP.NE.AND UP0, UPT, UR50, URZ, UPT ;  /* 0x000000ff3200728c */ /* 0x000fe2000bf05270 */
[----:B------:R-:W-:Y:S11]  /*cba0*/  IMAD R3, R112, 0x8, R87 ;  /* 0x0000000870037824 */ /* 0x000ff600078e0257 */
[----:B------:R-:W-:Y:S01]  /*cbb0*/  @P1 SHF.L.U32 R0, R92, 0x1f, RZ ;  /* 0x0000001f5c001819 */ /* 0x000fe200000006ff */
[----:B------:R-:W-:Y:S06]  /*cbc0*/  BRA.U !UP0, `(.L_x_111) ;  /* 0x00000001081c7547 */ /* 0x000fec000b800000 */
[C---:B------:R-:W-:Y:S02]  /*cbd0*/  @P1 IMAD R2, R110.reuse, 0x8, R87 ;  /* 0x000000086e021824 */ /* 0x040fe400078e0257 */
[----:B------:R-:W-:Y:S02]  /*cbe0*/  VIADD R110, R110, 0x1 ;  /* 0x000000016e6e7836 */ /* 0x000fe40000000000 */
[----:B------:R-:W-:Y:S03]  /*cbf0*/  @P1 VIADD R2, R2, 0x60 ;  /* 0x0000006002021836 */ /* 0x000fe60000000000 */
[C---:B------:R-:W-:Y:S02]  /*cc00*/  ISETP.NE.AND P0, PT, R110.reuse, 0x4, PT ;  /* 0x000000046e00780c */ /* 0x040fe40003f05270 */
[----:B------:R-:W-:Y:S02]  /*cc10*/  @P1 PRMT R2, R81, 0x654, R2 ;  /* 0x0000065451021816 */ /* 0x000fe40000000002 */
[----:B------:R-:W-:Y:S02]  /*cc20*/  SEL R110, R110, RZ, P0 ;  /* 0x000000ff6e6e7207 */ /* 0x000fe40000000000 */
[----:B------:R3:W-:Y:S07]  /*cc30*/  @P1 SYNCS.ARRIVE.TRANS64.RED.A1T0 RZ, [R2+URZ], RZ ;  /* 0x000000ff02ff19a7 */ /* 0x0007ee00081004ff */
.L_x_111:
[----:B------:R-:W4:Y:S01]  /*cc40*/  @P1 SYNCS.PHASECHK.TRANS64.TRYWAIT P0, [R3+URZ+0x40], R0 ;  /* 0x00004000030015a7 */ /* 0x000f2200080011ff */
[----:B------:R-:W-:Y:S01]  /*cc50*/  BSSY B1, `(.L_x_112) ;  /* 0x0000016000017945 */ /* 0x000fe20003800000 */
[----:B----4-:R-:W-:Y:S03]  /*cc60*/  @P1 SEL R111, RZ, 0x1, !P0 ;  /* 0x00000001ff6f1807 */ /* 0x010fe60004000000 */
[----:B------:R-:W-:Y:S05]  /*cc70*/  @!P1 BRA `(.L_x_113) ;  /* 0x00000000004c9947 */ /* 0x000fea0003800000 */
[----:B------:R-:W-:Y:S01]  /*cc80*/  ISETP.NE.AND P0, PT, R111, RZ, PT ;  /* 0x000000ff6f00720c */ /* 0x000fe20003f05270 */
[----:B------:R-:W-:Y:S01]  /*cc90*/  BSSY B0, `(.L_x_114) ;  /* 0x000000b000007945 */ /* 0x000fe20003800000 */
[----:B------:R-:W-:Y:S11]  /*cca0*/  ISETP.NE.AND P1, PT, R113, RZ, PT ;  /* 0x000000ff7100720c */ /* 0x000ff60003f25270 */
[----:B------:R-:W-:Y:S02]  /*ccb0*/  @!UPT UIADD3 URZ, UPT, UPT, URZ, URZ, URZ ;  /* 0x000000fffffff290 */ /* 0x000fe4000fffe0ff */
[C---:B-1----:R-:W-:Y:S01]  /*ccc0*/  @P1 IMAD R6, R112.reuse, 0x2000, R93 ;  /* 0x0000200070061824 */ /* 0x042fe200078e025d */
[C---:B------:R-:W-:Y:S01]  /*ccd0*/  @P1 LEA R4, R112.reuse, R99, 0xd ;  /* 0x0000006370041211 */ /* 0x040fe200078e68ff */
[C---:B------:R-:W-:Y:S02]  /*cce0*/  @P1 IMAD R5, R112.reuse, 0x2000, R101 ;  /* 0x0000200070051824 */ /* 0x040fe400078e0265 */
[----:B---3--:R-:W-:Y:S01]  /*ccf0*/  @P1 IMAD R2, R112, 0x2000, R108 ;  /* 0x0000200070021824 */ /* 0x008fe200078e026c */
[----:B------:R-:W-:Y:S06]  /*cd00*/  @P0 BRA `(.L_x_115) ;  /* 0x00000000000c0947 */ /* 0x000fec0003800000 */
[----:B------:R-:W-:Y:S04]  /*cd10*/  SHF.L.U32 R0, R92, 0x1f, RZ ;  /* 0x0000001f5c007819 */ /* 0x000fe800000006ff */
[----:B------:R-:W1:Y:S02]  /*cd20*/  SYNCS.PHASECHK.TRANS64.TRYWAIT P0, [R3+URZ+0x40], R0 ;  /* 0x00004000030075a7 */ /* 0x000e6400080011ff */
[----:B-1----:R-:W-:Y:S05]  /*cd30*/  @!P0 BRA `(.L_x_116) ;  /* 0x0000002400b88947 */ /* 0x002fea0003800000 */
.L_x_115:
[----:B------:R-:W-:Y:S05]  /*cd40*/  BSYNC B0 ;  /* 0x0000000000007941 */ /* 0x000fea0003800000 */
.L_x_114:
[----:B------:R-:W-:Y:S02]  /*cd50*/  ISETP.NE.AND P0, PT, R113, RZ, PT ;  /* 0x000000ff7100720c */ /* 0x000fe40003f05270 */
[----:B------:R-:W-:Y:S11]  /*cd60*/  IADD3 R112, PT, PT, R112, 0x1, RZ ;  /* 0x0000000170707810 */ /* 0x000ff60007ffe0ff */
[----:B------:R4:W3:Y:S04]  /*cd70*/  @P0 LDS.128 R64, [R6] ;  /* 0x0000000006400984 */ /* 0x0008e80000000c00 */
[----:B------:R4:W1:Y:S04]  /*cd80*/  @P0 LDS.128 R60, [R5+0x10] ;  /* 0x00001000053c0984 */ /* 0x0008680000000c00 */
[----:B------:R4:W1:Y:S04]  /*cd90*/  @P0 LDS.128 R56, [R4+0x20] ;  /* 0x0000200004380984 */ /* 0x0008680000000c00 */
[----:B------:R4:W1:Y:S02]  /*cda0*/  @P0 LDS.128 R52, [R2+0x30] ;  /* 0x0000300002340984 */ /* 0x0008640000000c00 */
.L_x_113:
[----:B------:R-:W-:Y:S05]  /*cdb0*/  BSYNC B1 ;  /* 0x0000000000017941 */ /* 0x000fea0003800000 */
.L_x_112:
[----:B-1----:R-:W-:Y:S05]  /*cdc0*/  VIADD R3, R34, 0x10 ;  /* 0x0000001022037836 */ /* 0x002fea0000000000 */
[----:B------:R-:W-:Y:S04]  /*cdd0*/  SHF.R.U32.HI R3, RZ, 0x15, R3 ;  /* 0x00000015ff037819 */ /* 0x000fe80000011603 */
[----:B------:R-:W-:Y:S11]  /*cde0*/  LOP3.LUT P0, RZ, R3, 0x3, R96, 0x48, !PT ;  /* 0x0000000303ff7812 */ /* 0x000ff60007804860 */
[----:B------:R-:W-:Y:S02]  /*cdf0*/  @!UPT UIADD3 URZ, UPT, UPT, URZ, URZ, URZ ;  /* 0x000000fffffff290 */ /* 0x000fe4000fffe0ff */
[----:B------:R-:W-:Y:S05]  /*ce00*/  @!P0 BRA `(.L_x_117) ;  /* 0x0000000000408947 */ /* 0x000fea0003800000 */
[----:B------:R-:W1:Y:S01]  /*ce10*/  LDCU.64 UR8, c[0x4][0x70] ;  /* 0x01000e00ff0877ac */ /* 0x000e620008000a00 */
[----:B------:R-:W-:Y:S01]  /*ce20*/  MOV R3, 0x0 ;  /* 0x0000000000037802 */ /* 0x000fe20000000f00 */
[----:B------:R-:W-:Y:S02]  /*ce30*/  HFMA2 R12, -RZ, RZ, 0, 5.9604644775390625e-08 ;  /* 0x00000001ff0c7431 */ /* 0x000fe400000001ff */
[----:B------:R-:W-:Y:S02]  /*ce40*/  IMAD.MOV.U32 R8, RZ, RZ, 0x192 ;  /* 0x00000192ff087424 */ /* 0x000fe400078e00ff */
[----:B------:R-:W-:Y:S01]  /*ce50*/  IMAD.MOV.U32 R13, RZ, RZ, RZ ;  /* 0x000000ffff0d7224 */ /* 0x000fe200078e00ff */
[----:B------:R-:W5:Y:S01]  /*ce60*/  LDCU.64 UR6, c[0x4][0x78] ;  /* 0x01000f00ff0677ac */ /* 0x000f620008000a00 */
[----:B---34-:R-:W3:Y:S01]  /*ce70*/  LDC.64 R2, c[0x4][R3] ;  /* 0x0100000003027b82 */ /* 0x018ee20000000a00 */
[----:B------:R-:W4:Y:S01]  /*ce80*/  LDCU.64 UR4, c[0x4][0x10] ;  /* 0x01000200ff0477ac */ /* 0x000f220008000a00 */
[----:B-1----:R-:W-:Y:S01]  /*ce90*/  MOV R5, UR9 ;  /* 0x0000000900057c02 */ /* 0x002fe20008000f00 */
[----:B------:R-:W-:Y:S01]  /*cea0*/  IMAD.U32 R4, RZ, RZ, UR8 ;  /* 0x00000008ff047e24 */ /* 0x000fe2000f8e00ff */
[----:B-----5:R-:W-:Y:S01]  /*ceb0*/  MOV R7, UR7 ;  /* 0x0000000700077c02 */ /* 0x020fe20008000f00 */
[----:B------:R-:W-:Y:S01]  /*cec0*/  IMAD.U32 R6, RZ, RZ, UR6 ;  /* 0x00000006ff067e24 */ /* 0x000fe2000f8e00ff */
[----:B----4-:R-:W-:Y:S01]  /*ced0*/  MOV R11, UR5 ;  /* 0x00000005000b7c02 */ /* 0x010fe20008000f00 */
[----:B------:R-:W-:Y:S02]  /*cee0*/  IMAD.U32 R10, RZ, RZ, UR4 ;  /* 0x00000004ff0a7e24 */ /* 0x000fe4000f8e00ff */
[----:B------:R-:W-:Y:S07]  /*cef0*/  LEPC R20, `(.L_x_117) ;  /* 0x000000001014794e */ /* 0x000fee0000000000 */
[----:B--23--:R-:W-:Y:S05]  /*cf00*/  CALL.ABS.NOINC R2 ;  /* 0x0000000002007343 */ /* 0x00cfea0003c00000 */
.L_x_117:
[----:B---3--:R-:W-:Y:S01]  /*cf10*/  LOP3.LUT R20, R64, 0xffffe000, RZ, 0xc0, !PT ;  /* 0xffffe00040147812 */ /* 0x008fe200078ec0ff */
[----:B------:R-:W-:Y:S05]  /*cf20*/  WARPSYNC.ALL ;  /* 0x0000000000007948 */ /* 0x000fea0003800000 */
[----:B------:R-:W-:Y:S01]  /*cf30*/  R2UR UR4, R34 ;  /* 0x00000000220472ca */ /* 0x000fe200000e0000 */
[----:B------:R-:W-:Y:S01]  /*cf40*/  BSSY.RECONVERGENT B0, `(.L_x_118) ;  /* 0x0000060000007945 */ /* 0x000fe20003800200 */
[----:B------:R-:W-:Y:S02]  /*cf50*/  LOP3.LUT R21, R65, 0xffffe000, RZ, 0xc0, !PT ;  /* 0xffffe00041157812 */ /* 0x000fe400078ec0ff */
[----:B------:R-:W-:Y:S02]  /*cf60*/  LOP3.LUT R49, R66, 0xffffe000, RZ, 0xc0, !PT ;  /* 0xffffe00042317812 */ /* 0x000fe400078ec0ff */
[----:B------:R-:W-:Y:S02]  /*cf70*/  LOP3.LUT R48, R56, 0xffffe000, RZ, 0xc0, !PT ;  /* 0xffffe00038307812 */ /* 0x000fe400078ec0ff */
[----:B------:R-:W-:Y:S02]  /*cf80*/  ISETP.NE.AND P6, PT, R107, RZ, PT ;  /* 0x000000ff6b00720c */ /* 0x000fe40003fc5270 */
[----:B------:R-:W-:Y:S03]  /*cf90*/  ISETP.NE.AND P0, PT, R95, RZ, PT ;  /* 0x000000ff5f00720c */ /* 0x000fe60003f05270 */
[----:B----4-:R-:W1:Y:S08]  /*cfa0*/  LDTM.x16 R4, tmem[UR4+0x10] ;  /* 0x00001004000479ee */ /* 0x010e700008240000 */
[----:B------:R-:W-:Y:S01]  /*cfb0*/  @P6 SHF.L.U32 R115, R92, 0x1f, RZ ;  /* 0x0000001f5c736819 */ /* 0x000fe200000006ff */
[--C-:B------:R-:W-:Y:S04]  /*cfc0*/  @P6 IMAD R114, R110, 0x8, R87.reuse ;  /* 0x000000086e726824 */ /* 0x100fe800078e0257 */
[----:B------:R-:W-:Y:S02]  /*cfd0*/  @P6 VIADD R116, R114, 0x60 ;  /* 0x0000006072746836 */ /* 0x000fe40000000000 */
[----:B------:R-:W-:Y:S03]  /*cfe0*/  IMAD R114, R112, 0x8, R87 ;  /* 0x0000000870727824 */ /* 0x000fe600078e0257 */
[----:B------:R-:W-:Y:S01]  /*cff0*/  @P6 PRMT R116, R81, 0x654, R116 ;  /* 0x0000065451746816 */ /* 0x000fe20000000074 */
[C---:B-1----:R-:W-:Y:S01]  /*d000*/  FMUL R0, R33.reuse, R4 ;  /* 0x0000000421007220 */ /* 0x042fe20000400000 */
[C---:B------:R-:W-:Y:S01]  /*d010*/  FMUL R2, R33.reuse, R5 ;  /* 0x0000000521027220 */ /* 0x040fe20000400000 */
[C---:B------:R-:W-:Y:S01]  /*d020*/  FMUL R3, R33.reuse, R10 ;  /* 0x0000000a21037220 */ /* 0x040fe20000400000 */
[----:B------:R-:W-:Y:S01]  /*d030*/  FMUL R4, R33, R11 ;  /* 0x0000000b21047220 */ /* 0x000fe20000400000 */
[C---:B------:R-:W-:Y:S01]  /*d040*/  FFMA R36, R35.reuse, R20, R0 ;  /* 0x0000001423247223 */ /* 0x040fe20000000000 */
[----:B------:R-:W-:Y:S01]  /*d050*/  LOP3.LUT R20, R60, 0xffffe000, RZ, 0xc0, !PT ;  /* 0xffffe0003c147812 */ /* 0x000fe200078ec0ff */
[----:B------:R-:W-:Y:S01]  /*d060*/  FFMA R37, R35, R21, R2 ;  /* 0x0000001523257223 */ /* 0x000fe20000000002 */
[----:B------:R-:W-:Y:S01]  /*d070*/  LOP3.LUT R21, R67, 0xffffe000, RZ, 0xc0, !PT ;  /* 0xffffe00043157812 */ /* 0x000fe200078ec0ff */
[C---:B------:R-:W-:Y:S01]  /*d080*/  FMUL R0, R33.reuse, R6 ;  /* 0x0000000621007220 */ /* 0x040fe20000400000 */
[----:B------:R-:W-:Y:S01]  /*d090*/  F2FP.TF32.F32.PACK_B R36, R36 ;  /* 0x00000024ff24723e */ /* 0x000fe200024050ff */
[----:B------:R-:W-:Y:S01]  /*d0a0*/  FMUL R2, R33, R7 ;  /* 0x0000000721027220 */ /* 0x000fe20000400000 */
[----:B------:R-:W-:Y:S01]  /*d0b0*/  F2FP.TF32.F32.PACK_B R37, R37 ;  /* 0x00000025ff25723e */ /* 0x000fe200024050ff */
[----:B------:R-:W-:Y:S01]  /*d0c0*/  FFMA R38, R35, R49, R0 ;  /* 0x0000003123267223 */ /* 0x000fe20000000000 */
[----:B------:R-:W-:Y:S01]  /*d0d0*/  LOP3.LUT R49, R61, 0xffffe000, RZ, 0xc0, !PT ;  /* 0xffffe0003d317812 */ /* 0x000fe200078ec0ff */
[----:B------:R-:W-:Y:S01]  /*d0e0*/  FFMA R39, R35, R21, R2 ;  /* 0x0000001523277223 */ /* 0x000fe20000000002 */
[----:B------:R-:W-:Y:S01]  /*d0f0*/  LOP3.LUT R21, R63, 0xffffe000, RZ, 0xc0, !PT ;  /* 0xffffe0003f157812 */ /* 0x000fe200078ec0ff */
[C---:B------:R-:W-:Y:S01]  /*d100*/  FMUL R0, R33.reuse, R8 ;  /* 0x0000000821007220 */ /* 0x040fe20000400000 */
[----:B------:R-:W-:Y:S01]  /*d110*/  F2FP.TF32.F32.PACK_B R38, R38 ;  /* 0x00000026ff26723e */ /* 0x000fe200024050ff */
[----:B------:R-:W-:Y:S01]  /*d120*/  FMUL R2, R33, R9 ;  /* 0x0000000921027220 */ /* 0x000fe20000400000 */
[----:B------:R-:W-:Y:S01]  /*d130*/  F2FP.TF32.F32.PACK_B R39, R39 ;  /* 0x00000027ff27723e */ /* 0x000fe200024050ff */
[C---:B------:R-:W-:Y:S01]  /*d140*/  FFMA R40, R35.reuse, R20, R0 ;  /* 0x0000001423287223 */ /* 0x040fe20000000000 */
[----:B------:R-:W-:Y:S01]  /*d150*/  LOP3.LUT R20, R62, 0xffffe000, RZ, 0xc0, !PT ;  /* 0xffffe0003e147812 */ /* 0x000fe200078ec0ff */
[----:B------:R-:W-:Y:S01]  /*d160*/  FFMA R41, R35, R49, R2 ;  /* 0x0000003123297223 */ /* 0x000fe20000000002 */
[----:B------:R-:W-:Y:S01]  /*d170*/  FMUL R5, R33, R12 ;  /* 0x0000000c21057220 */ /* 0x000fe20000400000 */
[----:B------:R1:W-:Y:S01]  /*d180*/  STS.128 [R93+0x2000], R36 ;  /* 0x002000245d007388 */ /* 0x0003e20000000c00 */
[----:B------:R-:W-:Y:S01]  /*d190*/  LOP3.LUT R49, R57, 0xffffe000, RZ, 0xc0, !PT ;  /* 0xffffe00039317812 */ /* 0x000fe200078ec0ff */
[C---:B------:R-:W-:Y:S01]  /*d1a0*/  FFMA R42, R35.reuse, R20, R3 ;  /* 0x00000014232a7223 */ /* 0x040fe20000000003 */
[----:B------:R-:W-:Y:S01]  /*d1b0*/  FFMA R43, R35, R21, R4 ;  /* 0x00000015232b7223 */ /* 0x000fe20000000004 */
        /* <DEDUP_REMOVED lines=22> */
[----:B------:R-:W-:Y:S02]  /*d320*/  F2FP.TF32.F32.PACK_B R44, R44 ;  /* 0x0000002cff2c723e */ /* 0x000fe400024050ff */
[----:B------:R-:W-:Y:S02]  /*d330*/  F2FP.TF32.F32.PACK_B R45, R45 ;  /* 0x0000002dff2d723e */ /* 0x000fe400024050ff */
[----:B------:R-:W-:Y:S01]  /*d340*/  F2FP.TF32.F32.PACK_B R46, R46 ;  /* 0x0000002eff2e723e */ /* 0x000fe200024050ff */
[C---:B-1----:R-:W-:Y:S01]  /*d350*/  FFMA R36, R35.reuse, R20, R9 ;  /* 0x0000001423247223 */ /* 0x042fe20000000009 */
[----:B------:R-:W-:Y:S01]  /*d360*/  F2FP.TF32.F32.PACK_B R47, R47 ;  /* 0x0000002fff2f723e */ /* 0x000fe200024050ff */
[C---:B------:R-:W-:Y:S01]  /*d370*/  FFMA R37, R35.reuse, R49, R10 ;  /* 0x0000003123257223 */ /* 0x040fe2000000000a */
[C---:B------:R-:W-:Y:S01]  /*d380*/  FFMA R38, R35.reuse, R48, R11 ;  /* 0x0000003023267223 */ /* 0x040fe2000000000b */
[----:B------:R-:W-:Y:S01]  /*d390*/  FFMA R39, R35, R21, R12 ;  /* 0x0000001523277223 */ /* 0x000fe2000000000c */
[----:B------:R-:W-:Y:S01]  /*d3a0*/  F2FP.TF32.F32.PACK_B R36, R36 ;  /* 0x00000024ff24723e */ /* 0x000fe200024050ff */
[----:B------:R3:W-:Y:S01]  /*d3b0*/  STS.128 [R99+0x2020], R44 ;  /* 0x0020202c63007388 */ /* 0x0007e20000000c00 */
[----:B------:R-:W-:Y:S02]  /*d3c0*/  F2FP.TF32.F32.PACK_B R37, R37 ;  /* 0x00000025ff25723e */ /* 0x000fe400024050ff */
        /* <DEDUP_REMOVED lines=8> */
[----:B-1----:R-:W1:Y:S02]  /*d450*/  FENCE.VIEW.ASYNC.S ;  /* 0x00000000000073c6 */ /* 0x002e640000000000 */
[----:B-1----:R-:W-:Y:S06]  /*d460*/  BAR.SYNC.DEFER_BLOCKING 0x1, 0x80 ;  /* 0x0042000000007b1d */ /* 0x002fec0000010000 */
[----:B------:R-:W-:Y:S05]  /*d470*/  @P0 BRA `(.L_x_119) ;  /* 0x0000000000300947 */ /* 0x000fea0003800000 */
[----:B------:R-:W-:Y:S01]  /*d480*/  R2UR UR8, R87 ;  /* 0x00000000570872ca */ /* 0x000fe200000e0000 */
[----:B------:R-:W-:Y:S01]  /*d490*/  UIADD3 UR4, UP0, UPT, UR52, 0x780, URZ ;  /* 0x0000078034047890 */ /* 0x000fe2000ff1e0ff */
[----:B------:R-:W-:Y:S01]  /*d4a0*/  R2UR UR10, R105 ;  /* 0x00000000690a72ca */ /* 0x000fe200000e0000 */
[----:B------:R-:W-:Y:S01]  /*d4b0*/  UIADD3 UR9, UPT, UPT, UR41, 0x10, URZ ;  /* 0x0000001029097890 */ /* 0x000fe2000fffe0ff */
[----:B------:R-:W-:Y:S01]  /*d4c0*/  R2UR UR11, R104 ;  /* 0x00000000680b72ca */ /* 0x000fe200000e0000 */
[----:B------:R-:W-:Y:S01]  /*d4d0*/  UIADD3.X UR5, UPT, UPT, URZ, UR53, URZ, UP0, !UPT ;  /* 0x00000035ff057290 */ /* 0x000fe200087fe4ff */
[----:B------:R-:W-:Y:S02]  /*d4e0*/  R2UR UR12, R102 ;  /* 0x00000000660c72ca */ /* 0x000fe400000e0000 */
[----:B------:R-:W-:Y:S05]  /*d4f0*/  R2UR UR13, R103 ;  /* 0x00000000670d72ca */ /* 0x000fea00000e0000 */
[----:B------:R-:W-:Y:S09]  /*d500*/  UIADD3 UR8, UPT, UPT, UR8, 0x2200, URZ ;  /* 0x0000220008087890 */ /* 0x000ff2000fffe0ff */
[----:B------:R1:W-:Y:S01]  /*d510*/  UTMASTG.5D.IM2COL [UR8], [UR4] ;  /* 0x00000008040073b5 */ /* 0x0003e20008060000 */
[----:B------:R0:W-:Y:S01]  /*d520*/  UTMACMDFLUSH ;  /* 0x00000000000079b7 */ /* 0x0001e20000000000 */
[----:B-1----:R-:W-:Y:S04]  /*d530*/  DEPBAR.LE SB0, 0x1 ;  /* 0x000080400000791a */ /* 0x002fe80000000000 */
.L_x_119:
[----:B------:R-:W-:Y:S05]  /*d540*/  BSYNC.RECONVERGENT B0 ;  /* 0x0000000000007941 */ /* 0x000fea0003800200 */
.L_x_118:
[----:B------:R-:W-:Y:S01]  /*d550*/  BAR.SYNC.DEFER_BLOCKING 0x1, 0x80 ;  /* 0x0042000000007b1d */ /* 0x000fe20000010000 */
[----:B------:R-:W-:Y:S05]  /*d560*/  VIADD R110, R110, 0x1 ;  /* 0x000000016e6e7836 */ /* 0x000fea0000000000 */
[C---:B------:R-:W-:Y:S04]  /*d570*/  ISETP.NE.AND P0, PT, R110.reuse, 0x4, PT ;  /* 0x000000046e00780c */ /* 0x040fe80003f05270 */
[----:B------:R-:W-:Y:S01]  /*d580*/  SEL R110, R110, RZ, P0 ;  /* 0x000000ff6e6e7207 */ /* 0x000fe20000000000 */
[----:B------:R1:W-:Y:S01]  /*d590*/  @P6 SYNCS.ARRIVE.TRANS64.RED.A1T0 RZ, [R116+URZ], RZ ;  /* 0x000000ff74ff69a7 */ /* 0x0003e200081004ff */
[----:B------:R-:W-:Y:S01]  /*d5a0*/  BSSY B1, `(.L_x_120) ;  /* 0x0000017000017945 */ /* 0x000fe20003800000 */
[----:B------:R-:W4:Y:S02]  /*d5b0*/  @P6 SYNCS.PHASECHK.TRANS64.TRYWAIT P1, [R114+URZ+0x40], R115 ;  /* 0x00004073720065a7 */ /* 0x000f2400080211ff */
[----:B----4-:R-:W-:Y:S01]  /*d5c0*/  @P6 SEL R111, RZ, 0x1, !P1 ;  /* 0x00000001ff6f6807 */ /* 0x010fe20004800000 */
[----:B-1----:R-:W-:Y:S06]  /*d5d0*/  @!P6 BRA `(.L_x_121) ;  /* 0x00000000004ce947 */ /* 0x002fec0003800000 */
[----:B------:R-:W-:Y:S01]  /*d5e0*/  ISETP.NE.AND P0, PT, R111, RZ, PT ;  /* 0x000000ff6f00720c */ /* 0x000fe20003f05270 */
[----:B------:R-:W-:Y:S01]  /*d5f0*/  BSSY B0, `(.L_x_122) ;  /* 0x000000b000007945 */ /* 0x000fe20003800000 */
[----:B------:R-:W-:Y:S11]  /*d600*/  ISETP.NE.AND P2, PT, R113, RZ, PT ;  /* 0x000000ff7100720c */ /* 0x000ff60003f45270 */
[----:B------:R-:W-:Y:S02]  /*d610*/  @!UPT UIADD3 URZ, UPT, UPT, URZ, URZ, URZ ;  /* 0x000000fffffff290 */ /* 0x000fe4000fffe0ff */
[C---:B------:R-:W-:Y:S01]  /*d620*/  @P2 IMAD R4, R112.reuse, 0x2000, R93 ;  /* 0x0000200070042824 */ /* 0x040fe200078e025d */
[C---:B------:R-:W-:Y:S01]  /*d630*/  @P2 LEA R2, R112.reuse, R99, 0xd ;  /* 0x0000006370022211 */ /* 0x040fe200078e68ff */
[C---:B------:R-:W-:Y:S02]  /*d640*/  @P2 IMAD R3, R112.reuse, 0x2000, R101 ;  /* 0x0000200070032824 */ /* 0x040fe400078e0265 */
[----:B------:R-:W-:Y:S01]  /*d650*/  @P2 IMAD R0, R112, 0x2000, R108 ;  /* 0x0000200070002824 */ /* 0x000fe200078e026c */
[----:B------:R-:W-:Y:S06]  /*d660*/  @P0 BRA `(.L_x_123) ;  /* 0x00000000000c0947 */ /* 0x000fec0003800000 */
[----:B------:R-:W-:Y:S04]  /*d670*/  SHF.L.U32 R5, R92, 0x1f, RZ ;  /* 0x0000001f5c057819 */ /* 0x000fe800000006ff */
[----:B------:R-:W1:Y:S02]  /*d680*/  SYNCS.PHASECHK.TRANS64.TRYWAIT P0, [R114+URZ+0x40], R5 ;  /* 0x00004005720075a7 */ /* 0x000e6400080011ff */
[----:B-1----:R-:W-:Y:S05]  /*d690*/  @!P0 BRA `(.L_x_124) ;  /* 0x0000001c00748947 */ /* 0x002fea0003800000 */
.L_x_123:
[----:B------:R-:W-:Y:S05]  /*d6a0*/  BSYNC B0 ;  /* 0x0000000000007941 */ /* 0x000fea0003800000 */
.L_x_122:
[----:B------:R-:W-:Y:S02]  /*d6b0*/  ISETP.NE.AND P0, PT, R113, RZ, PT ;  /* 0x000000ff7100720c */ /* 0x000fe40003f05270 */
[----:B------:R-:W-:Y:S11]  /*d6c0*/  IADD3 R112, PT, PT, R112, 0x1, RZ ;  /* 0x0000000170707810 */ /* 0x000ff60007ffe0ff */
[----:B------:R4:W1:Y:S04]  /*d6d0*/  @P0 LDS.128 R64, [R4] ;  /* 0x0000000004400984 */ /* 0x0008680000000c00 */
[----:B------:R4:W1:Y:S04]  /*d6e0*/  @P0 LDS.128 R60, [R3+0x10] ;  /* 0x00001000033c0984 */ /* 0x0008680000000c00 */
[----:B------:R4:W1:Y:S04]  /*d6f0*/  @P0 LDS.128 R56, [R2+0x20] ;  /* 0x0000200002380984 */ /* 0x0008680000000c00 */
[----:B------:R4:W1:Y:S02]  /*d700*/  @P0 LDS.128 R52, [R0+0x30] ;  /* 0x0000300000340984 */ /* 0x0008640000000c00 */
.L_x_121:
[----:B------:R-:W-:Y:S05]  /*d710*/  BSYNC B1 ;  /* 0x0000000000017941 */ /* 0x000fea0003800000 */
.L_x_120:
[----:B----4-:R-:W-:Y:S05]  /*d720*/  VIADD R3, R34, 0x20 ;  /* 0x0000002022037836 */ /* 0x010fea0000000000 */
        /* <DEDUP_REMOVED lines=9> */
[----:B------:R-:W4:Y:S01]  /*d7c0*/  LDCU.64 UR6, c[0x4][0x78] ;  /* 0x01000f00ff0677ac */ /* 0x000f220008000a00 */
[----:B------:R-:W2:Y:S01]  /*d7d0*/  LDC.64 R2, c[0x4][R3] ;  /* 0x0100000003027b82 */ /* 0x000ea20000000a00 */
[----:B------:R-:W5:Y:S01]  /*d7e0*/  LDCU.64 UR4, c[0x4][0x10] ;  /* 0x01000200ff0477ac */ /* 0x000f620008000a00 */
[----:B-1----:R-:W-:Y:S01]  /*d7f0*/  MOV R5, UR9 ;  /* 0x0000000900057c02 */ /* 0x002fe20008000f00 */
[----:B------:R-:W-:Y:S01]  /*d800*/  IMAD.U32 R4, RZ, RZ, UR8 ;  /* 0x00000008ff047e24 */ /* 0x000fe2000f8e00ff */
[----:B----4-:R-:W-:Y:S01]  /*d810*/  MOV R7, UR7 ;  /* 0x0000000700077c02 */ /* 0x010fe20008000f00 */
[----:B------:R-:W-:Y:S01]  /*d820*/  IMAD.U32 R6, RZ, RZ, UR6 ;  /* 0x00000006ff067e24 */ /* 0x000fe2000f8e00ff */
[----:B-----5:R-:W-:Y:S01]  /*d830*/  MOV R11, UR5 ;  /* 0x00000005000b7c02 */ /* 0x020fe20008000f00 */
[----:B------:R-:W-:Y:S02]  /*d840*/  IMAD.U32 R10, RZ, RZ, UR4 ;  /* 0x00000004ff0a7e24 */ /* 0x000fe4000f8e00ff */
[----:B------:R-:W-:Y:S07]  /*d850*/  LEPC R20, `(.L_x_125) ;  /* 0x000000001014794e */ /* 0x000fee0000000000 */
[----:B--23--:R-:W-:Y:S05]  /*d860*/  CALL.ABS.NOINC R2 ;  /* 0x0000000002007343 */ /* 0x00cfea0003c00000 */
.L_x_125:
[----:B-1----:R-:W-:Y:S01]  /*d870*/  LOP3.LUT R20, R64, 0xffffe000, RZ, 0xc0, !PT ;  /* 0xffffe00040147812 */ /* 0x002fe200078ec0ff */
[----:B------:R-:W-:Y:S05]  /*d880*/  WARPSYNC.ALL ;  /* 0x0000000000007948 */ /* 0x000fea0003800000 */
[----:B------:R-:W-:Y:S01]  /*d890*/  R2UR UR4, R34 ;  /* 0x00000000220472ca */ /* 0x000fe200000e0000 */
[----:B------:R-:W-:Y:S01]  /*d8a0*/  BSSY.RECONVERGENT B0, `(.L_x_126) ;  /* 0x0000060000007945 */ /* 0x000fe20003800200 */
[----:B------:R-:W-:Y:S01]  /*d8b0*/  LOP3.LUT R21, R65, 0xffffe000, RZ, 0xc0, !PT ;  /* 0xffffe00041157812 */ /* 0x000fe200078ec0ff */
[--C-:B------:R-:W-:Y:S01]  /*d8c0*/  IMAD R115, R112, 0x8, R87.reuse ;  /* 0x0000000870737824 */ /* 0x100fe200078e0257 */
[----:B------:R-:W-:Y:S02]  /*d8d0*/  LOP3.LUT R49, R66, 0xffffe000, RZ, 0xc0, !PT ;  /* 0xffffe00042317812 */ /* 0x000fe400078ec0ff */
[----:B------:R-:W-:Y:S02]  /*d8e0*/  LOP3.LUT R48, R56, 0xffffe000, RZ, 0xc0, !PT ;  /* 0xffffe00038307812 */ /* 0x000fe400078ec0ff */
[----:B------:R-:W-:Y:S02]  /*d8f0*/  ISETP.NE.AND P6, PT, R107, RZ, PT ;  /* 0x000000ff6b00720c */ /* 0x000fe40003fc5270 */
[----:B------:R-:W-:Y:S03]  /*d900*/  ISETP.NE.AND P0, PT, R95, RZ, PT ;  /* 0x000000ff5f00720c */ /* 0x000fe60003f05270 */
[----:B------:R-:W1:Y:S08]  /*d910*/  LDTM.x16 R4, tmem[UR4+0x20] ;  /* 0x00002004000479ee */ /* 0x000e700008240000 */
[----:B------:R-:W-:Y:S01]  /*d920*/  @P6 SHF.L.U32 R116, R92, 0x1f, RZ ;  /* 0x0000001f5c746819 */ /* 0x000fe200000006ff */
[----:B------:R-:W-:Y:S04]  /*d930*/  @P6 IMAD R114, R110, 0x8, R87 ;  /* 0x000000086e726824 */ /* 0x000fe800078e0257 */
[----:B------:R-:W-:Y:S05]  /*d940*/  @P6 VIADD R114, R114, 0x60 ;  /* 0x0000006072726836 */ /* 0x000fea0000000000 */
[----:B------:R-:W-:Y:S01]  /*d950*/  @P6 PRMT R114, R81, 0x654, R114 ;  /* 0x0000065451726816 */ /* 0x000fe20000000072 */
[C---:B-1----:R-:W-:Y:S01]  /*d960*/  FMUL R0, R33.reuse, R4 ;  /* 0x0000000421007220 */ /* 0x042fe20000400000 */
[C---:B------:R-:W-:Y:S01]  /*d970*/  FMUL R2, R33.reuse, R5 ;  /* 0x0000000521027220 */ /* 0x040fe20000400000 */
[C---:B------:R-:W-:Y:S01]  /*d980*/  FMUL R3, R33.reuse, R10 ;  /* 0x0000000a21037220 */ /* 0x040fe20000400000 */
[----:B------:R-:W-:Y:S01]  /*d990*/  FMUL R4, R33, R11 ;  /* 0x0000000b21047220 */ /* 0x000fe20000400000 */
[C---:B---3--:R-:W-:Y:S01]  /*d9a0*/  FFMA R36, R35.reuse, R20, R0 ;  /* 0x0000001423247223 */ /* 0x048fe20000000000 */
        /* <DEDUP_REMOVED lines=79> */
.L_x_127:
[----:B------:R-:W-:Y:S05]  /*dea0*/  BSYNC.RECONVERGENT B0 ;  /* 0x0000000000007941 */ /* 0x000fea0003800200 */
.L_x_126:
        /* <DEDUP_REMOVED lines=21> */
.L_x_131:
[----:B------:R-:W-:Y:S05]  /*e000*/  BSYNC B0 ;  /* 0x0000000000007941 */ /* 0x000fea0003800000 */
.L_x_130:
[----:B------:R-:W-:Y:S11]  /*e010*/  ISETP.NE.AND P0, PT, R113, RZ, PT ;  /* 0x000000ff7100720c */ /* 0x000ff60003f05270 */
[----:B------:R-:W-:Y:S02]  /*e020*/  @!UPT UIADD3 URZ, UPT, UPT, URZ, URZ, URZ ;  /* 0x000000fffffff290 */ /* 0x000fe4000fffe0ff */
[----:B------:R4:W1:Y:S04]  /*e030*/  @P0 LDS.128 R64, [R3] ;  /* 0x0000000003400984 */ /* 0x0008680000000c00 */
[----:B------:R4:W1:Y:S04]  /*e040*/  @P0 LDS.128 R60, [R2+0x10] ;  /* 0x00001000023c0984 */ /* 0x0008680000000c00 */
[----:B------:R4:W1:Y:S04]  /*e050*/  @P0 LDS.128 R56, [R0+0x20] ;  /* 0x0000200000380984 */ /* 0x0008680000000c00 */
[----:B------:R4:W1:Y:S02]  /*e060*/  @P0 LDS.128 R52, [R112+0x30] ;  /* 0x0000300070340984 */ /* 0x0008640000000c00 */
.L_x_129:
[----:B------:R-:W-:Y:S05]  /*e070*/  BSYNC B1 ;  /* 0x0000000000017941 */ /* 0x000fea0003800000 */
.L_x_128:
[----:B----4-:R-:W-:Y:S05]  /*e080*/  VIADD R3, R34, 0x30 ;  /* 0x0000003022037836 */ /* 0x010fea0000000000 */
[----:B------:R-:W-:Y:S04]  /*e090*/  SHF.R.U32.HI R3, RZ, 0x15, R3 ;  /* 0x00000015ff037819 */ /* 0x000fe80000011603 */
[----:B------:R-:W-:Y:S11]  /*e0a0*/  LOP3.LUT P0, RZ, R3, 0x3, R96, 0x48, !PT ;  /* 0x0000000303ff7812 */ /* 0x000ff60007804860 */
[----:B------:R-:W-:Y:S02]  /*e0b0*/  @!UPT UIADD3 URZ, UPT, UPT, URZ, URZ, URZ ;  /* 0x000000fffffff290 */ /* 0x000fe4000fffe0ff */
[----:B------:R-:W-:Y:S05]  /*e0c0*/  @!P0 BRA `(.L_x_133) ;  /* 0x0000000000408947 */ /* 0x000fea0003800000 */
[----:B------:R-:W4:Y:S01]  /*e0d0*/  LDCU.64 UR8, c[0x4][0x70] ;  /* 0x01000e00ff0877ac */ /* 0x000f220008000a00 */
[----:B------:R-:W-:Y:S01]  /*e0e0*/  MOV R3, 0x0 ;  /* 0x0000000000037802 */ /* 0x000fe20000000f00 */
[----:B------:R-:W-:Y:S02]  /*e0f0*/  HFMA2 R12, -RZ, RZ, 0, 5.9604644775390625e-08 ;  /* 0x00000001ff0c7431 */ /* 0x000fe400000001ff */
[----:B------:R-:W-:Y:S02]  /*e100*/  IMAD.MOV.U32 R8, RZ, RZ, 0x192 ;  /* 0x00000192ff087424 */ /* 0x000fe400078e00ff */
[----:B------:R-:W-:Y:S01]  /*e110*/  IMAD.MOV.U32 R13, RZ, RZ, RZ ;  /* 0x000000ffff0d7224 */ /* 0x000fe200078e00ff */
[----:B------:R-:W5:Y:S01]  /*e120*/  LDCU.64 UR6, c[0x4][0x78] ;  /* 0x01000f00ff0677ac */ /* 0x000f620008000a00 */
[----:B------:R-:W2:Y:S01]  /*e130*/  LDC.64 R2, c[0x4][R3] ;  /* 0x0100000003027b82 */ /* 0x000ea20000000a00 */
[----:B------:R-:W3:Y:S01]  /*e140*/  LDCU.64 UR4, c[0x4][0x10] ;  /* 0x01000200ff0477ac */ /* 0x000ee20008000a00 */
[----:B----4-:R-:W-:Y:S01]  /*e150*/  MOV R5, UR9 ;  /* 0x0000000900057c02 */ /* 0x010fe20008000f00 */
[----:B-1----:R-:W-:Y:S01]  /*e160*/  IMAD.U32 R4, RZ, RZ, UR8 ;  /* 0x00000008ff047e24 */ /* 0x002fe2000f8e00ff */
[----:B-----5:R-:W-:Y:S01]  /*e170*/  MOV R7, UR7 ;  /* 0x0000000700077c02 */ /* 0x020fe20008000f00 */
[----:B------:R-:W-:Y:S01]  /*e180*/  IMAD.U32 R6, RZ, RZ, UR6 ;  /* 0x00000006ff067e24 */ /* 0x000fe2000f8e00ff */
[----:B---3--:R-:W-:Y:S01]  /*e190*/  MOV R11, UR5 ;  /* 0x00000005000b7c02 */ /* 0x008fe20008000f00 */
[----:B------:R-:W-:Y:S02]  /*e1a0*/  IMAD.U32 R10, RZ, RZ, UR4 ;  /* 0x00000004ff0a7e24 */ /* 0x000fe4000f8e00ff */
[----:B------:R-:W-:Y:S07]  /*e1b0*/  LEPC R20, `(.L_x_133) ;  /* 0x000000001014794e */ /* 0x000fee0000000000 */
[----:B--2---:R-:W-:Y:S05]  /*e1c0*/  CALL.ABS.NOINC R2 ;  /* 0x0000000002007343 */ /* 0x004fea0003c00000 */
.L_x_133:
[----:B------:R-:W-:Y:S01]  /*e1d0*/  ISETP.NE.AND P0, PT, R95, RZ, PT ;  /* 0x000000ff5f00720c */ /* 0x000fe20003f05270 */
[----:B------:R-:W-:Y:S05]  /*e1e0*/  WARPSYNC.ALL ;  /* 0x0000000000007948 */ /* 0x000fea0003800000 */
[----:B------:R-:W-:Y:S01]  /*e1f0*/  R2UR UR4, R34 ;  /* 0x00000000220472ca */ /* 0x000fe200000e0000 */
[----:B------:R-:W-:Y:S01]  /*e200*/  VIADD R109, R109, 0xb0 ;  /* 0x000000b06d6d7836 */ /* 0x000fe20000000000 */
[----:B-1----:R-:W-:Y:S01]  /*e210*/  LOP3.LUT R0, R64, 0xffffe000, RZ, 0xc0, !PT ;  /* 0xffffe00040007812 */ /* 0x002fe200078ec0ff */
[----:B------:R-:W-:Y:S01]  /*e220*/  BSSY.RECONVERGENT B0, `(.L_x_134) ;  /* 0x000005c000007945 */ /* 0x000fe20003800200 */
[----:B------:R-:W-:Y:S02]  /*e230*/  LOP3.LUT R2, R65, 0xffffe000, RZ, 0xc0, !PT ;  /* 0xffffe00041027812 */ /* 0x000fe400078ec0ff */
[----:B------:R-:W-:Y:S02]  /*e240*/  LOP3.LUT R3, R66, 0xffffe000, RZ, 0xc0, !PT ;  /* 0xffffe00042037812 */ /* 0x000fe400078ec0ff */
[----:B------:R-:W-:Y:S02]  /*e250*/  LOP3.LUT R20, R67, 0xffffe000, RZ, 0xc0, !PT ;  /* 0xffffe00043147812 */ /* 0x000fe400078ec0ff */
[----:B------:R-:W-:Y:S02]  /*e260*/  LOP3.LUT R21, R60, 0xffffe000, RZ, 0xc0, !PT ;  /* 0xffffe0003c157812 */ /* 0x000fe400078ec0ff */
[----:B---3--:R-:W-:Y:S01]  /*e270*/  LOP3.LUT R36, R61, 0xffffe000, RZ, 0xc0, !PT ;  /* 0xffffe0003d247812 */ /* 0x008fe200078ec0ff */
[----:B------:R-:W1:Y:S01]  /*e280*/  LDTM.x16 R4, tmem[UR4+0x30] ;  /* 0x00003004000479ee */ /* 0x000e620008240000 */
[----:B------:R-:W-:Y:S01]  /*e290*/  LOP3.LUT R37, R62, 0xffffe000, RZ, 0xc0, !PT ;  /* 0xffffe0003e257812 */ /* 0x000fe200078ec0ff */
[----:B------:R-:W-:Y:S01]  /*e2a0*/  NOP ;  /* 0x0000000000007918 */ /* 0x000fe20000000000 */
[----:B------:R-:W-:Y:S02]  /*e2b0*/  LOP3.LUT R38, R63, 0xffffe000, RZ, 0xc0, !PT ;  /* 0xffffe0003f267812 */ /* 0x000fe400078ec0ff */
[----:B------:R-:W-:Y:S02]  /*e2c0*/  LOP3.LUT R109, R109, 0xfefffff8, RZ, 0xc0, !PT ;  /* 0xfefffff86d6d7812 */ /* 0x000fe400078ec0ff */
[----:B------:R-:W-:Y:S02]  /*e2d0*/  LOP3.LUT R39, R56, 0xffffe000, RZ, 0xc0, !PT ;  /* 0xffffe00038277812 */ /* 0x000fe400078ec0ff */
[----:B------:R-:W-:Y:S01]  /*e2e0*/  LOP3.LUT R40, R57, 0xffffe000, RZ, 0xc0, !PT ;  /* 0xffffe00039287812 */ /* 0x000fe200078ec0ff */
[----:B-1----:R1:W-:Y:S01]  /*e2f0*/  SYNCS.ARRIVE.TRANS64.RED.A1T0 RZ, [R109+URZ], RZ ;  /* 0x000000ff6dff79a7 */ /* 0x0023e200081004ff */
[----:B------:R-:W-:Y:S02]  /*e300*/  LOP3.LUT R41, R58, 0xffffe000, RZ, 0xc0, !PT ;  /* 0xffffe0003a297812 */ /* 0x000fe400078ec0ff */
[----:B------:R-:W-:Y:S02]  /*e310*/  LOP3.LUT R42, R59, 0xffffe000, RZ, 0xc0, !PT ;  /* 0xffffe0003b2a7812 */ /* 0x000fe400078ec0ff */
[----:B------:R-:W-:Y:S02]  /*e320*/  LOP3.LUT R43, R52, 0xffffe000, RZ, 0xc0, !PT ;  /* 0xffffe000342b7812 */ /* 0x000fe400078ec0ff */
[----:B------:R-:W-:Y:S02]  /*e330*/  LOP3.LUT R44, R53, 0xffffe000, RZ, 0xc0, !PT ;  /* 0xffffe000352c7812 */ /* 0x000fe400078ec0ff */
[----:B------:R-:W-:Y:S02]  /*e340*/  LOP3.LUT R45, R54, 0xffffe000, RZ, 0xc0, !PT ;  /* 0xffffe000362d7812 */ /* 0x000fe400078ec0ff */
[----:B------:R-:W-:Y:S01]  /*e350*/  LOP3.LUT R46, R55, 0xffffe000, RZ, 0xc0, !PT ;  /* 0xffffe000372e7812 */ /* 0x000fe200078ec0ff */
[C---:B------:R-:W-:Y:S01]  /*e360*/  FMUL R4, R33.reuse, R4 ;  /* 0x0000000421047220 */ /* 0x040fe20000400000 */
[C---:B------:R-:W-:Y:S01]  /*e370*/  FMUL R5, R33.reuse, R5 ;  /* 0x0000000521057220 */ /* 0x040fe20000400000 */
[C---:B------:R-:W-:Y:S01]  /*e380*/  FMUL R6, R33.reuse, R6 ;  /* 0x0000000621067220 */ /* 0x040fe20000400000 */
[----:B------:R-:W-:Y:S01]  /*e390*/  FMUL R7, R33, R7 ;  /* 0x0000000721077220 */ /* 0x000fe20000400000 */
[C---:B------:R-:W-:Y:S01]  /*e3a0*/  FFMA R4, R35.reuse, R0, R4 ;  /* 0x0000000023047223 */ /* 0x040fe20000000004 */
[C---:B------:R-:W-:Y:S01]  /*e3b0*/  FFMA R5, R35.reuse, R2, R5 ;  /* 0x0000000223057223 */ /* 0x040fe20000000005 */
[C---:B------:R-:W-:Y:S01]  /*e3c0*/  FFMA R6, R35.reuse, R3, R6 ;  /* 0x0000000323067223 */ /* 0x040fe20000000006 */
[----:B------:R-:W-:Y:S01]  /*e3d0*/  FFMA R7, R35, R20, R7 ;  /* 0x0000001423077223 */ /* 0x000fe20000000007 */
[C---:B------:R-:W-:Y:S01]  /*e3e0*/  FMUL R8, R33.reuse, R8 ;  /* 0x0000000821087220 */ /* 0x040fe20000400000 */
[C---:B------:R-:W-:Y:S01]  /*e3f0*/  FMUL R9, R33.reuse, R9 ;  /* 0x0000000921097220 */ /* 0x040fe20000400000 */
[C---:B------:R-:W-:Y:S01]  /*e400*/  FMUL R10, R33.reuse, R10 ;  /* 0x0000000a210a7220 */ /* 0x040fe20000400000 */
        /* <DEDUP_REMOVED lines=9> */
[C---:B------:R-:W-:Y:S01]  /*e4a0*/  FMUL R12, R33.reuse, R12 ;  /* 0x0000000c210c7220 */ /* 0x040fe20000400000 */
[----:B------:R-:W-:Y:S01]  /*e4b0*/  F2FP.TF32.F32.PACK_B R8, R8 ;  /* 0x00000008ff08723e */ /* 0x000fe200024050ff */
[C---:B------:R-:W-:Y:S01]  /*e4c0*/  FMUL R13, R33.reuse, R13 ;  /* 0x0000000d210d7220 */ /* 0x040fe20000400000 */
[----:B------:R1:W-:Y:S01]  /*e4d0*/  STS.128 [R93+0x6000], R4 ;  /* 0x006000045d007388 */ /* 0x0003e20000000c00 */
        /* <DEDUP_REMOVED lines=8> */
[----:B------:R-:W-:Y:S01]  /*e560*/  FFMA R15, R35, R42, R15 ;  /* 0x0000002a230f7223 */ /* 0x000fe2000000000f */
[C---:B------:R-:W-:Y:S01]  /*e570*/  FMUL R16, R33.reuse, R16 ;  /* 0x0000001021107220 */ /* 0x040fe20000400000 */
[----:B------:R-:W-:Y:S01]  /*e580*/  F2FP.TF32.F32.PACK_B R12, R12 ;  /* 0x0000000cff0c723e */ /* 0x000fe200024050ff */
[----:B------:R1:W-:Y:S01]  /*e590*/  STS.128 [R101+0x6010], R8 ;  /* 0x0060100865007388 */ /* 0x0003e20000000c00 */
        /* <DEDUP_REMOVED lines=10> */
[----:B------:R-:W-:Y:S02]  /*e640*/  F2FP.TF32.F32.PACK_B R16, R16 ;  /* 0x00000010ff10723e */ /* 0x000fe400024050ff */
        /* <DEDUP_REMOVED lines=24> */
[----:B---3--:R-:W-:Y:S04]  /*e7d0*/  DEPBAR.LE SB0, 0x1 ;  /* 0x000080400000791a */ /* 0x008fe80000000000 */
.L_x_135:
[----:B------:R-:W-:Y:S05]  /*e7e0*/  BSYNC.RECONVERGENT B0 ;  /* 0x0000000000007941 */ /* 0x000fea0003800200 */
.L_x_134:
[----:B------:R-:W-:Y:S01]  /*e7f0*/  BAR.SYNC.DEFER_BLOCKING 0x1, 0x80 ;  /* 0x0042000000007b1d */ /* 0x000fe20000010000 */
[----:B------:R-:W-:Y:S01]  /*e800*/  UISETP.NE.AND UP0, UPT, UR50, -0x4, UPT ;  /* 0xfffffffc3200788c */ /* 0x000fe2000bf05270 */
[----:B------:R-:W-:Y:S08]  /*e810*/  IADD3 R0, PT, PT, R30, 0x1, RZ ;  /* 0x000000011e007810 */ /* 0x000ff00007ffe0ff */
[----:B------:R-:W-:Y:S05]  /*e820*/  BRA.U !UP0, `(.L_x_136) ;  /* 0x0000000108247547 */ /* 0x000fea000b800000 */
[----:B------:R-:W-:Y:S11]  /*e830*/  ISETP.NE.AND P0, PT, R107, RZ, PT ;  /* 0x000000ff6b00720c */ /* 0x000ff60003f05270 */
[----:B------:R-:W-:Y:S02]  /*e840*/  @!UPT UIADD3 URZ, UPT, UPT, URZ, URZ, URZ ;  /* 0x000000fffffff290 */ /* 0x000fe4000fffe0ff */
[C---:B------:R-:W-:Y:S02]  /*e850*/  @P0 IMAD R2, R110.reuse, 0x8, R87 ;  /* 0x000000086e020824 */ /* 0x040fe400078e0257 */
[----:B------:R-:W-:Y:S02]  /*e860*/  VIADD R110, R110, 0x1 ;  /* 0x000000016e6e7836 */ /* 0x000fe40000000000 */
[----:B------:R-:W-:Y:S05]  /*e870*/  @P0 VIADD R2, R2, 0x60 ;  /* 0x0000006002020836 */ /* 0x000fea0000000000 */
[----:B------:R-:W-:Y:S04]  /*e880*/  @P0 PRMT R2, R81, 0x654, R2 ;  /* 0x0000065451020816 */ /* 0x000fe80000000002 */
[----:B------:R3:W-:Y:S01]  /*e890*/  @P0 SYNCS.ARRIVE.TRANS64.RED.A1T0 RZ, [R2+URZ], RZ ;  /* 0x000000ff02ff09a7 */ /* 0x0007e200081004ff */
[C---:B------:R-:W-:Y:S04]  /*e8a0*/  ISETP.NE.AND P0, PT, R110.reuse, 0x4, PT ;  /* 0x000000046e00780c */ /* 0x040fe80003f05270 */
[----:B------:R-:W-:Y:S09]  /*e8b0*/  SEL R110, R110, RZ, P0 ;  /* 0x000000ff6e6e7207 */ /* 0x000ff20000000000 */
.L_x_136:
[----:B------:R-:W-:Y:S01]  /*e8c0*/  ISETP.NE.AND P1, PT, R100, RZ, PT ;  /* 0x000000ff6400720c */ /* 0x000fe20003f25270 */
[----:B------:R-:W-:Y:S01]  /*e8d0*/  UIADD3 UR50, UPT, UPT, UR50, 0x4, URZ ;  /* 0x0000000432327890 */ /* 0x000fe2000fffe0ff */
[----:B------:R-:W-:Y:S01]  /*e8e0*/  ISETP.NE.AND P0, PT, R0, 0x2, PT ;  /* 0x000000020000780c */ /* 0x000fe20003f05270 */
[----:B-1----:R-:W-:Y:S01]  /*e8f0*/  IMAD.IADD R16, R29, 0x1, R80 ;  /* 0x000000011d107824 */ /* 0x002fe200078e0250 */
[----:B------:R-:W-:Y:S01]  /*e900*/  LOP3.LUT R90, R90, 0x1, RZ, 0x3c, !PT ;  /* 0x000000015a5a7812 */ /* 0x000fe200078e3cff */
[----:B------:R-:W-:Y:S01]  /*e910*/  IMAD.IADD R19, R31, 0x1, R82 ;  /* 0x000000011f137824 */ /* 0x000fe200078e0252 */
[----:B---3--:R-:W-:Y:S01]  /*e920*/  SEL R2, RZ, 0x1, P0 ;  /* 0x00000001ff027807 */ /* 0x008fe20000000000 */
[----:B------:R-:W-:Y:S01]  /*e930*/  IMAD.MOV.U32 R41, RZ, RZ, R98 ;  /* 0x000000ffff297224 */ /* 0x000fe200078e0062 */
[----:B------:R-:W-:Y:S02]  /*e940*/  SEL R30, R0, RZ, P0 ;  /* 0x000000ff001e7207 */ /* 0x000fe40000000000 */
[----:B------:R-:W-:Y:S03]  /*e950*/  LOP3.LUT R91, R91, R2, RZ, 0x3c, !PT ;  /* 0x000000025b5b7212 */ /* 0x000fe600078e3cff */
[----:B------:R-:W-:Y:S05]  /*e960*/  @P1 BRA `(.L_x_137) ;  /* 0xffffffcc002c1947 */ /* 0x000fea000383ffff */
[----:B------:R-:W-:-:S13]  /*e970*/  ISETP.NE.AND P1, PT, R97, RZ, PT ;  /* 0x000000ff6100720c */ /* 0x000fda0003f25270 */
[----:B------:R-:W-:Y:S05]  /*e980*/  @!P1 BRA `(.L_x_138) ;  /* 0x0000000000489947 */ /* 0x000fea0003800000 */
[----:B------:R-:W1:Y:S02]  /*e990*/  LDCU.64 UR4, c[0x0][0x990] ;  /* 0x00013200ff0477ac */ /* 0x000e640008000a00 */
[----:B-1----:R-:W-:-:S04]  /*e9a0*/  UISETP.NE.U32.AND UP0, UPT, UR4, URZ, UPT ;  /* 0x000000ff0400728c */ /* 0x002fc8000bf05070 */
[----:B------:R-:W-:-:S09]  /*e9b0*/  UISETP.NE.AND.EX UP0, UPT, UR5, URZ, UPT, UP0 ;  /* 0x000000ff0500728c */ /* 0x000fd2000bf05300 */
[----:B------:R-:W-:Y:S05]  /*e9c0*/  BRA.U UP0, `(.L_x_139) ;  /* 0x00000001000c7547 */ /* 0x000fea000b800000 */
[----:B------:R-:W-:-:S13]  /*e9d0*/  FSETP.NEU.AND P0, PT, R35, RZ, PT ;  /* 0x000000ff2300720b */ /* 0x000fda0003f0d000 */
[----:B------:R-:W-:Y:S05]  /*e9e0*/  @!P0 EXIT ;  /* 0x000000000000894d */ /* 0x000fea0003800000 */
[----:B------:R-:W-:Y:S05]  /*e9f0*/  BRA `(.L_x_138) ;  /* 0x00000000002c7947 */ /* 0x000fea0003800000 */
.L_x_139:
[----:B------:R-:W-:Y:S01]  /*ea00*/  ISETP.NE.AND P0, PT, R106, RZ, PT ;  /* 0x000000ff6a00720c */ /* 0x000fe20003f05270 */
[----:B------:R-:W-:-:S12]  /*ea10*/  BSSY.RECONVERGENT B0, `(.L_x_138) ;  /* 0x0000009000007945 */ /* 0x000fd80003800200 */
[----:B------:R-:W-:Y:S05]  /*ea20*/  @P0 BRA `(.L_x_140) ;  /* 0x0000000000140947 */ /* 0x000fea0003800000 */
[----:B------:R-:W1:Y:S02]  /*ea30*/  LDCU.64 UR4, c[0x0][0x988] ;  /* 0x00013100ff0477ac */ /* 0x000e640008000a00 */
[----:B-1----:R-:W-:-:S04]  /*ea40*/  ISETP.NE.U32.AND P0, PT, RZ, UR4, PT ;  /* 0x00000004ff007c0c */ /* 0x002fc8000bf05070 */
[----:B------:R-:W-:-:S13]  /*ea50*/  ISETP.NE.AND.EX P0, PT, RZ, UR5, PT, P0 ;  /* 0x00000005ff007c0c */ /* 0x000fda000bf05300 */
[----:B------:R-:W-:Y:S05]  /*ea60*/  @!P0 EXIT ;  /* 0x000000000000894d */ /* 0x000fea0003800000 */
[----:B------:R-:W-:Y:S05]  /*ea70*/  BRA `(.L_x_141) ;  /* 0x0000000000087947 */ /* 0x000fea0003800000 */
.L_x_140:
[----:B------:R-:W-:-:S13]  /*ea80*/  FSETP.NEU.AND P0, PT, R35, RZ, PT ;  /* 0x000000ff2300720b */ /* 0x000fda0003f0d000 */
[----:B------:R-:W-:Y:S05]  /*ea90*/  @!P0 EXIT ;  /* 0x000000000000894d */ /* 0x000fea0003800000 */
.L_x_141:
[----:B------:R-:W-:Y:S05]  /*eaa0*/  BSYNC.RECONVERGENT B0 ;  /* 0x0000000000007941 */ /* 0x000fea0003800200 */
.L_x_138:
[----:B------:R-:W-:Y:S01]  /*eab0*/  IMAD R0, R110, 0x8, R87 ;  /* 0x000000086e007824 */ /* 0x000fe200078e0257 */
[----:B------:R-:W-:-:S04]  /*eac0*/  DEPBAR.LE SB0, 0x0 ;  /* 0x000080000000791a */ /* 0x000fc80000000000 */
[----:B------:R-:W-:-:S04]  /*ead0*/  IADD3 R0, PT, PT, R0, 0x60, RZ ;  /* 0x0000006000007810 */ /* 0x000fc80007ffe0ff */
[----:B------:R-:W-:-:S04]  /*eae0*/  PRMT R0, R81, 0x654, R0 ;  /* 0x0000065451007816 */ /* 0x000fc80000000000 */
[----:B------:R-:W-:Y:S01]  /*eaf0*/  SYNCS.ARRIVE.TRANS64.RED.A1T0 RZ, [R0+URZ], RZ ;  /* 0x000000ff00ff79a7 */ /* 0x000fe200081004ff */
[----:B------:R-:W-:Y:S05]  /*eb00*/  EXIT ;  /* 0x000000000000794d */ /* 0x000fea0003800000 */
.L_x_24:
[----:B-1----:R1:W2:Y:S02]  /*eb10*/  SYNCS.PHASECHK.TRANS64.TRYWAIT P1, [R24+URZ+0x20], R25 ;  /* 0x00002019180075a7 */ /* 0x0022a400080211ff */
[----:B--2---:R-:W-:Y:S05]  /*eb20*/  @!P1 NANOSLEEP.SYNCS 0x989680 ;  /* 0x009896800000995d */ /* 0x004fea0003900000 */
[----:B------:R-:W2:Y:S02]  /*eb30*/  @!P1 SYNCS.PHASECHK.TRANS64 P1, [R24+URZ+0x20], R25 ;  /* 0x00002019180095a7 */ /* 0x000ea400080210ff */
[----:B--2---:R-:W-:Y:S05]  /*eb40*/  @!P1 BRA `(.L_x_24) ;  /* 0xfffffffc00f09947 */ /* 0x004fea000383ffff */
[----:B------:R-:W-:Y:S05]  /*eb50*/  BRA `(.L_x_23) ;  /* 0xffffff4800347947 */ /* 0x000fea000383ffff */
.L_x_31:
[----:B-1----:R1:W2:Y:S02]  /*eb60*/  SYNCS.PHASECHK.TRANS64.TRYWAIT P1, [R25+URZ+0x20], R64 ;  /* 0x00002040190075a7 */ /* 0x0022a400080211ff */
[----:B--2---:R-:W-:Y:S05]  /*eb70*/  @!P1 NANOSLEEP.SYNCS 0x989680 ;  /* 0x009896800000995d */ /* 0x004fea0003900000 */
[----:B------:R-:W2:Y:S02]  /*eb80*/  @!P1 SYNCS.PHASECHK.TRANS64 P1, [R25+URZ+0x20], R64 ;  /* 0x00002040190095a7 */ /* 0x000ea400080210ff */
[----:B--2---:R-:W-:Y:S05]  /*eb90*/  @!P1 BRA `(.L_x_31) ;  /* 0xfffffffc00f09947 */ /* 0x004fea000383ffff */
[----:B------:R-:W-:Y:S05]  /*eba0*/  BRA `(.L_x_30) ;  /* 0xffffff7800d87947 */ /* 0x000fea000383ffff */
.L_x_36:
[----:B-1----:R1:W3:Y:S02]  /*ebb0*/  SYNCS.PHASECHK.TRANS64.TRYWAIT P1, [R0+URZ+0x90], R3 ;  /* 0x00009003000075a7 */ /* 0x0022e400080211ff */
[----:B---3--:R-:W-:Y:S05]  /*ebc0*/  @!P1 NANOSLEEP.SYNCS 0x989680 ;  /* 0x009896800000995d */ /* 0x008fea0003900000 */
[----:B------:R-:W3:Y:S02]  /*ebd0*/  @!P1 SYNCS.PHASECHK.TRANS64 P1, [R0+URZ+0x90], R3 ;  /* 0x00009003000095a7 */ /* 0x000ee400080210ff */
[----:B---3--:R-:W-:Y:S05]  /*ebe0*/  @!P1 BRA `(.L_x_36) ;  /* 0xfffffffc00f09947 */ /* 0x008fea000383ffff */
[----:B------:R-:W-:Y:S05]  /*ebf0*/  BRA `(.L_x_142) ;  /* 0xffffff9000607947 */ /* 0x000fea000383ffff */
.L_x_40:
[----:B-1----:R1:W3:Y:S02]  /*ec00*/  SYNCS.PHASECHK.TRANS64.TRYWAIT P0, [R3+URZ], R0 ;  /* 0x00000000030075a7 */ /* 0x0022e400080011ff */
[----:B---3--:R-:W-:Y:S05]  /*ec10*/  @!P0 NANOSLEEP.SYNCS 0x989680 ;  /* 0x009896800000895d */ /* 0x008fea0003900000 */
[----:B------:R-:W3:Y:S02]  /*ec20*/  @!P0 SYNCS.PHASECHK.TRANS64 P0, [R3+URZ], R0 ;  /* 0x00000000030085a7 */ /* 0x000ee400080010ff */
[----:B---3--:R-:W-:Y:S05]  /*ec30*/  @!P0 BRA `(.L_x_40) ;  /* 0xfffffffc00f08947 */ /* 0x008fea000383ffff */
[----:B------:R-:W-:Y:S05]  /*ec40*/  BRA `(.L_x_143) ;  /* 0xffffff9400d47947 */ /* 0x000fea000383ffff */
.L_x_41:
[----:B-1----:R1:W3:Y:S02]  /*ec50*/  SYNCS.PHASECHK.TRANS64.TRYWAIT P0, [R4+URZ], R7 ;  /* 0x00000007040075a7 */ /* 0x0022e400080011ff */
[----:B---3--:R-:W-:Y:S05]  /*ec60*/  @!P0 NANOSLEEP.SYNCS 0x989680 ;  /* 0x009896800000895d */ /* 0x008fea0003900000 */
[----:B------:R-:W3:Y:S02]  /*ec70*/  @!P0 SYNCS.PHASECHK.TRANS64 P0, [R4+URZ], R7 ;  /* 0x00000007040085a7 */ /* 0x000ee400080010ff */
[----:B---3--:R-:W-:Y:S05]  /*ec80*/  @!P0 BRA `(.L_x_41) ;  /* 0xfffffffc00f08947 */ /* 0x008fea000383ffff */
[----:B------:R-:W-:Y:S05]  /*ec90*/  BRA `(.L_x_144) ;  /* 0xffffff9400e47947 */ /* 0x000fea000383ffff */
.L_x_42:
[----:B-1----:R1:W3:Y:S02]  /*eca0*/  SYNCS.PHASECHK.TRANS64.TRYWAIT P0, [R0+URZ], R5 ;  /* 0x00000005000075a7 */ /* 0x0022e400080011ff */
[----:B---3--:R-:W-:Y:S05]  /*ecb0*/  @!P0 NANOSLEEP.SYNCS 0x989680 ;  /* 0x009896800000895d */ /* 0x008fea0003900000 */
[----:B------:R-:W3:Y:S02]  /*ecc0*/  @!P0 SYNCS.PHASECHK.TRANS64 P0, [R0+URZ], R5 ;  /* 0x00000005000085a7 */ /* 0x000ee400080010ff */
[----:B---3--:R-:W-:Y:S05]  /*ecd0*/  @!P0 BRA `(.L_x_42) ;  /* 0xfffffffc00f08947 */ /* 0x008fea000383ffff */
[----:B------:R-:W-:Y:S05]  /*ece0*/  BRA `(.L_x_145) ;  /* 0xffffff9400ec7947 */ /* 0x000fea000383ffff */
.L_x_45:
[----:B------:R-:W-:-:S07]  /*ecf0*/  MOV R4, UR7 ;  /* 0x0000000700047c02 */ /* 0x000fce0008000f00 */
.L_x_146:
[----:B-1----:R1:W2:Y:S02]  /*ed00*/  SYNCS.PHASECHK.TRANS64.TRYWAIT P1, [R4+URZ+0x98], R7 ;  /* 0x00009807040075a7 */ /* 0x0022a400080211ff */
[----:B--2---:R-:W-:Y:S05]  /*ed10*/  @!P1 NANOSLEEP.SYNCS 0x989680 ;  /* 0x009896800000995d */ /* 0x004fea0003900000 */
[----:B------:R-:W2:Y:S02]  /*ed20*/  @!P1 SYNCS.PHASECHK.TRANS64 P1, [R4+URZ+0x98], R7 ;  /* 0x00009807040095a7 */ /* 0x000ea400080210ff */
[----:B--2---:R-:W-:Y:S05]  /*ed30*/  @!P1 BRA `(.L_x_146) ;  /* 0xfffffffc00f09947 */ /* 0x004fea000383ffff */
[----:B------:R-:W-:Y:S05]  /*ed40*/  BRA `(.L_x_147) ;  /* 0xffffff9800407947 */ /* 0x000fea000383ffff */
.L_x_46:
[----:B-1----:R-:W-:-:S07]  /*ed50*/  MOV R4, UR7 ;  /* 0x0000000700047c02 */ /* 0x002fce0008000f00 */
.L_x_148:
[----:B-1----:R1:W2:Y:S02]  /*ed60*/  SYNCS.PHASECHK.TRANS64.TRYWAIT P1, [R4+URZ+0x90], R5 ;  /* 0x00009005040075a7 */ /* 0x0022a400080211ff */
[----:B--2---:R-:W-:Y:S05]  /*ed70*/  @!P1 NANOSLEEP.SYNCS 0x989680 ;  /* 0x009896800000995d */ /* 0x004fea0003900000 */
[----:B------:R-:W2:Y:S02]  /*ed80*/  @!P1 SYNCS.PHASECHK.TRANS64 P1, [R4+URZ+0x90], R5 ;  /* 0x00009005040095a7 */ /* 0x000ea400080210ff */
[----:B--2---:R-:W-:Y:S05]  /*ed90*/  @!P1 BRA `(.L_x_148) ;  /* 0xfffffffc00f09947 */ /* 0x004fea000383ffff */
[----:B------:R-:W-:Y:S05]  /*eda0*/  BRA `(.L_x_149) ;  /* 0xffffff9800487947 */ /* 0x000fea000383ffff */
.L_x_56:
[----:B-1----:R1:W2:Y:S02]  /*edb0*/  SYNCS.PHASECHK.TRANS64.TRYWAIT P1, [R0+URZ+0x8], R3 ;  /* 0x00000803000075a7 */ /* 0x0022a400080211ff */
[----:B--2---:R-:W-:Y:S05]  /*edc0*/  @!P1 NANOSLEEP.SYNCS 0x989680 ;  /* 0x009896800000995d */ /* 0x004fea0003900000 */
[----:B------:R-:W2:Y:S02]  /*edd0*/  @!P1 SYNCS.PHASECHK.TRANS64 P1, [R0+URZ+0x8], R3 ;  /* 0x00000803000095a7 */ /* 0x000ea400080210ff */
[----:B--2---:R-:W-:Y:S05]  /*ede0*/  @!P1 BRA `(.L_x_56) ;  /* 0xfffffffc00f09947 */ /* 0x004fea000383ffff */
[----:B------:R-:W-:Y:S05]  /*edf0*/  BRA `(.L_x_55) ;  /* 0xffffff9c00107947 */ /* 0x000fea000383ffff */
.L_x_58:
[----:B------:R-:W-:Y:S01]  /*ee00*/  BSSY B0, `(.L_x_150) ;  /* 0x0000006000007945 */ /* 0x000fe20003800000 */
[----:B-1----:R-:W-:-:S07]  /*ee10*/  MOV R15, 0xffffffff ;  /* 0xffffffff000f7802 */ /* 0x002fce0000000f00 */
[----:B-----5:R-:W-:Y:S05]  /*ee20*/  WARPSYNC.COLLECTIVE R15, `(.L_x_151) ;  /* 0x000000000f0c7348 */ /* 0x020fea0003c00000 */
[----:B------:R-:W-:Y:S02]  /*ee30*/  ELECT P6, UR79, PT ;  /* 0x00000000004f782f */ /* 0x000fe400038c0000 */
[----:B------:R-:W-:Y:S01]  /*ee40*/  MOV R14, UR79 ;  /* 0x0000004f000e7c02 */ /* 0x000fe20008000f00 */
[----:B-----5:R-:W-:Y:S10]  /*ee50*/  ENDCOLLECTIVE ;  /* 0x000000000000791b */ /* 0x020ff40003800000 */
.L_x_151:
[----:B------:R-:W-:Y:S05]  /*ee60*/  BSYNC B0 ;  /* 0x0000000000007941 */ /* 0x000fea0003800000 */
.L_x_150:
[----:B------:R-:W-:Y:S05]  /*ee70*/  BRA `(.L_x_152) ;  /* 0xffffff9c00387947 */ /* 0x000fea000383ffff */
.L_x_60:
[----:B-1----:R1:W2:Y:S02]  /*ee80*/  SYNCS.PHASECHK.TRANS64.TRYWAIT P0, [R0+URZ+0x8], R3 ;  /* 0x00000803000075a7 */ /* 0x0022a400080011ff */
[----:B--2---:R-:W-:Y:S05]  /*ee90*/  @!P0 NANOSLEEP.SYNCS 0x989680 ;  /* 0x009896800000895d */ /* 0x004fea0003900000 */
[----:B------:R-:W2:Y:S02]  /*eea0*/  @!P0 SYNCS.PHASECHK.TRANS64 P0, [R0+URZ+0x8], R3 ;  /* 0x00000803000085a7 */ /* 0x000ea400080010ff */
[----:B--2---:R-:W-:Y:S05]  /*eeb0*/  @!P0 BRA `(.L_x_60) ;  /* 0xfffffffc00f08947 */ /* 0x004fea000383ffff */
[----:B------:R-:W-:Y:S05]  /*eec0*/  BRA `(.L_x_59) ;  /* 0xffffff9c00407947 */ /* 0x000fea000383ffff */
.L_x_61:
[----:B--2---:R2:W3:Y:S02]  /*eed0*/  SYNCS.PHASECHK.TRANS64.TRYWAIT P0, [R0+URZ+0x90], R5 ;  /* 0x00009005000075a7 */ /* 0x0044e400080011ff */
[----:B---3--:R-:W-:Y:S05]  /*eee0*/  @!P0 NANOSLEEP.SYNCS 0x989680 ;  /* 0x009896800000895d */ /* 0x008fea0003900000 */
[----:B------:R-:W3:Y:S02]  /*eef0*/  @!P0 SYNCS.PHASECHK.TRANS64 P0, [R0+URZ+0x90], R5 ;  /* 0x00009005000085a7 */ /* 0x000ee400080010ff */
[----:B---3--:R-:W-:Y:S05]  /*ef00*/  @!P0 BRA `(.L_x_61) ;  /* 0xfffffffc00f08947 */ /* 0x008fea000383ffff */
[----:B------:R-:W-:Y:S05]  /*ef10*/  BRA `(.L_x_153) ;  /* 0xffffffa0004c7947 */ /* 0x000fea000383ffff */
.L_x_63:
[----:B-1----:R1:W2:Y:S02]  /*ef20*/  SYNCS.PHASECHK.TRANS64.TRYWAIT P1, [R20+URZ+0xb0], R5 ;  /* 0x0000b005140075a7 */ /* 0x0022a400080211ff */
[----:B--2---:R-:W-:Y:S05]  /*ef30*/  @!P1 NANOSLEEP.SYNCS 0x989680 ;  /* 0x009896800000995d */ /* 0x004fea0003900000 */
[----:B------:R-:W2:Y:S02]  /*ef40*/  @!P1 SYNCS.PHASECHK.TRANS64 P1, [R20+URZ+0xb0], R5 ;  /* 0x0000b005140095a7 */ /* 0x000ea400080210ff */
[----:B--2---:R-:W-:Y:S05]  /*ef50*/  @!P1 BRA `(.L_x_63) ;  /* 0xfffffffc00f09947 */ /* 0x004fea000383ffff */
[----:B------:R-:W-:Y:S05]  /*ef60*/  BRA `(.L_x_62) ;  /* 0xffffffa0007c7947 */ /* 0x000fea000383ffff */
.L_x_67:
[----:B-1----:R1:W2:Y:S02]  /*ef70*/  SYNCS.PHASECHK.TRANS64.TRYWAIT P2, [R17+URZ], R22 ;  /* 0x00000016110075a7 */ /* 0x0022a400080411ff */
[----:B--2---:R-:W-:Y:S05]  /*ef80*/  @!P2 NANOSLEEP.SYNCS 0x989680 ;  /* 0x009896800000a95d */ /* 0x004fea0003900000 */
[----:B------:R-:W2:Y:S02]  /*ef90*/  @!P2 SYNCS.PHASECHK.TRANS64 P2, [R17+URZ], R22 ;  /* 0x000000161100a5a7 */ /* 0x000ea400080410ff */
[----:B--2---:R-:W-:Y:S05]  /*efa0*/  @!P2 BRA `(.L_x_67) ;  /* 0xfffffffc00f0a947 */ /* 0x004fea000383ffff */
[----:B------:R-:W-:Y:S05]  /*efb0*/  BRA `(.L_x_66) ;  /* 0xffffffa000bc7947 */ /* 0x000fea000383ffff */
.L_x_71:
[----:B-1----:R1:W2:Y:S02]  /*efc0*/  SYNCS.PHASECHK.TRANS64.TRYWAIT P1, [R3+URZ], R4 ;  /* 0x00000004030075a7 */ /* 0x0022a400080211ff */
[----:B--2---:R-:W-:Y:S05]  /*efd0*/  @!P1 NANOSLEEP.SYNCS 0x989680 ;  /* 0x009896800000995d */ /* 0x004fea0003900000 */
[----:B------:R-:W2:Y:S02]  /*efe0*/  @!P1 SYNCS.PHASECHK.TRANS64 P1, [R3+URZ], R4 ;  /* 0x00000004030095a7 */ /* 0x000ea400080210ff */
[----:B--2---:R-:W-:Y:S05]  /*eff0*/  @!P1 BRA `(.L_x_71) ;  /* 0xfffffffc00f09947 */ /* 0x004fea000383ffff */
[----:B------:R-:W-:Y:S05]  /*f000*/  BRA `(.L_x_154) ;  /* 0xffffffac00447947 */ /* 0x000fea000383ffff */
.L_x_74:
[----:B-1----:R1:W2:Y:S02]  /*f010*/  SYNCS.PHASECHK.TRANS64.TRYWAIT P1, [R0+URZ+0xc0], R5 ;  /* 0x0000c005000075a7 */ /* 0x0022a400080211ff */
[----:B--2---:R-:W-:Y:S05]  /*f020*/  @!P1 NANOSLEEP.SYNCS 0x989680 ;  /* 0x009896800000995d */ /* 0x004fea0003900000 */
[----:B------:R-:W2:Y:S02]  /*f030*/  @!P1 SYNCS.PHASECHK.TRANS64 P1, [R0+URZ+0xc0], R5 ;  /* 0x0000c005000095a7 */ /* 0x000ea400080210ff */
[----:B--2---:R-:W-:Y:S05]  /*f040*/  @!P1 BRA `(.L_x_74) ;  /* 0xfffffffc00f09947 */ /* 0x004fea000383ffff */
[----:B------:R-:W-:Y:S05]  /*f050*/  BRA `(.L_x_155) ;  /* 0xffffffac00747947 */ /* 0x000fea000383ffff */
.L_x_79:
[----:B--2---:R2:W3:Y:S02]  /*f060*/  SYNCS.PHASECHK.TRANS64.TRYWAIT P0, [R27+URZ+0x90], R0 ;  /* 0x000090001b0075a7 */ /* 0x0044e400080011ff */
[----:B---3--:R-:W-:Y:S05]  /*f070*/  @!P0 NANOSLEEP.SYNCS 0x989680 ;  /* 0x009896800000895d */ /* 0x008fea0003900000 */
[----:B------:R-:W3:Y:S02]  /*f080*/  @!P0 SYNCS.PHASECHK.TRANS64 P0, [R27+URZ+0x90], R0 ;  /* 0x000090001b0085a7 */ /* 0x000ee400080010ff */
[----:B---3--:R-:W-:Y:S05]  /*f090*/  @!P0 BRA `(.L_x_79) ;  /* 0xfffffffc00f08947 */ /* 0x008fea000383ffff */
[----:B------:R-:W-:Y:S05]  /*f0a0*/  BRA `(.L_x_156) ;  /* 0xffffffb000a87947 */ /* 0x000fea000383ffff */
.L_x_82:
[----:B--2---:R2:W3:Y:S02]  /*f0b0*/  SYNCS.PHASECHK.TRANS64.TRYWAIT P0, [R27+URZ+0x88], R0 ;  /* 0x000088001b0075a7 */ /* 0x0044e400080011ff */
[----:B---3--:R-:W-:Y:S05]  /*f0c0*/  @!P0 NANOSLEEP.SYNCS 0x989680 ;  /* 0x009896800000895d */ /* 0x008fea0003900000 */
[----:B------:R-:W3:Y:S02]  /*f0d0*/  @!P0 SYNCS.PHASECHK.TRANS64 P0, [R27+URZ+0x88], R0 ;  /* 0x000088001b0085a7 */ /* 0x000ee400080010ff */
[----:B---3--:R-:W-:Y:S05]  /*f0e0*/  @!P0 BRA `(.L_x_82) ;  /* 0xfffffffc00f08947 */ /* 0x008fea000383ffff */
[----:B------:R-:W-:Y:S05]  /*f0f0*/  BRA `(.L_x_81) ;  /* 0xffffffb400887947 */ /* 0x000fea000383ffff */
.L_x_85:
[----:B-1----:R1:W2:Y:S02]  /*f100*/  SYNCS.PHASECHK.TRANS64.TRYWAIT P0, [R27+URZ+0x60], R16 ;  /* 0x000060101b0075a7 */ /* 0x0022a400080011ff */
[----:B--2---:R-:W-:Y:S05]  /*f110*/  @!P0 NANOSLEEP.SYNCS 0x989680 ;  /* 0x009896800000895d */ /* 0x004fea0003900000 */
[----:B------:R-:W2:Y:S02]  /*f120*/  @!P0 SYNCS.PHASECHK.TRANS64 P0, [R27+URZ+0x60], R16 ;  /* 0x000060101b0085a7 */ /* 0x000ea400080010ff */
[----:B--2---:R-:W-:Y:S05]  /*f130*/  @!P0 BRA `(.L_x_85) ;  /* 0xfffffffc00f08947 */ /* 0x004fea000383ffff */
[----:B------:R-:W-:Y:S05]  /*f140*/  BRA `(.L_x_157) ;  /* 0xffffffb8005c7947 */ /* 0x000fea000383ffff */
.L_x_86:
[----:B--2---:R2:W3:Y:S02]  /*f150*/  SYNCS.PHASECHK.TRANS64.TRYWAIT P0, [R27+URZ+0x68], R16 ;  /* 0x000068101b0075a7 */ /* 0x0044e400080011ff */
[----:B---3--:R-:W-:Y:S05]  /*f160*/  @!P0 NANOSLEEP.SYNCS 0x989680 ;  /* 0x009896800000895d */ /* 0x008fea0003900000 */
[----:B------:R-:W3:Y:S02]  /*f170*/  @!P0 SYNCS.PHASECHK.TRANS64 P0, [R27+URZ+0x68], R16 ;  /* 0x000068101b0085a7 */ /* 0x000ee400080010ff */
[----:B---3--:R-:W-:Y:S05]  /*f180*/  @!P0 BRA `(.L_x_86) ;  /* 0xfffffffc00f08947 */ /* 0x008fea000383ffff */
[----:B------:R-:W-:Y:S05]  /*f190*/  BRA `(.L_x_158) ;  /* 0xffffffb800b07947 */ /* 0x000fea000383ffff */
.L_x_87:
[----:B---3--:R3:W4:Y:S02]  /*f1a0*/  SYNCS.PHASECHK.TRANS64.TRYWAIT P0, [R27+URZ+0x70], R16 ;  /* 0x000070101b0075a7 */ /* 0x00872400080011ff */
[----:B----4-:R-:W-:Y:S05]  /*f1b0*/  @!P0 NANOSLEEP.SYNCS 0x989680 ;  /* 0x009896800000895d */ /* 0x010fea0003900000 */
[----:B------:R-:W4:Y:S02]  /*f1c0*/  @!P0 SYNCS.PHASECHK.TRANS64 P0, [R27+URZ+0x70], R16 ;  /* 0x000070101b0085a7 */ /* 0x000f2400080010ff */
[----:B----4-:R-:W-:Y:S05]  /*f1d0*/  @!P0 BRA `(.L_x_87) ;  /* 0xfffffffc00f08947 */ /* 0x010fea000383ffff */
[----:B------:R-:W-:Y:S05]  /*f1e0*/  BRA `(.L_x_159) ;  /* 0xffffffbc00047947 */ /* 0x000fea000383ffff */
.L_x_88:
[----:B-1----:R1:W2:Y:S02]  /*f1f0*/  SYNCS.PHASECHK.TRANS64.TRYWAIT P0, [R27+URZ+0x78], R16 ;  /* 0x000078101b0075a7 */ /* 0x0022a400080011ff */
[----:B--2---:R-:W-:Y:S05]  /*f200*/  @!P0 NANOSLEEP.SYNCS 0x989680 ;  /* 0x009896800000895d */ /* 0x004fea0003900000 */
[----:B------:R-:W2:Y:S02]  /*f210*/  @!P0 SYNCS.PHASECHK.TRANS64 P0, [R27+URZ+0x78], R16 ;  /* 0x000078101b0085a7 */ /* 0x000ea400080010ff */
[----:B--2---:R-:W-:Y:S05]  /*f220*/  @!P0 BRA `(.L_x_88) ;  /* 0xfffffffc00f08947 */ /* 0x004fea000383ffff */
[----:B------:R-:W-:Y:S05]  /*f230*/  BRA `(.L_x_160) ;  /* 0xffffffbc00947947 */ /* 0x000fea000383ffff */
.L_x_90:
[----:B-1----:R1:W3:Y:S02]  /*f240*/  SYNCS.PHASECHK.TRANS64.TRYWAIT P0, [R27+URZ+0x60], R0 ;  /* 0x000060001b0075a7 */ /* 0x0022e400080011ff */
[----:B---3--:R-:W-:Y:S05]  /*f250*/  @!P0 NANOSLEEP.SYNCS 0x989680 ;  /* 0x009896800000895d */ /* 0x008fea0003900000 */
[----:B------:R-:W3:Y:S02]  /*f260*/  @!P0 SYNCS.PHASECHK.TRANS64 P0, [R27+URZ+0x60], R0 ;  /* 0x000060001b0085a7 */ /* 0x000ee400080010ff */
[----:B---3--:R-:W-:Y:S05]  /*f270*/  @!P0 BRA `(.L_x_90) ;  /* 0xfffffffc00f08947 */ /* 0x008fea000383ffff */
[----:B------:R-:W-:Y:S05]  /*f280*/  BRA `(.L_x_161) ;  /* 0xffffffbc00fc7947 */ /* 0x000fea000383ffff */
.L_x_91:
[----:B---3--:R3:W4:Y:S02]  /*f290*/  SYNCS.PHASECHK.TRANS64.TRYWAIT P0, [R27+URZ+0x68], R0 ;  /* 0x000068001b0075a7 */ /* 0x00872400080011ff */
[----:B----4-:R-:W-:Y:S05]  /*f2a0*/  @!P0 NANOSLEEP.SYNCS 0x989680 ;  /* 0x009896800000895d */ /* 0x010fea0003900000 */
[----:B------:R-:W4:Y:S02]  /*f2b0*/  @!P0 SYNCS.PHASECHK.TRANS64 P0, [R27+URZ+0x68], R0 ;  /* 0x000068001b0085a7 */ /* 0x000f2400080010ff */
[----:B----4-:R-:W-:Y:S05]  /*f2c0*/  @!P0 BRA `(.L_x_91) ;  /* 0xfffffffc00f08947 */ /* 0x010fea000383ffff */
[----:B------:R-:W-:Y:S05]  /*f2d0*/  BRA `(.L_x_162) ;  /* 0xffffffbc00f07947 */ /* 0x000fea000383ffff */
.L_x_92:
[----:B----4-:R4:W1:Y:S02]  /*f2e0*/  SYNCS.PHASECHK.TRANS64.TRYWAIT P0, [R27+URZ+0x70], R0 ;  /* 0x000070001b0075a7 */ /* 0x01086400080011ff */
[----:B-1----:R-:W-:Y:S05]  /*f2f0*/  @!P0 NANOSLEEP.SYNCS 0x989680 ;  /* 0x009896800000895d */ /* 0x002fea0003900000 */
[----:B------:R-:W1:Y:S02]  /*f300*/  @!P0 SYNCS.PHASECHK.TRANS64 P0, [R27+URZ+0x70], R0 ;  /* 0x000070001b0085a7 */ /* 0x000e6400080010ff */
[----:B-1----:R-:W-:Y:S05]  /*f310*/  @!P0 BRA `(.L_x_92) ;  /* 0xfffffffc00f08947 */ /* 0x002fea000383ffff */
[----:B------:R-:W-:Y:S05]  /*f320*/  BRA `(.L_x_93) ;  /* 0xffffffbc00e47947 */ /* 0x000fea000383ffff */
.L_x_94:
[----:B-1----:R1:W2:Y:S02]  /*f330*/  SYNCS.PHASECHK.TRANS64.TRYWAIT P0, [R87+URZ+0x90], R4 ;  /* 0x00009004570075a7 */ /* 0x0022a400080011ff */
[----:B--2---:R-:W-:Y:S05]  /*f340*/  @!P0 NANOSLEEP.SYNCS 0x989680 ;  /* 0x009896800000895d */ /* 0x004fea0003900000 */
[----:B------:R-:W2:Y:S02]  /*f350*/  @!P0 SYNCS.PHASECHK.TRANS64 P0, [R87+URZ+0x90], R4 ;  /* 0x00009004570085a7 */ /* 0x000ea400080010ff */
[----:B--2---:R-:W-:Y:S05]  /*f360*/  @!P0 BRA `(.L_x_94) ;  /* 0xfffffffc00f08947 */ /* 0x004fea000383ffff */
[----:B------:R-:W-:Y:S05]  /*f370*/  BRA `(.L_x_163) ;  /* 0xffffffc000c07947 */ /* 0x000fea000383ffff */
.L_x_105:
[----:B-1----:R1:W2:Y:S02]  /*f380*/  SYNCS.PHASECHK.TRANS64.TRYWAIT P1, [R87+URZ+0x40], R2 ;  /* 0x00004002570075a7 */ /* 0x0022a400080211ff */
[----:B--2---:R-:W-:Y:S05]  /*f390*/  @!P1 NANOSLEEP.SYNCS 0x989680 ;  /* 0x009896800000995d */ /* 0x004fea0003900000 */
[----:B------:R-:W2:Y:S02]  /*f3a0*/  @!P1 SYNCS.PHASECHK.TRANS64 P1, [R87+URZ+0x40], R2 ;  /* 0x00004002570095a7 */ /* 0x000ea400080210ff */
[----:B--2---:R-:W-:Y:S05]  /*f3b0*/  @!P1 BRA `(.L_x_105) ;  /* 0xfffffffc00f09947 */ /* 0x004fea000383ffff */
[----:B------:R-:W-:Y:S05]  /*f3c0*/  BRA `(.L_x_104) ;  /* 0xffffffcc00f07947 */ /* 0x000fea000383ffff */
.L_x_107:
[----:B----4-:R4:W1:Y:S02]  /*f3d0*/  SYNCS.PHASECHK.TRANS64.TRYWAIT P0, [R109+URZ+0xa0], R0 ;  /* 0x0000a0006d0075a7 */ /* 0x01086400080011ff */
[----:B-1----:R-:W-:Y:S05]  /*f3e0*/  @!P0 NANOSLEEP.SYNCS 0x989680 ;  /* 0x009896800000895d */ /* 0x002fea0003900000 */
[----:B------:R-:W1:Y:S02]  /*f3f0*/  @!P0 SYNCS.PHASECHK.TRANS64 P0, [R109+URZ+0xa0], R0 ;  /* 0x0000a0006d0085a7 */ /* 0x000e6400080010ff */
[----:B-1----:R-:W-:Y:S05]  /*f400*/  @!P0 BRA `(.L_x_107) ;  /* 0xfffffffc00f08947 */ /* 0x002fea000383ffff */
[----:B------:R-:W-:Y:S05]  /*f410*/  BRA `(.L_x_106) ;  /* 0xffffffd000187947 */ /* 0x000fea000383ffff */
.L_x_116:
[----:B-1----:R1:W3:Y:S02]  /*f420*/  SYNCS.PHASECHK.TRANS64.TRYWAIT P0, [R3+URZ+0x40], R0 ;  /* 0x00004000030075a7 */ /* 0x0022e400080011ff */
[----:B---3--:R-:W-:Y:S05]  /*f430*/  @!P0 NANOSLEEP.SYNCS 0x989680 ;  /* 0x009896800000895d */ /* 0x008fea0003900000 */
[----:B------:R-:W3:Y:S02]  /*f440*/  @!P0 SYNCS.PHASECHK.TRANS64 P0, [R3+URZ+0x40], R0 ;  /* 0x00004000030085a7 */ /* 0x000ee400080010ff */
[----:B---3--:R-:W-:Y:S05]  /*f450*/  @!P0 BRA `(.L_x_116) ;  /* 0xfffffffc00f08947 */ /* 0x008fea000383ffff */
[----:B------:R-:W-:Y:S05]  /*f460*/  BRA `(.L_x_115) ;  /* 0xffffffd800347947 */ /* 0x000fea000383ffff */
.L_x_124:
[----:B-1----:R1:W4:Y:S02]  /*f470*/  SYNCS.PHASECHK.TRANS64.TRYWAIT P0, [R114+URZ+0x40], R5 ;  /* 0x00004005720075a7 */ /* 0x00232400080011ff */
[----:B----4-:R-:W-:Y:S05]  /*f480*/  @!P0 NANOSLEEP.SYNCS 0x989680 ;  /* 0x009896800000895d */ /* 0x010fea0003900000 */
[----:B------:R-:W4:Y:S02]  /*f490*/  @!P0 SYNCS.PHASECHK.TRANS64 P0, [R114+URZ+0x40], R5 ;  /* 0x00004005720085a7 */ /* 0x000f2400080010ff */
[----:B----4-:R-:W-:Y:S05]  /*f4a0*/  @!P0 BRA `(.L_x_124) ;  /* 0xfffffffc00f08947 */ /* 0x010fea000383ffff */
[----:B------:R-:W-:Y:S05]  /*f4b0*/  BRA `(.L_x_123) ;  /* 0xffffffe000787947 */ /* 0x000fea000383ffff */
.L_x_132:
[----:B-1----:R1:W4:Y:S02]  /*f4c0*/  SYNCS.PHASECHK.TRANS64.TRYWAIT P0, [R115+URZ+0x40], R4 ;  /* 0x00004004730075a7 */ /* 0x00232400080011ff */
[----:B----4-:R-:W-:Y:S05]  /*f4d0*/  @!P0 NANOSLEEP.SYNCS 0x989680 ;  /* 0x009896800000895d */ /* 0x010fea0003900000 */
[----:B------:R-:W4:Y:S02]  /*f4e0*/  @!P0 SYNCS.PHASECHK.TRANS64 P0, [R115+URZ+0x40], R4 ;  /* 0x00004004730085a7 */ /* 0x000f2400080010ff */
[----:B----4-:R-:W-:Y:S05]  /*f4f0*/  @!P0 BRA `(.L_x_132) ;  /* 0xfffffffc00f08947 */ /* 0x010fea000383ffff */
[----:B------:R-:W-:Y:S05]  /*f500*/  BRA `(.L_x_131) ;  /* 0xffffffe800bc7947 */ /* 0x000fea000383ffff */
        .weak           $__internal_0_$__cuda_sm10x_tcgen05_guardrail_trap_col_being_dealloced_not_returned_by_alloc
        .type           $__internal_0_$__cuda_sm10x_tcgen05_guardrail_trap_col_being_dealloced_not_returned_by_alloc,@function
        .size           $__internal_0_$__cuda_sm10x_tcgen05_guardrail_trap_col_being_dealloced_not_returned_by_alloc,($__internal_1_$__cuda_sm10x_tcgen05_guardrail_trap_phase_invalid_during_alloc - $__internal_0_$__cuda_sm10x_tcgen05_guardrail_trap_col_being_dealloced_not_returned_by_alloc)
$__internal_0_$__cuda_sm10x_tcgen05_guardrail_trap_col_being_dealloced_not_returned_by_alloc:
[----:B------:R-:W-:Y:S05]  /*f510*/  BPT.TRAP 0x1 ;  /* 0x000000040000795c */ /* 0x000fea0000300000 */
[----:B------:R-:W-:-:S04]  /*f520*/  HFMA2 R3, -RZ, RZ, 0, 0 ;  /* 0x00000000ff037431 */ /* 0x000fc800000001ff */
[----:B------:R-:W-:Y:S05]  /*f530*/  RET.REL.NODEC R2 `(_ZN7cutlass13device_kernelINS_4conv6kernel13ConvUniversalINS1_16ConvProblemShapeILNS1_8OperatorE1ELi3EEENS1_10collective14CollectiveConvINS1_47MainloopSm100TmaUmmaWarpSpecializedImplicitGemmILS5_1ELi4ELi3ELi1ELi2EN4cute5tupleIJNSA_1CILi2EEENSC_ILi1EEESE_EEEEENSB_IJNSC_ILi256EEENSC_ILi64EEENSB_IJSI_EEEEEENS_10tfloat32_tESL_NSA_8TiledMMAINSA_8MMA_AtomIJNSA_23SM100_MMA_TF32_2x1SM_SSISL_SL_fLi256ELi64ELNSA_4UMMA5MajorE0ELSQ_1ELNSP_7ScaleInE0ELSR_0EEEEEENSA_6LayoutINSB_IJSE_SE_SE_EEENSB_IJNSC_ILi0EEESW_SW_EEEEENSB_IJNSA_10UnderscoreESZ_SZ_EEEEENS7_6detail27Sm100ImplicitGemmTileTraitsINSA_25SM100_TMA_2SM_LOAD_IM2COLENSA_14ComposedLayoutINSA_7SwizzleILi3ELi4ELi3EEENSA_18smem_ptr_flag_bitsILi32EEENSU_INSB_IJNSC_ILi8EEENSC_ILi32EEEEEENSB_IJS1B_SE_EEEEEEEvEENS13_INSA_18SM100_TMA_2SM_LOADENS15_INS16_ILi2ELi5ELi2EEES19_NSU_INSB_IJS1B_NSC_ILi4EEEEEENSB_IJSE_S1B_EEEEEEEvEEEENS_8epilogue10collective18CollectiveEpilogueINS1Q_23Sm100TmaWarpSpecializedILi4ELi2ELi16ELb1ELb0EEEJNSB_IJNSC_ILi128EEESI_SJ_EEENSB_IJNSU_IS1V_SE_EENSU_INSC_ILi16EEESE_EEEEESL_NSB_IJNSB_IJllllEEESE_SW_EEESL_S22_NS1Q_6fusion15FusionCallbacksIS1U_NS23_17LinearCombinationISL_fSL_fLNS_15FloatRoundStyleE2EEES1W_S20_JEEENSA_5SM1004TMEM4LOAD26SM100_TMEM_LOAD_32dp32b16xENSA_20SM90_TMA_LOAD_IM2COLENS15_INS16_ILi2ELi4ELi3EEES19_NSU_INSB_IJS1A_S1Y_EEENSB_IJS1Y_SE_EEEEEEENSA_39AutoVectorizingCopyWithAssumedAlignmentILi128EEENSA_21SM90_TMA_STORE_IM2COLES2I_S2K_S2K_EEEvvEEEEvNT_6ParamsE) ;  /* 0xffffff0802b07950 */ /* 0x000fea0003c3ffff */
        .weak           $__internal_1_$__cuda_sm10x_tcgen05_guardrail_trap_phase_invalid_during_alloc
        .type           $__internal_1_$__cuda_sm10x_tcgen05_guardrail_trap_phase_invalid_during_alloc,@function
        .size           $__internal_1_$__cuda_sm10x_tcgen05_guardrail_trap_phase_invalid_during_alloc,($__internal_2_$__cuda_sm10x_tcgen05_guardrail_trap_unallocated_columns_being_dealloced - $__internal_1_$__cuda_sm10x_tcgen05_guardrail_trap_phase_invalid_during_alloc)
$__internal_1_$__cuda_sm10x_tcgen05_guardrail_trap_phase_invalid_during_alloc:
[----:B------:R-:W-:Y:S05]  /*f540*/  BPT.TRAP 0x1 ;  /* 0x000000040000795c */ /* 0x000fea0000300000 */
[----:B------:R-:W-:-:S04]  /*f550*/  MOV R3, 0x0 ;  /* 0x0000000000037802 */ /* 0x000fc80000000f00 */
[----:B------:R-:W-:Y:S05]  /*f560*/  RET.REL.NODEC R2 `(_ZN7cutlass13device_kernelINS_4conv6kernel13ConvUniversalINS1_16ConvProblemShapeILNS1_8OperatorE1ELi3EEENS1_10collective14CollectiveConvINS1_47MainloopSm100TmaUmmaWarpSpecializedImplicitGemmILS5_1ELi4ELi3ELi1ELi2EN4cute5tupleIJNSA_1CILi2EEENSC_ILi1EEESE_EEEEENSB_IJNSC_ILi256EEENSC_ILi64EEENSB_IJSI_EEEEEENS_10tfloat32_tESL_NSA_8TiledMMAINSA_8MMA_AtomIJNSA_23SM100_MMA_TF32_2x1SM_SSISL_SL_fLi256ELi64ELNSA_4UMMA5MajorE0ELSQ_1ELNSP_7ScaleInE0ELSR_0EEEEEENSA_6LayoutINSB_IJSE_SE_SE_EEENSB_IJNSC_ILi0EEESW_SW_EEEEENSB_IJNSA_10UnderscoreESZ_SZ_EEEEENS7_6detail27Sm100ImplicitGemmTileTraitsINSA_25SM100_TMA_2SM_LOAD_IM2COLENSA_14ComposedLayoutINSA_7SwizzleILi3ELi4ELi3EEENSA_18smem_ptr_flag_bitsILi32EEENSU_INSB_IJNSC_ILi8EEENSC_ILi32EEEEEENSB_IJS1B_SE_EEEEEEEvEENS13_INSA_18SM100_TMA_2SM_LOADENS15_INS16_ILi2ELi5ELi2EEES19_NSU_INSB_IJS1B_NSC_ILi4EEEEEENSB_IJSE_S1B_EEEEEEEvEEEENS_8epilogue10collective18CollectiveEpilogueINS1Q_23Sm100TmaWarpSpecializedILi4ELi2ELi16ELb1ELb0EEEJNSB_IJNSC_ILi128EEESI_SJ_EEENSB_IJNSU_IS1V_SE_EENSU_INSC_ILi16EEESE_EEEEESL_NSB_IJNSB_IJllllEEESE_SW_EEESL_S22_NS1Q_6fusion15FusionCallbacksIS1U_NS23_17LinearCombinationISL_fSL_fLNS_15FloatRoundStyleE2EEES1W_S20_JEEENSA_5SM1004TMEM4LOAD26SM100_TMEM_LOAD_32dp32b16xENSA_20SM90_TMA_LOAD_IM2COLENS15_INS16_ILi2ELi4ELi3EEES19_NSU_INSB_IJS1A_S1Y_EEENSB_IJS1Y_SE_EEEEEEENSA_39AutoVectorizingCopyWithAssumedAlignmentILi128EEENSA_21SM90_TMA_STORE_IM2COLES2I_S2K_S2K_EEEvvEEEEvNT_6ParamsE) ;  /* 0xffffff0802a47950 */ /* 0x000fea0003c3ffff */
        .weak           $__internal_2_$__cuda_sm10x_tcgen05_guardrail_trap_unallocated_columns_being_dealloced
        .type           $__internal_2_$__cuda_sm10x_tcgen05_guardrail_trap_unallocated_columns_being_dealloced,@function
        .size           $__internal_2_$__cuda_sm10x_tcgen05_guardrail_trap_unallocated_columns_being_dealloced,(.L_x_165 - $__internal_2_$__cuda_sm10x_tcgen05_guardrail_trap_unallocated_columns_being_dealloced)
$__internal_2_$__cuda_sm10x_tcgen05_guardrail_trap_unallocated_columns_being_dealloced:
[----:B------:R-:W-:Y:S05]  /*f570*/  BPT.TRAP 0x1 ;  /* 0x000000040000795c */ /* 0x000fea0000300000 */
[----:B------:R-:W-:-:S04]  /*f580*/  HFMA2 R3, -RZ, RZ, 0, 0 ;  /* 0x00000000ff037431 */ /* 0x000fc800000001ff */
[----:B------:R-:W-:Y:S05]  /*f590*/  RET.REL.NODEC R2 `(_ZN7cutlass13device_kernelINS_4conv6kernel13ConvUniversalINS1_16ConvProblemShapeILNS1_8OperatorE1ELi3EEENS1_10collective14CollectiveConvINS1_47MainloopSm100TmaUmmaWarpSpecializedImplicitGemmILS5_1ELi4ELi3ELi1ELi2EN4cute5tupleIJNSA_1CILi2EEENSC_ILi1EEESE_EEEEENSB_IJNSC_ILi256EEENSC_ILi64EEENSB_IJSI_EEEEEENS_10tfloat32_tESL_NSA_8TiledMMAINSA_8MMA_AtomIJNSA_23SM100_MMA_TF32_2x1SM_SSISL_SL_fLi256ELi64ELNSA_4UMMA5MajorE0ELSQ_1ELNSP_7ScaleInE0ELSR_0EEEEEENSA_6LayoutINSB_IJSE_SE_SE_EEENSB_IJNSC_ILi0EEESW_SW_EEEEENSB_IJNSA_10UnderscoreESZ_SZ_EEEEENS7_6detail27Sm100ImplicitGemmTileTraitsINSA_25SM100_TMA_2SM_LOAD_IM2COLENSA_14ComposedLayoutINSA_7SwizzleILi3ELi4ELi3EEENSA_18smem_ptr_flag_bitsILi32EEENSU_INSB_IJNSC_ILi8EEENSC_ILi32EEEEEENSB_IJS1B_SE_EEEEEEEvEENS13_INSA_18SM100_TMA_2SM_LOADENS15_INS16_ILi2ELi5ELi2EEES19_NSU_INSB_IJS1B_NSC_ILi4EEEEEENSB_IJSE_S1B_EEEEEEEvEEEENS_8epilogue10collective18CollectiveEpilogueINS1Q_23Sm100TmaWarpSpecializedILi4ELi2ELi16ELb1ELb0EEEJNSB_IJNSC_ILi128EEESI_SJ_EEENSB_IJNSU_IS1V_SE_EENSU_INSC_ILi16EEESE_EEEEESL_NSB_IJNSB_IJllllEEESE_SW_EEESL_S22_NS1Q_6fusion15FusionCallbacksIS1U_NS23_17LinearCombinationISL_fSL_fLNS_15FloatRoundStyleE2EEES1W_S20_JEEENSA_5SM1004TMEM4LOAD26SM100_TMEM_LOAD_32dp32b16xENSA_20SM90_TMA_LOAD_IM2COLENS15_INS16_ILi2ELi4ELi3EEES19_NSU_INSB_IJS1A_S1Y_EEENSB_IJS1Y_SE_EEEEEEENSA_39AutoVectorizingCopyWithAssumedAlignmentILi128EEENSA_21SM90_TMA_STORE_IM2COLES2I_S2K_S2K_EEEvvEEEEvNT_6ParamsE) ;  /* 0xffffff0802987950 */ /* 0x000fea0003c3ffff */
.L_x_164:
[----:B------:R-:W-:-:S00]  /*f5a0*/  BRA `(.L_x_164) ;  /* 0xfffffffc00fc7947 */ /* 0x000fc0000383ffff */
[----:B------:R-:W-:-:S00]  /*f5b0*/  NOP ;  /* 0x0000000000007918 */ /* 0x000fc00000000000 */
        /* <DEDUP_REMOVED lines=12> */
.L_x_165:


//--------------------- .nv.global.init           --------------------------
	.section	.nv.global.init,"aw",@progbits
.nv.global.init:
	.type		$str$29,@object
	.size		$str$29,($str$30 - $str$29)
$str$29:
        /*0000*/ 	.byte	0x28, 0x61, 0x64, 0x64, 0x72, 0x65, 0x73, 0x73, 0x20, 0x26, 0x20, 0x6d, 0x61, 0x73, 0x6b, 0x29
        /*0010*/ 	.byte	0x20, 0x3d, 0x3d, 0x20, 0x30, 0x00
	.type		$str$30,@object
	.size		$str$30,($str$28 - $str$30)
$str$30:
        /*0016*/ 	.byte	0x2f, 0x74, 0x6d, 0x70, 0x2f, 0x63, 0x75, 0x74, 0x6c, 0x61, 0x73, 0x73, 0x5f, 0x73, 0x77, 0x65
        /*0026*/ 	.byte	0x65, 0x70, 0x5f, 0x73, 0x72, 0x63, 0x2f, 0x69, 0x6e, 0x63, 0x6c, 0x75, 0x64, 0x65, 0x2f, 0x63
        /*0036*/ 	.byte	0x75, 0x74, 0x65, 0x2f, 0x70, 0x6f, 0x69, 0x6e, 0x74, 0x65, 0x72, 0x5f, 0x66, 0x6c, 0x61, 0x67
        /*0046*/ 	.byte	0x67, 0x65, 0x64, 0x2e, 0x68, 0x70, 0x70, 0x00
	.type		$str$28,@object
	.size		$str$28,($str$27 - $str$28)
$str$28:
        /*004e*/ 	.byte	0x2f, 0x74, 0x6d, 0x70, 0x2f, 0x63, 0x75, 0x74, 0x6c, 0x61, 0x73, 0x73, 0x5f, 0x73, 0x77, 0x65
        /*005e*/ 	.byte	0x65, 0x70, 0x5f, 0x73, 0x72, 0x63, 0x2f, 0x69, 0x6e, 0x63, 0x6c, 0x75, 0x64, 0x65, 0x2f, 0x63
        /*006e*/ 	.byte	0x75, 0x74, 0x65, 0x2f, 0x61, 0x74, 0x6f, 0x6d, 0x2f, 0x63, 0x6f, 0x70, 0x79, 0x5f, 0x74, 0x72
        /*007e*/ 	.byte	0x61, 0x69, 0x74, 0x73, 0x5f, 0x73, 0x6d, 0x31, 0x30, 0x30, 0x2e, 0x68, 0x70, 0x70, 0x00
	.type		$str$27,@object
	.size		$str$27,(__unnamed_1 - $str$27)
$str$27:
        /*008d*/ 	.byte	0x28, 0x28, 0x75, 0x69, 0x6e, 0x74, 0x33, 0x32, 0x5f, 0x74, 0x28, 0x74, 0x68, 0x72, 0x65, 0x61
        /*009d*/ 	.byte	0x64, 0x49, 0x64, 0x78, 0x2e, 0x78, 0x29, 0x20, 0x2f, 0x20, 0x33, 0x32, 0x29, 0x20, 0x25, 0x20
        /*00ad*/ 	.byte	0x34, 0x29, 0x20, 0x3d, 0x3d, 0x20, 0x28, 0x28, 0x28, 0x74, 0x6d, 0x65, 0x6d, 0x5f, 0x61, 0x64
        /*00bd*/ 	.byte	0x64, 0x72, 0x20, 0x3e, 0x3e, 0x20, 0x31, 0x36, 0x29, 0x20, 0x2f, 0x20, 0x33, 0x32, 0x29, 0x20
        /*00cd*/ 	.byte	0x25, 0x20, 0x34, 0x29, 0x00
	.type		__unnamed_1,@object
	.size		__unnamed_1,(__unnamed_2 - __unnamed_1)
__unnamed_1:
        /*00d2*/ 	.byte	0x61, 0x75, 0x74, 0x6f, 0x20, 0x63, 0x75, 0x74, 0x65, 0x3a, 0x3a, 0x61, 0x73, 0x5f, 0x70, 0x6f
        /* <DEDUP_REMOVED lines=24> */
        /*0262*/ 	.byte	0x32, 0x30, 0x34, 0x38, 0x3e, 0x3e, 0x3e, 0x3e, 0x5d, 0x00
	.type		__unnamed_2,@object
	.size		__unnamed_2,(.L_2 - __unnamed_2)
__unnamed_2:
        /* <DEDUP_REMOVED lines=42> */
        /*050c*/ 	.byte	0x3e, 0x5d, 0x00
.L_2:


//--------------------- .nv.shared._ZN7cutlass13device_kernelINS_4conv6kernel13ConvUniversalINS1_16ConvProblemShapeILNS1_8OperatorE1ELi3EEENS1_10collective14CollectiveConvINS1_47MainloopSm100TmaUmmaWarpSpecializedImplicitGemmILS5_1ELi4ELi3ELi1ELi2EN4cute5tupleIJNSA_1CILi2EEENSC_ILi1EEESE_EEEEENSB_IJNSC_ILi256EEENSC_ILi64EEENSB_IJSI_EEEEEENS_10tfloat32_tESL_NSA_8TiledMMAINSA_8MMA_AtomIJNSA_23SM100_MMA_TF32_2x1SM_SSISL_SL_fLi256ELi64ELNSA_4UMMA5MajorE0ELSQ_1ELNSP_7ScaleInE0ELSR_0EEEEEENSA_6LayoutINSB_IJSE_SE_SE_EEENSB_IJNSC_ILi0EEESW_SW_EEEEENSB_IJNSA_10UnderscoreESZ_SZ_EEEEENS7_6detail27Sm100ImplicitGemmTileTraitsINSA_25SM100_TMA_2SM_LOAD_IM2COLENSA_14ComposedLayoutINSA_7SwizzleILi3ELi4ELi3EEENSA_18smem_ptr_flag_bitsILi32EEENSU_INSB_IJNSC_ILi8EEENSC_ILi32EEEEEENSB_IJS1B_SE_EEEEEEEvEENS13_INSA_18SM100_TMA_2SM_LOADENS15_INS16_ILi2ELi5ELi2EEES19_NSU_INSB_IJS1B_NSC_ILi4EEEEEENSB_IJSE_S1B_EEEEEEEvEEEENS_8epilogue10collective18CollectiveEpilogueINS1Q_23Sm100TmaWarpSpecializedILi4ELi2ELi16ELb1ELb0EEEJNSB_IJNSC_ILi128EEESI_SJ_EEENSB_IJNSU_IS1V_SE_EENSU_INSC_ILi16EEESE_EEEEESL_NSB_IJNSB_IJllllEEESE_SW_EEESL_S22_NS1Q_6fusion15FusionCallbacksIS1U_NS23_17LinearCombinationISL_fSL_fLNS_15FloatRoundStyleE2EEES1W_S20_JEEENSA_5SM1004TMEM4LOAD26SM100_TMEM_LOAD_32dp32b16xENSA_20SM90_TMA_LOAD_IM2COLENS15_INS16_ILi2ELi4ELi3EEES19_NSU_INSB_IJS1A_S1Y_EEENSB_IJS1Y_SE_EEEEEEENSA_39AutoVectorizingCopyWithAssumedAlignmentILi128EEENSA_21SM90_TMA_STORE_IM2COLES2I_S2K_S2K_EEEvvEEEEvNT_6ParamsE --------------------------
	.section	.nv.shared._ZN7cutlass13device_kernelINS_4conv6kernel13ConvUniversalINS1_16ConvProblemShapeILNS1_8OperatorE1ELi3EEENS1_10collective14CollectiveConvINS1_47MainloopSm100TmaUmmaWarpSpecializedImplicitGemmILS5_1ELi4ELi3ELi1ELi2EN4cute5tupleIJNSA_1CILi2EEENSC_ILi1EEESE_EEEEENSB_IJNSC_ILi256EEENSC_ILi64EEENSB_IJSI_EEEEEENS_10tfloat32_tESL_NSA_8TiledMMAINSA_8MMA_AtomIJNSA_23SM100_MMA_TF32_2x1SM_SSISL_SL_fLi256ELi64ELNSA_4UMMA5MajorE0ELSQ_1ELNSP_7ScaleInE0ELSR_0EEEEEENSA_6LayoutINSB_IJSE_SE_SE_EEENSB_IJNSC_ILi0EEESW_SW_EEEEENSB_IJNSA_10UnderscoreESZ_SZ_EEEEENS7_6detail27Sm100ImplicitGemmTileTraitsINSA_25SM100_TMA_2SM_LOAD_IM2COLENSA_14ComposedLayoutINSA_7SwizzleILi3ELi4ELi3EEENSA_18smem_ptr_flag_bitsILi32EEENSU_INSB_IJNSC_ILi8EEENSC_ILi32EEEEEENSB_IJS1B_SE_EEEEEEEvEENS13_INSA_18SM100_TMA_2SM_LOADENS15_INS16_ILi2ELi5ELi2EEES19_NSU_INSB_IJS1B_NSC_ILi4EEEEEENSB_IJSE_S1B_EEEEEEEvEEEENS_8epilogue10collective18CollectiveEpilogueINS1Q_23Sm100TmaWarpSpecializedILi4ELi2ELi16ELb1ELb0EEEJNSB_IJNSC_ILi128EEESI_SJ_EEENSB_IJNSU_IS1V_SE_EENSU_INSC_ILi16EEESE_EEEEESL_NSB_IJNSB_IJllllEEESE_SW_EEESL_S22_NS1Q_6fusion15FusionCallbacksIS1U_NS23_17LinearCombinationISL_fSL_fLNS_15FloatRoundStyleE2EEES1W_S20_JEEENSA_5SM1004TMEM4LOAD26SM100_TMEM_LOAD_32dp32b16xENSA_20SM90_TMA_LOAD_IM2COLENS15_INS16_ILi2ELi4ELi3EEES19_NSU_INSB_IJS1A_S1Y_EEENSB_IJS1Y_SE_EEEEEEENSA_39AutoVectorizingCopyWithAssumedAlignmentILi128EEENSA_21SM90_TMA_STORE_IM2COLES2I_S2K_S2K_EEEvvEEEEvNT_6ParamsE,"aw",@nobits
	.sectionflags	@""
	.align	16
	.zero		1024


//--------------------- .nv.shared.reserved.0     --------------------------
	.section	.nv.shared.reserved.0,"aw",@nobits
	.weak		__nv_reservedSMEM_offset_0_alias
	.size		__nv_reservedSMEM_offset_0_alias, 0, 64
	.other		__nv_reservedSMEM_offset_0_alias,@"STO_CUDA_RESERVED_SHARED STV_DEFAULT"
__nv_reservedSMEM_offset_0_alias:
	.zero		0
.nv.shared.reserved.0:
	.zero		64
	.weak		__nv_reservedSMEM_tcgen05_partition
	.type		__nv_reservedSMEM_tcgen05_partition,@object
	.size		__nv_reservedSMEM_tcgen05_partition,(.L_0 - __nv_reservedSMEM_tcgen05_partition)
__nv_reservedSMEM_tcgen05_partition:
	.zero		32
.L_0:


//--------------------- .nv.global                --------------------------
	.section	.nv.global,"aw",@nobits
.nv.global:
	.type		_ZN39_INTERNAL_1092c4d0_4_k_cu_fa82b09b_32274cute1_E,@object
	.size		_ZN39_INTERNAL_1092c4d0_4_k_cu_fa82b09b_32274cute1_E,(_ZN39_INTERNAL_1092c4d0_4_k_cu_fa82b09b_32274cuda3std3__45__cpo6cbeginE - _ZN39_INTERNAL_1092c4d0_4_k_cu_fa82b09b_32274cute1_E)
_ZN39_INTERNAL_1092c4d0_4_k_cu_fa82b09b_32274cute1_E:
	.zero		1
	.type		_ZN39_INTERNAL_1092c4d0_4_k_cu_fa82b09b_32274cuda3std3__45__cpo6cbeginE,@object
	.size		_ZN39_INTERNAL_1092c4d0_4_k_cu_fa82b09b_32274cuda3std3__45__cpo6cbeginE,(_ZN39_INTERNAL_1092c4d0_4_k_cu_fa82b09b_32274cuda3std3__48in_placeE - _ZN39_INTERNAL_1092c4d0_4_k_cu_fa82b09b_32274cuda3std3__45__cpo6cbeginE)
_ZN39_INTERNAL_1092c4d0_4_k_cu_fa82b09b_32274cuda3std3__45__cpo6cbeginE:
	.zero		1
	.type		_ZN39_INTERNAL_1092c4d0_4_k_cu_fa82b09b_32274cuda3std3__48in_placeE,@object
	.size		_ZN39_INTERNAL_1092c4d0_4_k_cu_fa82b09b_32274cuda3std3__48in_placeE,(_ZN39_INTERNAL_1092c4d0_4_k_cu_fa82b09b_32274cuda3std6ranges3__45__cpo9iter_moveE - _ZN39_INTERNAL_1092c4d0_4_k_cu_fa82b09b_32274cuda3std3__48in_placeE)
_ZN39_INTERNAL_1092c4d0_4_k_cu_fa82b09b_32274cuda3std3__48in_placeE:
	.zero		1
	.type		_ZN39_INTERNAL_1092c4d0_4_k_cu_fa82b09b_32274cuda3std6ranges3__45__cpo9iter_moveE,@object
	.size		_ZN39_INTERNAL_1092c4d0_4_k_cu_fa82b09b_32274cuda3std6ranges3__45__cpo9iter_moveE,(_ZN39_INTERNAL_1092c4d0_4_k_cu_fa82b09b_32274cuda3std3__45__cpo5beginE - _ZN39_INTERNAL_1092c4d0_4_k_cu_fa82b09b_32274cuda3std6ranges3__45__cpo9iter_moveE)
_ZN39_INTERNAL_1092c4d0_4_k_cu_fa82b09b_32274cuda3std6ranges3__45__cpo9iter_moveE:
	.zero		1
	.type		_ZN39_INTERNAL_1092c4d0_4_k_cu_fa82b09b_32274cuda3std3__45__cpo5beginE,@object
	.size		_ZN39_INTERNAL_1092c4d0_4_k_cu_fa82b09b_32274cuda3std3__45__cpo5beginE,(_ZN39_INTERNAL_1092c4d0_4_k_cu_fa82b09b_32274cuda3std3__441_GLOBAL__N__1092c4d0_4_k_cu_fa82b09b_32276ignoreE - _ZN39_INTERNAL_1092c4d0_4_k_cu_fa82b09b_32274cuda3std3__45__cpo5beginE)
_ZN39_INTERNAL_1092c4d0_4_k_cu_fa82b09b_32274cuda3std3__45__cpo5beginE:
	.zero		1
	.type		_ZN39_INTERNAL_1092c4d0_4_k_cu_fa82b09b_32274cuda3std3__441_GLOBAL__N__1092c4d0_4_k_cu_fa82b09b_32276ignoreE,@object
	.size		_ZN39_INTERNAL_1092c4d0_4_k_cu_fa82b09b_32274cuda3std3__441_GLOBAL__N__1092c4d0_4_k_cu_fa82b09b_32276ignoreE,(_ZN39_INTERNAL_1092c4d0_4_k_cu_fa82b09b_32274cute7productE - _ZN39_INTERNAL_1092c4d0_4_k_cu_fa82b09b_32274cuda3std3__441_GLOBAL__N__1092c4d0_4_k_cu_fa82b09b_32276ignoreE)
_ZN39_INTERNAL_1092c4d0_4_k_cu_fa82b09b_32274cuda3std3__441_GLOBAL__N__1092c4d0_4_k_cu_fa82b09b_32276ignoreE:
	.zero		1
	.type		_ZN39_INTERNAL_1092c4d0_4_k_cu_fa82b09b_32274cute7productE,@object
	.size		_ZN39_INTERNAL_1092c4d0_4_k_cu_fa82b09b_32274cute7productE,(_ZN39_INTERNAL_1092c4d0_4_k_cu_fa82b09b_32274cuda3std3__45__cpo3endE - _ZN39_INTERNAL_1092c4d0_4_k_cu_fa82b09b_32274cute7productE)
_ZN39_INTERNAL_1092c4d0_4_k_cu_fa82b09b_32274cute7productE:
	.zero		1
	.type		_ZN39_INTERNAL_1092c4d0_4_k_cu_fa82b09b_32274cuda3std3__45__cpo3endE,@object
	.size		_ZN39_INTERNAL_1092c4d0_4_k_cu_fa82b09b_32274cuda3std3__45__cpo3endE,(_ZN39_INTERNAL_1092c4d0_4_k_cu_fa82b09b_32274cuda3std3__419piecewise_constructE - _ZN39_INTERNAL_1092c4d0_4_k_cu_fa82b09b_32274cuda3std3__45__cpo3endE)
_ZN39_INTERNAL_1092c4d0_4_k_cu_fa82b09b_32274cuda3std3__45__cpo3endE:
	.zero		1
	.type		_ZN39_INTERNAL_1092c4d0_4_k_cu_fa82b09b_32274cuda3std3__419piecewise_constructE,@object
	.size		_ZN39_INTERNAL_1092c4d0_4_k_cu_fa82b09b_32274cuda3std3__419piecewise_constructE,(_ZN39_INTERNAL_1092c4d0_4_k_cu_fa82b09b_32274cuda3std3__45__cpo4cendE - _ZN39_INTERNAL_1092c4d0_4_k_cu_fa82b09b_32274cuda3std3__419piecewise_constructE)
_ZN39_INTERNAL_1092c4d0_4_k_cu_fa82b09b_32274cuda3std3__419piecewise_constructE:
	.zero		1
	.type		_ZN39_INTERNAL_1092c4d0_4_k_cu_fa82b09b_32274cuda3std3__45__cpo4cendE,@object
	.size		_ZN39_INTERNAL_1092c4d0_4_k_cu_fa82b09b_32274cuda3std3__45__cpo4cendE,(_ZN39_INTERNAL_1092c4d0_4_k_cu_fa82b09b_32274cuda3std6ranges3__45__cpo4swapE - _ZN39_INTERNAL_1092c4d0_4_k_cu_fa82b09b_32274cuda3std3__45__cpo4cendE)
_ZN39_INTERNAL_1092c4d0_4_k_cu_fa82b09b_32274cuda3std3__45__cpo4cendE:
	.zero		1
	.type		_ZN39_INTERNAL_1092c4d0_4_k_cu_fa82b09b_32274cuda3std6ranges3__45__cpo4swapE,@object
	.size		_ZN39_INTERNAL_1092c4d0_4_k_cu_fa82b09b_32274cuda3std6ranges3__45__cpo4swapE,(.L_10 - _ZN39_INTERNAL_1092c4d0_4_k_cu_fa82b09b_32274cuda3std6ranges3__45__cpo4swapE)
_ZN39_INTERNAL_1092c4d0_4_k_cu_fa82b09b_32274cuda3std6ranges3__45__cpo4swapE:
	.zero		1
.L_10:


//--------------------- .nv.constant0._ZN7cutlass13device_kernelINS_4conv6kernel13ConvUniversalINS1_16ConvProblemShapeILNS1_8OperatorE1ELi3EEENS1_10collective14CollectiveConvINS1_47MainloopSm100TmaUmmaWarpSpecializedImplicitGemmILS5_1ELi4ELi3ELi1ELi2EN4cute5tupleIJNSA_1CILi2EEENSC_ILi1EEESE_EEEEENSB_IJNSC_ILi256EEENSC_ILi64EEENSB_IJSI_EEEEEENS_10tfloat32_tESL_NSA_8TiledMMAINSA_8MMA_AtomIJNSA_23SM100_MMA_TF32_2x1SM_SSISL_SL_fLi256ELi64ELNSA_4UMMA5MajorE0ELSQ_1ELNSP_7ScaleInE0ELSR_0EEEEEENSA_6LayoutINSB_IJSE_SE_SE_EEENSB_IJNSC_ILi0EEESW_SW_EEEEENSB_IJNSA_10UnderscoreESZ_SZ_EEEEENS7_6detail27Sm100ImplicitGemmTileTraitsINSA_25SM100_TMA_2SM_LOAD_IM2COLENSA_14ComposedLayoutINSA_7SwizzleILi3ELi4ELi3EEENSA_18smem_ptr_flag_bitsILi32EEENSU_INSB_IJNSC_ILi8EEENSC_ILi32EEEEEENSB_IJS1B_SE_EEEEEEEvEENS13_INSA_18SM100_TMA_2SM_LOADENS15_INS16_ILi2ELi5ELi2EEES19_NSU_INSB_IJS1B_NSC_ILi4EEEEEENSB_IJSE_S1B_EEEEEEEvEEEENS_8epilogue10collective18CollectiveEpilogueINS1Q_23Sm100TmaWarpSpecializedILi4ELi2ELi16ELb1ELb0EEEJNSB_IJNSC_ILi128EEESI_SJ_EEENSB_IJNSU_IS1V_SE_EENSU_INSC_ILi16EEESE_EEEEESL_NSB_IJNSB_IJllllEEESE_SW_EEESL_S22_NS1Q_6fusion15FusionCallbacksIS1U_NS23_17LinearCombinationISL_fSL_fLNS_15FloatRoundStyleE2EEES1W_S20_JEEENSA_5SM1004TMEM4LOAD26SM100_TMEM_LOAD_32dp32b16xENSA_20SM90_TMA_LOAD_IM2COLENS15_INS16_ILi2ELi4ELi3EEES19_NSU_INSB_IJS1A_S1Y_EEENSB_IJS1Y_SE_EEEEEEENSA_39AutoVectorizingCopyWithAssumedAlignmentILi128EEENSA_21SM90_TMA_STORE_IM2COLES2I_S2K_S2K_EEEvvEEEEvNT_6ParamsE --------------------------
	.section	.nv.constant0._ZN7cutlass13device_kernelINS_4conv6kernel13ConvUniversalINS1_16ConvProblemShapeILNS1_8OperatorE1ELi3EEENS1_10collective14CollectiveConvINS1_47MainloopSm100TmaUmmaWarpSpecializedImplicitGemmILS5_1ELi4ELi3ELi1ELi2EN4cute5tupleIJNSA_1CILi2EEENSC_ILi1EEESE_EEEEENSB_IJNSC_ILi256EEENSC_ILi64EEENSB_IJSI_EEEEEENS_10tfloat32_tESL_NSA_8TiledMMAINSA_8MMA_AtomIJNSA_23SM100_MMA_TF32_2x1SM_SSISL_SL_fLi256ELi64ELNSA_4UMMA5MajorE0ELSQ_1ELNSP_7ScaleInE0ELSR_0EEEEEENSA_6LayoutINSB_IJSE_SE_SE_EEENSB_IJNSC_ILi0EEESW_SW_EEEEENSB_IJNSA_10UnderscoreESZ_SZ_EEEEENS7_6detail27Sm100ImplicitGemmTileTraitsINSA_25SM100_TMA_2SM_LOAD_IM2COLENSA_14ComposedLayoutINSA_7SwizzleILi3ELi4ELi3EEENSA_18smem_ptr_flag_bitsILi32EEENSU_INSB_IJNSC_ILi8EEENSC_ILi32EEEEEENSB_IJS1B_SE_EEEEEEEvEENS13_INSA_18SM100_TMA_2SM_LOADENS15_INS16_ILi2ELi5ELi2EEES19_NSU_INSB_IJS1B_NSC_ILi4EEEEEENSB_IJSE_S1B_EEEEEEEvEEEENS_8epilogue10collective18CollectiveEpilogueINS1Q_23Sm100TmaWarpSpecializedILi4ELi2ELi16ELb1ELb0EEEJNSB_IJNSC_ILi128EEESI_SJ_EEENSB_IJNSU_IS1V_SE_EENSU_INSC_ILi16EEESE_EEEEESL_NSB_IJNSB_IJllllEEESE_SW_EEESL_S22_NS1Q_6fusion15FusionCallbacksIS1U_NS23_17LinearCombinationISL_fSL_fLNS_15FloatRoundStyleE2EEES1W_S20_JEEENSA_5SM1004TMEM4LOAD26SM100_TMEM_LOAD_32dp32b16xENSA_20SM90_TMA_LOAD_IM2COLENS15_INS16_ILi2ELi4ELi3EEES19_NSU_INSB_IJS1A_S1Y_EEENSB_IJS1Y_SE_EEEEEEENSA_39AutoVectorizingCopyWithAssumedAlignmentILi128EEENSA_21SM90_TMA_STORE_IM2COLES2I_S2K_S2K_EEEvvEEEEvNT_6ParamsE,"a",@progbits
	.sectionflags	@""
	.align	4
.nv.constant0._ZN7cutlass13device_kernelINS_4conv6kernel13ConvUniversalINS1_16ConvProblemShapeILNS1_8OperatorE1ELi3EEENS1_10collective14CollectiveConvINS1_47MainloopSm100TmaUmmaWarpSpecializedImplicitGemmILS5_1ELi4ELi3ELi1ELi2EN4cute5tupleIJNSA_1CILi2EEENSC_ILi1EEESE_EEEEENSB_IJNSC_ILi256EEENSC_ILi64EEENSB_IJSI_EEEEEENS_10tfloat32_tESL_NSA_8TiledMMAINSA_8MMA_AtomIJNSA_23SM100_MMA_TF32_2x1SM_SSISL_SL_fLi256ELi64ELNSA_4UMMA5MajorE0ELSQ_1ELNSP_7ScaleInE0ELSR_0EEEEEENSA_6LayoutINSB_IJSE_SE_SE_EEENSB_IJNSC_ILi0EEESW_SW_EEEEENSB_IJNSA_10UnderscoreESZ_SZ_EEEEENS7_6detail27Sm100ImplicitGemmTileTraitsINSA_25SM100_TMA_2SM_LOAD_IM2COLENSA_14ComposedLayoutINSA_7SwizzleILi3ELi4ELi3EEENSA_18smem_ptr_flag_bitsILi32EEENSU_INSB_IJNSC_ILi8EEENSC_ILi32EEEEEENSB_IJS1B_SE_EEEEEEEvEENS13_INSA_18SM100_TMA_2SM_LOADENS15_INS16_ILi2ELi5ELi2EEES19_NSU_INSB_IJS1B_NSC_ILi4EEEEEENSB_IJSE_S1B_EEEEEEEvEEEENS_8epilogue10collective18CollectiveEpilogueINS1Q_23Sm100TmaWarpSpecializedILi4ELi2ELi16ELb1ELb0EEEJNSB_IJNSC_ILi128EEESI_SJ_EEENSB_IJNSU_IS1V_SE_EENSU_INSC_ILi16EEESE_EEEEESL_NSB_IJNSB_IJllllEEESE_SW_EEESL_S22_NS1Q_6fusion15FusionCallbacksIS1U_NS23_17LinearCombinationISL_fSL_fLNS_15FloatRoundStyleE2EEES1W_S20_JEEENSA_5SM1004TMEM4LOAD26SM100_TMEM_LOAD_32dp32b16xENSA_20SM90_TMA_LOAD_IM2COLENS15_INS16_ILi2ELi4ELi3EEES19_NSU_INSB_IJS1A_S1Y_EEENSB_IJS1Y_SE_EEEEEEENSA_39AutoVectorizingCopyWithAssumedAlignmentILi128EEENSA_21SM90_TMA_STORE_IM2COLES2I_S2K_S2K_EEEvvEEEEvNT_6ParamsE:
	.zero		3200


//--------------------- SYMBOLS --------------------------

	.type		.nv.reservedSmem.offset0,@object
	.size		.nv.reservedSmem.offset0,0x4
	.type		.nv.reservedSmem.cap,@object
	.size		.nv.reservedSmem.cap,0x4
	.type		__assertfail,@function
